// auto-generated by cutlass_sweep.conv — config: {"arch": "sm_90", "cluster_m": 2, "cluster_n": 1, "conv_kind": "fprop", "dtype": "tf32", "ndim": 3, "tile_k": 64, "tile_m": 256, "tile_n": 128}
#include "cutlass/cutlass.h"
#include "cute/tensor.hpp"
#include "cutlass/kernel_hardware_info.hpp"
#include "cutlass/conv/convolution.h"
#include "cutlass/conv/dispatch_policy.hpp"
#include "cutlass/conv/collective/collective_builder.hpp"
#include "cutlass/conv/kernel/conv_universal.hpp"
#include "cutlass/conv/device/conv_universal_adapter.hpp"
#include "cutlass/epilogue/collective/collective_builder.hpp"

using namespace cute;
using Elem = cutlass::tfloat32_t;
using Acc  = float;
using LayoutAB = cutlass::layout::TensorNDHWC;
using LayoutC  = cutlass::layout::TensorNDHWC;
constexpr auto ConvOp = cutlass::conv::Operator::kFprop;
using TileShape    = Shape<_256, _128, Shape<_64>>;
using ClusterShape = Shape<_2, _1, _1>;

using CollectiveEpilogue = typename cutlass::epilogue::collective::CollectiveBuilder<
    cutlass::arch::Sm90, cutlass::arch::OpClassTensorOp,
    TileShape, ClusterShape,
    cutlass::epilogue::collective::EpilogueTileAuto,
    Acc, Acc,
    Elem, LayoutC, 128 / cutlass::sizeof_bits<Elem>::value,
    Elem, LayoutC, 128 / cutlass::sizeof_bits<Elem>::value,
    cutlass::epilogue::collective::EpilogueScheduleAuto
  >::CollectiveOp;

using CollectiveMainloop = typename cutlass::conv::collective::CollectiveBuilder<
    cutlass::arch::Sm90, cutlass::arch::OpClassTensorOp, ConvOp,
    Elem, LayoutAB, 128 / cutlass::sizeof_bits<Elem>::value,
    Elem, LayoutAB, 128 / cutlass::sizeof_bits<Elem>::value,
    Acc,
    TileShape, ClusterShape,
    cutlass::conv::collective::StageCountAutoCarveout<
        static_cast<int>(sizeof(typename CollectiveEpilogue::SharedStorage))>,
    cutlass::conv::collective::KernelScheduleAuto
  >::CollectiveOp;

using ProblemShape = cutlass::conv::ConvProblemShape<
    ConvOp, CollectiveMainloop::DispatchPolicy::NumSpatialDimensions>;
using ConvKernel = cutlass::conv::kernel::ConvUniversal<
    ProblemShape, CollectiveMainloop, CollectiveEpilogue>;
using Conv = cutlass::conv::device::ConvUniversalAdapter<ConvKernel>;

auto* _anchor = &cutlass::device_kernel<ConvKernel>;


// ===== COMPILED SASS (sm_90a) =====

	.target	sm_90a

	.elftype	@"ET_EXEC"


//--------------------- .note.nv.tkinfo           --------------------------
	.section	.note.nv.tkinfo,"",@"SHT_NOTE"
	.sectionflags	@"SHF_NOTE_NV_TKINFO"
	.tkinfo
        /*0018*/ 	.word	0x00000002
        /*0030*/ 	.string	""
        /*0030*/ 	.string	"ptxas"
        /*0030*/ 	.string	"Cuda compilation tools, release 13.0, V13.0.88"
        /*0030*/ 	.string	"Build cuda_13.0.r13.0/compiler.36424714_0"
        /*0030*/ 	.string	"-arch sm_90a -m 64 "



//--------------------- .note.nv.cuinfo           --------------------------
	.section	.note.nv.cuinfo,"",@"SHT_NOTE"
	.sectionflags	@"SHF_NOTE_NV_CUINFO"
        /*0018*/ 	.short	0x0002
        /*001a*/ 	.short	0x005a
        /*001c*/ 	.short	0x0082
	.zero		2


//--------------------- .nv.info                  --------------------------
	.section	.nv.info,"",@"SHT_CUDA_INFO"
	.align	4


	//----- nvinfo : EIATTR_REGCOUNT
	.align		4
        /*0000*/ 	.byte	0x04, 0x2f
        /*0002*/ 	.short	(.L_12 - .L_11)
	.align		4
.L_11:
        /*0004*/ 	.word	index@(_ZN7cutlass13device_kernelINS_4conv6kernel13ConvUniversalINS1_16ConvProblemShapeILNS1_8OperatorE0ELi3EEENS1_10collective14CollectiveConvINS1_46MainloopSm90TmaGmmaWarpSpecializedImplicitGemmILS5_0ELi2ELi3EN4cute5tupleIJNSA_1CILi2EEENSC_ILi1EEESE_EEENS1_36KernelImplicitTmaWarpSpecializedSm90ELi1EEENSB_IJNSC_ILi256EEENSC_ILi128EEENSB_IJNSC_ILi64EEEEEEEEENS_10tfloat32_tESN_NSA_8TiledMMAINSA_8MMA_AtomIJNSA_4SM904GMMA30MMA_64x128x8_F32TF32TF32_SS_TNILNSR_7ScaleInE1ELST_1EEEEEENSA_6LayoutINSB_IJSE_SE_SE_EEENSB_IJNSC_ILi0EEESY_SY_EEEEENSB_IJNSA_10UnderscoreES11_S11_EEEEENS7_6detail26Sm90ImplicitGemmTileTraitsINSA_20SM90_TMA_LOAD_IM2COLENSA_14ComposedLayoutINSA_7SwizzleILi3ELi4ELi3EEENSA_18smem_ptr_flag_bitsILi32EEENSW_INSB_IJNSB_IJNSC_ILi8EEENSC_ILi32EEEEEENSB_IJS1D_SD_EEENSB_IJSE_SD_EEEEEENSB_IJNSB_IJS1D_NSC_ILi512EEEEEENSB_IJSE_SI_EEENSB_IJSY_NSC_ILi16384EEEEEEEEEEEEEvEENS15_INSA_23SM90_TMA_LOAD_MULTICASTENS17_IS19_S1B_NSW_INSB_IJNSB_IJS1C_NSC_ILi16EEEEEES1F_S1G_EEENSB_IJS1J_S1K_NSB_IJSY_NSC_ILi8192EEEEEEEEEEEEEvEEEENS_8epilogue10collective6detail29Sm90TmaWarpSpecializedAdapterINS23_15DefaultEpilogueISN_NSB_IJNSB_IJllllEEESE_SY_EEES28_NS22_6thread17LinearCombinationISN_Li1EffLNS29_9ScaleType4KindE0ELNS_15FloatRoundStyleE2ESN_EENS_4gemm15EpilogueDefaultEEEEEvvEEEEvNT_6ParamsE)
        /*0008*/ 	.word	0x000000ff


	//----- nvinfo : EIATTR_FRAME_SIZE
	.align		4
.L_12:
        /*000c*/ 	.byte	0x04, 0x11
        /*000e*/ 	.short	(.L_14 - .L_13)
	.align		4
.L_13:
        /*0010*/ 	.word	index@(_ZN7cutlass13device_kernelINS_4conv6kernel13ConvUniversalINS1_16ConvProblemShapeILNS1_8OperatorE0ELi3EEENS1_10collective14CollectiveConvINS1_46MainloopSm90TmaGmmaWarpSpecializedImplicitGemmILS5_0ELi2ELi3EN4cute5tupleIJNSA_1CILi2EEENSC_ILi1EEESE_EEENS1_36KernelImplicitTmaWarpSpecializedSm90ELi1EEENSB_IJNSC_ILi256EEENSC_ILi128EEENSB_IJNSC_ILi64EEEEEEEEENS_10tfloat32_tESN_NSA_8TiledMMAINSA_8MMA_AtomIJNSA_4SM904GMMA30MMA_64x128x8_F32TF32TF32_SS_TNILNSR_7ScaleInE1ELST_1EEEEEENSA_6LayoutINSB_IJSE_SE_SE_EEENSB_IJNSC_ILi0EEESY_SY_EEEEENSB_IJNSA_10UnderscoreES11_S11_EEEEENS7_6detail26Sm90ImplicitGemmTileTraitsINSA_20SM90_TMA_LOAD_IM2COLENSA_14ComposedLayoutINSA_7SwizzleILi3ELi4ELi3EEENSA_18smem_ptr_flag_bitsILi32EEENSW_INSB_IJNSB_IJNSC_ILi8EEENSC_ILi32EEEEEENSB_IJS1D_SD_EEENSB_IJSE_SD_EEEEEENSB_IJNSB_IJS1D_NSC_ILi512EEEEEENSB_IJSE_SI_EEENSB_IJSY_NSC_ILi16384EEEEEEEEEEEEEvEENS15_INSA_23SM90_TMA_LOAD_MULTICASTENS17_IS19_S1B_NSW_INSB_IJNSB_IJS1C_NSC_ILi16EEEEEES1F_S1G_EEENSB_IJS1J_S1K_NSB_IJSY_NSC_ILi8192EEEEEEEEEEEEEvEEEENS_8epilogue10collective6detail29Sm90TmaWarpSpecializedAdapterINS23_15DefaultEpilogueISN_NSB_IJNSB_IJllllEEESE_SY_EEES28_NS22_6thread17LinearCombinationISN_Li1EffLNS29_9ScaleType4KindE0ELNS_15FloatRoundStyleE2ESN_EENS_4gemm15EpilogueDefaultEEEEEvvEEEEvNT_6ParamsE)
        /*0014*/ 	.word	0x000006d0


	//----- nvinfo : EIATTR_MIN_STACK_SIZE
	.align		4
.L_14:
        /*0018*/ 	.byte	0x04, 0x12
        /*001a*/ 	.short	(.L_16 - .L_15)
	.align		4
.L_15:
        /*001c*/ 	.word	index@(_ZN7cutlass13device_kernelINS_4conv6kernel13ConvUniversalINS1_16ConvProblemShapeILNS1_8OperatorE0ELi3EEENS1_10collective14CollectiveConvINS1_46MainloopSm90TmaGmmaWarpSpecializedImplicitGemmILS5_0ELi2ELi3EN4cute5tupleIJNSA_1CILi2EEENSC_ILi1EEESE_EEENS1_36KernelImplicitTmaWarpSpecializedSm90ELi1EEENSB_IJNSC_ILi256EEENSC_ILi128EEENSB_IJNSC_ILi64EEEEEEEEENS_10tfloat32_tESN_NSA_8TiledMMAINSA_8MMA_AtomIJNSA_4SM904GMMA30MMA_64x128x8_F32TF32TF32_SS_TNILNSR_7ScaleInE1ELST_1EEEEEENSA_6LayoutINSB_IJSE_SE_SE_EEENSB_IJNSC_ILi0EEESY_SY_EEEEENSB_IJNSA_10UnderscoreES11_S11_EEEEENS7_6detail26Sm90ImplicitGemmTileTraitsINSA_20SM90_TMA_LOAD_IM2COLENSA_14ComposedLayoutINSA_7SwizzleILi3ELi4ELi3EEENSA_18smem_ptr_flag_bitsILi32EEENSW_INSB_IJNSB_IJNSC_ILi8EEENSC_ILi32EEEEEENSB_IJS1D_SD_EEENSB_IJSE_SD_EEEEEENSB_IJNSB_IJS1D_NSC_ILi512EEEEEENSB_IJSE_SI_EEENSB_IJSY_NSC_ILi16384EEEEEEEEEEEEEvEENS15_INSA_23SM90_TMA_LOAD_MULTICASTENS17_IS19_S1B_NSW_INSB_IJNSB_IJS1C_NSC_ILi16EEEEEES1F_S1G_EEENSB_IJS1J_S1K_NSB_IJSY_NSC_ILi8192EEEEEEEEEEEEEvEEEENS_8epilogue10collective6detail29Sm90TmaWarpSpecializedAdapterINS23_15DefaultEpilogueISN_NSB_IJNSB_IJllllEEESE_SY_EEES28_NS22_6thread17LinearCombinationISN_Li1EffLNS29_9ScaleType4KindE0ELNS_15FloatRoundStyleE2ESN_EENS_4gemm15EpilogueDefaultEEEEEvvEEEEvNT_6ParamsE)
        /*0020*/ 	.word	0x000006d0
.L_16:


//--------------------- .nv.compat                --------------------------
	.section	.nv.compat,"",@"SHT_CUDA_COMPAT_INFO"
	.align	4
        /*0000*/ 	.byte	0x02, 0x09, 0x01, 0x00, 0x02, 0x02, 0x04, 0x00, 0x02, 0x05, 0x05, 0x00, 0x03, 0x07, 0x01, 0x01
        /*0010*/ 	.byte	0x02, 0x03, 0x01, 0x00, 0x02, 0x06, 0x01, 0x00, 0x04, 0x0b, 0x08, 0x00, 0x00, 0x00, 0x00, 0x00
        /*0020*/ 	.byte	0x00, 0x00, 0x00, 0x00


//--------------------- .nv.info._ZN7cutlass13device_kernelINS_4conv6kernel13ConvUniversalINS1_16ConvProblemShapeILNS1_8OperatorE0ELi3EEENS1_10collective14CollectiveConvINS1_46MainloopSm90TmaGmmaWarpSpecializedImplicitGemmILS5_0ELi2ELi3EN4cute5tupleIJNSA_1CILi2EEENSC_ILi1EEESE_EEENS1_36KernelImplicitTmaWarpSpecializedSm90ELi1EEENSB_IJNSC_ILi256EEENSC_ILi128EEENSB_IJNSC_ILi64EEEEEEEEENS_10tfloat32_tESN_NSA_8TiledMMAINSA_8MMA_AtomIJNSA_4SM904GMMA30MMA_64x128x8_F32TF32TF32_SS_TNILNSR_7ScaleInE1ELST_1EEEEEENSA_6LayoutINSB_IJSE_SE_SE_EEENSB_IJNSC_ILi0EEESY_SY_EEEEENSB_IJNSA_10UnderscoreES11_S11_EEEEENS7_6detail26Sm90ImplicitGemmTileTraitsINSA_20SM90_TMA_LOAD_IM2COLENSA_14ComposedLayoutINSA_7SwizzleILi3ELi4ELi3EEENSA_18smem_ptr_flag_bitsILi32EEENSW_INSB_IJNSB_IJNSC_ILi8EEENSC_ILi32EEEEEENSB_IJS1D_SD_EEENSB_IJSE_SD_EEEEEENSB_IJNSB_IJS1D_NSC_ILi512EEEEEENSB_IJSE_SI_EEENSB_IJSY_NSC_ILi16384EEEEEEEEEEEEEvEENS15_INSA_23SM90_TMA_LOAD_MULTICASTENS17_IS19_S1B_NSW_INSB_IJNSB_IJS1C_NSC_ILi16EEEEEES1F_S1G_EEENSB_IJS1J_S1K_NSB_IJSY_NSC_ILi8192EEEEEEEEEEEEEvEEEENS_8epilogue10collective6detail29Sm90TmaWarpSpecializedAdapterINS23_15DefaultEpilogueISN_NSB_IJNSB_IJllllEEESE_SY_EEES28_NS22_6thread17LinearCombinationISN_Li1EffLNS29_9ScaleType4KindE0ELNS_15FloatRoundStyleE2ESN_EENS_4gemm15EpilogueDefaultEEEEEvvEEEEvNT_6ParamsE --------------------------
	.section	.nv.info._ZN7cutlass13device_kernelINS_4conv6kernel13ConvUniversalINS1_16ConvProblemShapeILNS1_8OperatorE0ELi3EEENS1_10collective14CollectiveConvINS1_46MainloopSm90TmaGmmaWarpSpecializedImplicitGemmILS5_0ELi2ELi3EN4cute5tupleIJNSA_1CILi2EEENSC_ILi1EEESE_EEENS1_36KernelImplicitTmaWarpSpecializedSm90ELi1EEENSB_IJNSC_ILi256EEENSC_ILi128EEENSB_IJNSC_ILi64EEEEEEEEENS_10tfloat32_tESN_NSA_8TiledMMAINSA_8MMA_AtomIJNSA_4SM904GMMA30MMA_64x128x8_F32TF32TF32_SS_TNILNSR_7ScaleInE1ELST_1EEEEEENSA_6LayoutINSB_IJSE_SE_SE_EEENSB_IJNSC_ILi0EEESY_SY_EEEEENSB_IJNSA_10UnderscoreES11_S11_EEEEENS7_6detail26Sm90ImplicitGemmTileTraitsINSA_20SM90_TMA_LOAD_IM2COLENSA_14ComposedLayoutINSA_7SwizzleILi3ELi4ELi3EEENSA_18smem_ptr_flag_bitsILi32EEENSW_INSB_IJNSB_IJNSC_ILi8EEENSC_ILi32EEEEEENSB_IJS1D_SD_EEENSB_IJSE_SD_EEEEEENSB_IJNSB_IJS1D_NSC_ILi512EEEEEENSB_IJSE_SI_EEENSB_IJSY_NSC_ILi16384EEEEEEEEEEEEEvEENS15_INSA_23SM90_TMA_LOAD_MULTICASTENS17_IS19_S1B_NSW_INSB_IJNSB_IJS1C_NSC_ILi16EEEEEES1F_S1G_EEENSB_IJS1J_S1K_NSB_IJSY_NSC_ILi8192EEEEEEEEEEEEEvEEEENS_8epilogue10collective6detail29Sm90TmaWarpSpecializedAdapterINS23_15DefaultEpilogueISN_NSB_IJNSB_IJllllEEESE_SY_EEES28_NS22_6thread17LinearCombinationISN_Li1EffLNS29_9ScaleType4KindE0ELNS_15FloatRoundStyleE2ESN_EENS_4gemm15EpilogueDefaultEEEEEvvEEEEvNT_6ParamsE,"",@"SHT_CUDA_INFO"
	.sectionflags	@""
	.align	4


	//----- nvinfo : EIATTR_CUDA_API_VERSION
	.align		4
        /*0000*/ 	.byte	0x04, 0x37
        /*0002*/ 	.short	(.L_18 - .L_17)
.L_17:
        /*0004*/ 	.word	0x00000082


	//----- nvinfo : EIATTR_KPARAM_INFO
	.align		4
.L_18:
        /*0008*/ 	.byte	0x04, 0x17
        /*000a*/ 	.short	(.L_20 - .L_19)
.L_19:
        /*000c*/ 	.word	0x00000000
        /*0010*/ 	.short	0x0000
        /*0012*/ 	.short	0x0070
        /*0014*/ 	.byte	0x00, 0xf0, 0x01, 0x10


	//----- nvinfo : EIATTR_SPARSE_MMA_MASK
	.align		4
.L_20:
        /*0018*/ 	.byte	0x03, 0x50
        /*001a*/ 	.short	0x0000


	//----- nvinfo : EIATTR_MAXREG_COUNT
	.align		4
        /*001c*/ 	.byte	0x03, 0x1b
        /*001e*/ 	.short	0x00ff


	//----- nvinfo : EIATTR_NUM_BARRIERS
	.align		4
        /*0020*/ 	.byte	0x02, 0x4c
        /*0022*/ 	.byte	0x01
	.zero		1


	//----- nvinfo : EIATTR_ANNOTATIONS
	.align		4
        /*0024*/ 	.byte	0x04, 0x55
        /*0026*/ 	.short	(.L_22 - .L_21)


	//   ....[0]....
.L_21:
        /*0028*/ 	.word	0x00000001
        /*002c*/ 	.byte	0xc0, 0x0a, 0x00, 0x00, 0x01, 0x00, 0x00, 0x00, 0x00, 0x0b, 0x00, 0x00, 0x01, 0x00, 0x00, 0x00
        /* <DEDUP_REMOVED lines=698> */
        /*2bdc*/ 	.byte	0xa0, 0x6d, 0x01, 0x00, 0x01, 0x00, 0x00, 0x00, 0xc0, 0x6d, 0x01, 0x00


	//----- nvinfo : EIATTR_MERCURY_ISA_VERSION
	.align		4
.L_22:
        /*2be8*/ 	.byte	0x03, 0x5f
        /*2bea*/ 	.short	0x0101


	//----- nvinfo : EIATTR_COOP_GROUP_MASK_REGIDS
	.align		4
        /*2bec*/ 	.byte	0x04, 0x29
        /*2bee*/ 	.short	(.L_24 - .L_23)


	//   ....[0]....
.L_23:
        /*2bf0*/ 	.word	0xffffffff


	//   ....[1]....
        /*2bf4*/ 	.word	0xffffffff


	//   ....[2]....
        /*2bf8*/ 	.word	0xffffffff


	//   ....[3]....
        /*2bfc*/ 	.word	0xffffffff


	//----- nvinfo : EIATTR_COOP_GROUP_INSTR_OFFSETS
	.align		4
.L_24:
        /*2c00*/ 	.byte	0x04, 0x28
        /*2c02*/ 	.short	(.L_26 - .L_25)


	//   ....[0]....
.L_25:
        /*2c04*/ 	.word	0x00000080


	//   ....[1]....
        /*2c08*/ 	.word	0x000000b0


	//   ....[2]....
        /*2c0c*/ 	.word	0x000001b0


	//   ....[3]....
        /*2c10*/ 	.word	0x000006a0


	//----- nvinfo : EIATTR_MBARRIER_INSTR_OFFSETS
	.align		4
.L_26:
        /*2c14*/ 	.byte	0x04, 0x39
        /*2c16*/ 	.short	(.L_28 - .L_27)


	//   ....[0]....
.L_27:
        /*2c18*/ 	.word	0x000003d0
        /*2c1c*/ 	.word	0x000000ff
        /*2c20*/ 	.word	0x00030000
        /*2c24*/ 	.short	0x0100
        /*2c26*/ 	.byte	0x09
	.zero		1


	//   ....[1]....
        /*2c28*/ 	.word	0x000003e0
        /*2c2c*/ 	.word	0x000000ff
        /*2c30*/ 	.word	0x00030010
        /*2c34*/ 	.short	0x0100
        /*2c36*/ 	.byte	0x09
	.zero		1


	//   ....[2]....
        /*2c38*/ 	.word	0x000003f0
        /*2c3c*/ 	.word	0x000000ff
        /*2c40*/ 	.word	0x00030008
        /*2c44*/ 	.short	0x0100
        /*2c46*/ 	.byte	0x09
	.zero		1


	//   ....[3]....
        /*2c48*/ 	.word	0x00000400
        /*2c4c*/ 	.word	0x000000ff
        /*2c50*/ 	.word	0x00030018
        /*2c54*/ 	.short	0x0100
        /*2c56*/ 	.byte	0x09
	.zero		1


	//   ....[4]....
        /*2c58*/ 	.word	0x000015c0
        /*2c5c*/ 	.word	0x00000007
        /*2c60*/ 	.word	0x00030000
        /*2c64*/ 	.short	0x010a
        /*2c66*/ 	.byte	0x3f
	.zero		1


	//   ....[5]....
        /*2c68*/ 	.word	0x00006170
        /*2c6c*/ 	.word	0x00000000
        /*2c70*/ 	.word	0x00030000
        /*2c74*/ 	.short	0x010a
        /*2c76*/ 	.byte	0x3f
	.zero		1


	//   ....[6]....
        /*2c78*/ 	.word	0x0000b190
        /*2c7c*/ 	.word	0x00000000
        /*2c80*/ 	.word	0x00000000
        /*2c84*/ 	.short	0x0101
        /*2c86*/ 	.byte	0x3f
	.zero		1


	//   ....[7]....
        /*2c88*/ 	.word	0x0000b3d0
        /*2c8c*/ 	.word	0x00000005
        /*2c90*/ 	.word	0x00000000
        /*2c94*/ 	.short	0x0101
        /*2c96*/ 	.byte	0x3f
	.zero		1


	//   ....[8]....
        /*2c98*/ 	.word	0x0001bce0
        /*2c9c*/ 	.word	0x0000000e
        /*2ca0*/ 	.word	0x00030010
        /*2ca4*/ 	.short	0x010a
        /*2ca6*/ 	.byte	0x3f
	.zero		1


	//   ....[9]....
        /*2ca8*/ 	.word	0x000246c0
        /*2cac*/ 	.word	0x00000003
        /*2cb0*/ 	.word	0x00000000
        /*2cb4*/ 	.short	0x010a
        /*2cb6*/ 	.byte	0x3f
	.zero		1


	//   ....[10]....
        /*2cb8*/ 	.word	0x00024790
        /*2cbc*/ 	.word	0x00000003
        /*2cc0*/ 	.word	0x00000000
        /*2cc4*/ 	.short	0x010a
        /*2cc6*/ 	.byte	0x3f
	.zero		1


	//----- nvinfo : EIATTR_NUM_MBARRIERS
	.align		4
.L_28:
        /*2cc8*/ 	.byte	0x03, 0x38
        /*2cca*/ 	.short	0x0004


	//----- nvinfo : EIATTR_EXIT_INSTR_OFFSETS
	.align		4
        /*2ccc*/ 	.byte	0x04, 0x1c
        /*2cce*/ 	.short	(.L_30 - .L_29)


	//   ....[0]....
.L_29:
        /*2cd0*/ 	.word	0x00000ab0


	//   ....[1]....
        /*2cd4*/ 	.word	0x0000b620


	//   ....[2]....
        /*2cd8*/ 	.word	0x00016690


	//   ....[3]....
        /*2cdc*/ 	.word	0x000166d0


	//   ....[4]....
        /*2ce0*/ 	.word	0x0001b780


	//   ....[5]....
        /*2ce4*/ 	.word	0x0001b7c0


	//   ....[6]....
        /*2ce8*/ 	.word	0x0001b7e0


	//   ....[7]....
        /*2cec*/ 	.word	0x00024570


	//   ....[8]....
        /*2cf0*/ 	.word	0x000247c0


	//----- nvinfo : EIATTR_MAX_THREADS
	.align		4
.L_30:
        /*2cf4*/ 	.byte	0x04, 0x05
        /*2cf6*/ 	.short	(.L_32 - .L_31)
.L_31:
        /*2cf8*/ 	.word	0x00000100
        /*2cfc*/ 	.word	0x00000001
        /*2d00*/ 	.word	0x00000001


	//----- nvinfo : EIATTR_CRS_STACK_SIZE
	.align		4
.L_32:
        /*2d04*/ 	.byte	0x04, 0x1e
        /*2d06*/ 	.short	(.L_34 - .L_33)
.L_33:
        /*2d08*/ 	.word	0x00000000


	//----- nvinfo : EIATTR_CBANK_PARAM_SIZE
	.align		4
.L_34:
        /*2d0c*/ 	.byte	0x03, 0x19
        /*2d0e*/ 	.short	0x0470


	//----- nvinfo : EIATTR_PARAM_CBANK
	.align		4
        /*2d10*/ 	.byte	0x04, 0x0a
        /*2d12*/ 	.short	(.L_36 - .L_35)
	.align		4
.L_35:
        /*2d14*/ 	.word	index@(.nv.constant0._ZN7cutlass13device_kernelINS_4conv6kernel13ConvUniversalINS1_16ConvProblemShapeILNS1_8OperatorE0ELi3EEENS1_10collective14CollectiveConvINS1_46MainloopSm90TmaGmmaWarpSpecializedImplicitGemmILS5_0ELi2ELi3EN4cute5tupleIJNSA_1CILi2EEENSC_ILi1EEESE_EEENS1_36KernelImplicitTmaWarpSpecializedSm90ELi1EEENSB_IJNSC_ILi256EEENSC_ILi128EEENSB_IJNSC_ILi64EEEEEEEEENS_10tfloat32_tESN_NSA_8TiledMMAINSA_8MMA_AtomIJNSA_4SM904GMMA30MMA_64x128x8_F32TF32TF32_SS_TNILNSR_7ScaleInE1ELST_1EEEEEENSA_6LayoutINSB_IJSE_SE_SE_EEENSB_IJNSC_ILi0EEESY_SY_EEEEENSB_IJNSA_10UnderscoreES11_S11_EEEEENS7_6detail26Sm90ImplicitGemmTileTraitsINSA_20SM90_TMA_LOAD_IM2COLENSA_14ComposedLayoutINSA_7SwizzleILi3ELi4ELi3EEENSA_18smem_ptr_flag_bitsILi32EEENSW_INSB_IJNSB_IJNSC_ILi8EEENSC_ILi32EEEEEENSB_IJS1D_SD_EEENSB_IJSE_SD_EEEEEENSB_IJNSB_IJS1D_NSC_ILi512EEEEEENSB_IJSE_SI_EEENSB_IJSY_NSC_ILi16384EEEEEEEEEEEEEvEENS15_INSA_23SM90_TMA_LOAD_MULTICASTENS17_IS19_S1B_NSW_INSB_IJNSB_IJS1C_NSC_ILi16EEEEEES1F_S1G_EEENSB_IJS1J_S1K_NSB_IJSY_NSC_ILi8192EEEEEEEEEEEEEvEEEENS_8epilogue10collective6detail29Sm90TmaWarpSpecializedAdapterINS23_15DefaultEpilogueISN_NSB_IJNSB_IJllllEEESE_SY_EEES28_NS22_6thread17LinearCombinationISN_Li1EffLNS29_9ScaleType4KindE0ELNS_15FloatRoundStyleE2ESN_EENS_4gemm15EpilogueDefaultEEEEEvvEEEEvNT_6ParamsE)
        /*2d18*/ 	.short	0x0210
        /*2d1a*/ 	.short	0x0470


	//----- nvinfo : EIATTR_SW_WAR
	.align		4
.L_36:
        /*2d1c*/ 	.byte	0x04, 0x36
        /*2d1e*/ 	.short	(.L_38 - .L_37)
.L_37:
        /*2d20*/ 	.word	0x00000008
.L_38:


//--------------------- .nv.callgraph             --------------------------
	.section	.nv.callgraph,"",@"SHT_CUDA_CALLGRAPH"
	.align	4
	.sectionentsize	8
	.align		4
        /*0000*/ 	.word	0x00000000
	.align		4
        /*0004*/ 	.word	0xffffffff
	.align		4
        /*0008*/ 	.word	0x00000000
	.align		4
        /*000c*/ 	.word	0xfffffffe
	.align		4
        /*0010*/ 	.word	0x00000000
	.align		4
        /*0014*/ 	.word	0xfffffffd
	.align		4
        /*0018*/ 	.word	0x00000000
	.align		4
        /*001c*/ 	.word	0xfffffffc


//--------------------- .nv.constant4             --------------------------
	.section	.nv.constant4,"a",@progbits
	.align	8
	.align		8
.nv.constant4:
        /*0000*/ 	.dword	_ZN39_INTERNAL_81734350_4_k_cu_a6d14f30_40254cuda3std3__45__cpo5beginE
	.align		8
        /*0008*/ 	.dword	_ZN39_INTERNAL_81734350_4_k_cu_a6d14f30_40254cuda3std3__45__cpo3endE
	.align		8
        /*0010*/ 	.dword	_ZN39_INTERNAL_81734350_4_k_cu_a6d14f30_40254cuda3std3__45__cpo6cbeginE
	.align		8
        /*0018*/ 	.dword	_ZN39_INTERNAL_81734350_4_k_cu_a6d14f30_40254cuda3std3__45__cpo4cendE
	.align		8
        /*0020*/ 	.dword	_ZN39_INTERNAL_81734350_4_k_cu_a6d14f30_40254cuda3std3__441_GLOBAL__N__81734350_4_k_cu_a6d14f30_40256ignoreE
	.align		8
        /*0028*/ 	.dword	_ZN39_INTERNAL_81734350_4_k_cu_a6d14f30_40254cuda3std3__419piecewise_constructE
	.align		8
        /*0030*/ 	.dword	_ZN39_INTERNAL_81734350_4_k_cu_a6d14f30_40254cuda3std3__48in_placeE
	.align		8
        /*0038*/ 	.dword	_ZN39_INTERNAL_81734350_4_k_cu_a6d14f30_40254cuda3std6ranges3__45__cpo4swapE
	.align		8
        /*0040*/ 	.dword	_ZN39_INTERNAL_81734350_4_k_cu_a6d14f30_40254cuda3std6ranges3__45__cpo9iter_moveE
	.align		8
        /*0048*/ 	.dword	_ZN39_INTERNAL_81734350_4_k_cu_a6d14f30_40254cute7productE
	.align		8
        /*0050*/ 	.dword	_ZN39_INTERNAL_81734350_4_k_cu_a6d14f30_40254cute1_E


//--------------------- .text._ZN7cutlass13device_kernelINS_4conv6kernel13ConvUniversalINS1_16ConvProblemShapeILNS1_8OperatorE0ELi3EEENS1_10collective14CollectiveConvINS1_46MainloopSm90TmaGmmaWarpSpecializedImplicitGemmILS5_0ELi2ELi3EN4cute5tupleIJNSA_1CILi2EEENSC_ILi1EEESE_EEENS1_36KernelImplicitTmaWarpSpecializedSm90ELi1EEENSB_IJNSC_ILi256EEENSC_ILi128EEENSB_IJNSC_ILi64EEEEEEEEENS_10tfloat32_tESN_NSA_8TiledMMAINSA_8MMA_AtomIJNSA_4SM904GMMA30MMA_64x128x8_F32TF32TF32_SS_TNILNSR_7ScaleInE1ELST_1EEEEEENSA_6LayoutINSB_IJSE_SE_SE_EEENSB_IJNSC_ILi0EEESY_SY_EEEEENSB_IJNSA_10UnderscoreES11_S11_EEEEENS7_6detail26Sm90ImplicitGemmTileTraitsINSA_20SM90_TMA_LOAD_IM2COLENSA_14ComposedLayoutINSA_7SwizzleILi3ELi4ELi3EEENSA_18smem_ptr_flag_bitsILi32EEENSW_INSB_IJNSB_IJNSC_ILi8EEENSC_ILi32EEEEEENSB_IJS1D_SD_EEENSB_IJSE_SD_EEEEEENSB_IJNSB_IJS1D_NSC_ILi512EEEEEENSB_IJSE_SI_EEENSB_IJSY_NSC_ILi16384EEEEEEEEEEEEEvEENS15_INSA_23SM90_TMA_LOAD_MULTICASTENS17_IS19_S1B_NSW_INSB_IJNSB_IJS1C_NSC_ILi16EEEEEES1F_S1G_EEENSB_IJS1J_S1K_NSB_IJSY_NSC_ILi8192EEEEEEEEEEEEEvEEEENS_8epilogue10collective6detail29Sm90TmaWarpSpecializedAdapterINS23_15DefaultEpilogueISN_NSB_IJNSB_IJllllEEESE_SY_EEES28_NS22_6thread17LinearCombinationISN_Li1EffLNS29_9ScaleType4KindE0ELNS_15FloatRoundStyleE2ESN_EENS_4gemm15EpilogueDefaultEEEEEvvEEEEvNT_6ParamsE --------------------------
	.section	.text._ZN7cutlass13device_kernelINS_4conv6kernel13ConvUniversalINS1_16ConvProblemShapeILNS1_8OperatorE0ELi3EEENS1_10collective14CollectiveConvINS1_46MainloopSm90TmaGmmaWarpSpecializedImplicitGemmILS5_0ELi2ELi3EN4cute5tupleIJNSA_1CILi2EEENSC_ILi1EEESE_EEENS1_36KernelImplicitTmaWarpSpecializedSm90ELi1EEENSB_IJNSC_ILi256EEENSC_ILi128EEENSB_IJNSC_ILi64EEEEEEEEENS_10tfloat32_tESN_NSA_8TiledMMAINSA_8MMA_AtomIJNSA_4SM904GMMA30MMA_64x128x8_F32TF32TF32_SS_TNILNSR_7ScaleInE1ELST_1EEEEEENSA_6LayoutINSB_IJSE_SE_SE_EEENSB_IJNSC_ILi0EEESY_SY_EEEEENSB_IJNSA_10UnderscoreES11_S11_EEEEENS7_6detail26Sm90ImplicitGemmTileTraitsINSA_20SM90_TMA_LOAD_IM2COLENSA_14ComposedLayoutINSA_7SwizzleILi3ELi4ELi3EEENSA_18smem_ptr_flag_bitsILi32EEENSW_INSB_IJNSB_IJNSC_ILi8EEENSC_ILi32EEEEEENSB_IJS1D_SD_EEENSB_IJSE_SD_EEEEEENSB_IJNSB_IJS1D_NSC_ILi512EEEEEENSB_IJSE_SI_EEENSB_IJSY_NSC_ILi16384EEEEEEEEEEEEEvEENS15_INSA_23SM90_TMA_LOAD_MULTICASTENS17_IS19_S1B_NSW_INSB_IJNSB_IJS1C_NSC_ILi16EEEEEES1F_S1G_EEENSB_IJS1J_S1K_NSB_IJSY_NSC_ILi8192EEEEEEEEEEEEEvEEEENS_8epilogue10collective6detail29Sm90TmaWarpSpecializedAdapterINS23_15DefaultEpilogueISN_NSB_IJNSB_IJllllEEESE_SY_EEES28_NS22_6thread17LinearCombinationISN_Li1EffLNS29_9ScaleType4KindE0ELNS_15FloatRoundStyleE2ESN_EENS_4gemm15EpilogueDefaultEEEEEvvEEEEvNT_6ParamsE,"ax",@progbits
	.align	128
.text._ZN7cutlass13device_kernelINS_4conv6kernel13ConvUniversalINS1_16ConvProblemShapeILNS1_8OperatorE0ELi3EEENS1_10collective14CollectiveConvINS1_46MainloopSm90TmaGmmaWarpSpecializedImplicitGemmILS5_0ELi2ELi3EN4cute5tupleIJNSA_1CILi2EEENSC_ILi1EEESE_EEENS1_36KernelImplicitTmaWarpSpecializedSm90ELi1EEENSB_IJNSC_ILi256EEENSC_ILi128EEENSB_IJNSC_ILi64EEEEEEEEENS_10tfloat32_tESN_NSA_8TiledMMAINSA_8MMA_AtomIJNSA_4SM904GMMA30MMA_64x128x8_F32TF32TF32_SS_TNILNSR_7ScaleInE1ELST_1EEEEEENSA_6LayoutINSB_IJSE_SE_SE_EEENSB_IJNSC_ILi0EEESY_SY_EEEEENSB_IJNSA_10UnderscoreES11_S11_EEEEENS7_6detail26Sm90ImplicitGemmTileTraitsINSA_20SM90_TMA_LOAD_IM2COLENSA_14ComposedLayoutINSA_7SwizzleILi3ELi4ELi3EEENSA_18smem_ptr_flag_bitsILi32EEENSW_INSB_IJNSB_IJNSC_ILi8EEENSC_ILi32EEEEEENSB_IJS1D_SD_EEENSB_IJSE_SD_EEEEEENSB_IJNSB_IJS1D_NSC_ILi512EEEEEENSB_IJSE_SI_EEENSB_IJSY_NSC_ILi16384EEEEEEEEEEEEEvEENS15_INSA_23SM90_TMA_LOAD_MULTICASTENS17_IS19_S1B_NSW_INSB_IJNSB_IJS1C_NSC_ILi16EEEEEES1F_S1G_EEENSB_IJS1J_S1K_NSB_IJSY_NSC_ILi8192EEEEEEEEEEEEEvEEEENS_8epilogue10collective6detail29Sm90TmaWarpSpecializedAdapterINS23_15DefaultEpilogueISN_NSB_IJNSB_IJllllEEESE_SY_EEES28_NS22_6thread17LinearCombinationISN_Li1EffLNS29_9ScaleType4KindE0ELNS_15FloatRoundStyleE2ESN_EENS_4gemm15EpilogueDefaultEEEEEvvEEEEvNT_6ParamsE:
        .type           _ZN7cutlass13device_kernelINS_4conv6kernel13ConvUniversalINS1_16ConvProblemShapeILNS1_8OperatorE0ELi3EEENS1_10collective14CollectiveConvINS1_46MainloopSm90TmaGmmaWarpSpecializedImplicitGemmILS5_0ELi2ELi3EN4cute5tupleIJNSA_1CILi2EEENSC_ILi1EEESE_EEENS1_36KernelImplicitTmaWarpSpecializedSm90ELi1EEENSB_IJNSC_ILi256EEENSC_ILi128EEENSB_IJNSC_ILi64EEEEEEEEENS_10tfloat32_tESN_NSA_8TiledMMAINSA_8MMA_AtomIJNSA_4SM904GMMA30MMA_64x128x8_F32TF32TF32_SS_TNILNSR_7ScaleInE1ELST_1EEEEEENSA_6LayoutINSB_IJSE_SE_SE_EEENSB_IJNSC_ILi0EEESY_SY_EEEEENSB_IJNSA_10UnderscoreES11_S11_EEEEENS7_6detail26Sm90ImplicitGemmTileTraitsINSA_20SM90_TMA_LOAD_IM2COLENSA_14ComposedLayoutINSA_7SwizzleILi3ELi4ELi3EEENSA_18smem_ptr_flag_bitsILi32EEENSW_INSB_IJNSB_IJNSC_ILi8EEENSC_ILi32EEEEEENSB_IJS1D_SD_EEENSB_IJSE_SD_EEEEEENSB_IJNSB_IJS1D_NSC_ILi512EEEEEENSB_IJSE_SI_EEENSB_IJSY_NSC_ILi16384EEEEEEEEEEEEEvEENS15_INSA_23SM90_TMA_LOAD_MULTICASTENS17_IS19_S1B_NSW_INSB_IJNSB_IJS1C_NSC_ILi16EEEEEES1F_S1G_EEENSB_IJS1J_S1K_NSB_IJSY_NSC_ILi8192EEEEEEEEEEEEEvEEEENS_8epilogue10collective6detail29Sm90TmaWarpSpecializedAdapterINS23_15DefaultEpilogueISN_NSB_IJNSB_IJllllEEESE_SY_EEES28_NS22_6thread17LinearCombinationISN_Li1EffLNS29_9ScaleType4KindE0ELNS_15FloatRoundStyleE2ESN_EENS_4gemm15EpilogueDefaultEEEEEvvEEEEvNT_6ParamsE,@function
        .size           _ZN7cutlass13device_kernelINS_4conv6kernel13ConvUniversalINS1_16ConvProblemShapeILNS1_8OperatorE0ELi3EEENS1_10collective14CollectiveConvINS1_46MainloopSm90TmaGmmaWarpSpecializedImplicitGemmILS5_0ELi2ELi3EN4cute5tupleIJNSA_1CILi2EEENSC_ILi1EEESE_EEENS1_36KernelImplicitTmaWarpSpecializedSm90ELi1EEENSB_IJNSC_ILi256EEENSC_ILi128EEENSB_IJNSC_ILi64EEEEEEEEENS_10tfloat32_tESN_NSA_8TiledMMAINSA_8MMA_AtomIJNSA_4SM904GMMA30MMA_64x128x8_F32TF32TF32_SS_TNILNSR_7ScaleInE1ELST_1EEEEEENSA_6LayoutINSB_IJSE_SE_SE_EEENSB_IJNSC_ILi0EEESY_SY_EEEEENSB_IJNSA_10UnderscoreES11_S11_EEEEENS7_6detail26Sm90ImplicitGemmTileTraitsINSA_20SM90_TMA_LOAD_IM2COLENSA_14ComposedLayoutINSA_7SwizzleILi3ELi4ELi3EEENSA_18smem_ptr_flag_bitsILi32EEENSW_INSB_IJNSB_IJNSC_ILi8EEENSC_ILi32EEEEEENSB_IJS1D_SD_EEENSB_IJSE_SD_EEEEEENSB_IJNSB_IJS1D_NSC_ILi512EEEEEENSB_IJSE_SI_EEENSB_IJSY_NSC_ILi16384EEEEEEEEEEEEEvEENS15_INSA_23SM90_TMA_LOAD_MULTICASTENS17_IS19_S1B_NSW_INSB_IJNSB_IJS1C_NSC_ILi16EEEEEES1F_S1G_EEENSB_IJS1J_S1K_NSB_IJSY_NSC_ILi8192EEEEEEEEEEEEEvEEEENS_8epilogue10collective6detail29Sm90TmaWarpSpecializedAdapterINS23_15DefaultEpilogueISN_NSB_IJNSB_IJllllEEESE_SY_EEES28_NS22_6thread17LinearCombinationISN_Li1EffLNS29_9ScaleType4KindE0ELNS_15FloatRoundStyleE2ESN_EENS_4gemm15EpilogueDefaultEEEEEvvEEEEvNT_6ParamsE,(.L_x_537 - _ZN7cutlass13device_kernelINS_4conv6kernel13ConvUniversalINS1_16ConvProblemShapeILNS1_8OperatorE0ELi3EEENS1_10collective14CollectiveConvINS1_46MainloopSm90TmaGmmaWarpSpecializedImplicitGemmILS5_0ELi2ELi3EN4cute5tupleIJNSA_1CILi2EEENSC_ILi1EEESE_EEENS1_36KernelImplicitTmaWarpSpecializedSm90ELi1EEENSB_IJNSC_ILi256EEENSC_ILi128EEENSB_IJNSC_ILi64EEEEEEEEENS_10tfloat32_tESN_NSA_8TiledMMAINSA_8MMA_AtomIJNSA_4SM904GMMA30MMA_64x128x8_F32TF32TF32_SS_TNILNSR_7ScaleInE1ELST_1EEEEEENSA_6LayoutINSB_IJSE_SE_SE_EEENSB_IJNSC_ILi0EEESY_SY_EEEEENSB_IJNSA_10UnderscoreES11_S11_EEEEENS7_6detail26Sm90ImplicitGemmTileTraitsINSA_20SM90_TMA_LOAD_IM2COLENSA_14ComposedLayoutINSA_7SwizzleILi3ELi4ELi3EEENSA_18smem_ptr_flag_bitsILi32EEENSW_INSB_IJNSB_IJNSC_ILi8EEENSC_ILi32EEEEEENSB_IJS1D_SD_EEENSB_IJSE_SD_EEEEEENSB_IJNSB_IJS1D_NSC_ILi512EEEEEENSB_IJSE_SI_EEENSB_IJSY_NSC_ILi16384EEEEEEEEEEEEEvEENS15_INSA_23SM90_TMA_LOAD_MULTICASTENS17_IS19_S1B_NSW_INSB_IJNSB_IJS1C_NSC_ILi16EEEEEES1F_S1G_EEENSB_IJS1J_S1K_NSB_IJSY_NSC_ILi8192EEEEEEEEEEEEEvEEEENS_8epilogue10collective6detail29Sm90TmaWarpSpecializedAdapterINS23_15DefaultEpilogueISN_NSB_IJNSB_IJllllEEESE_SY_EEES28_NS22_6thread17LinearCombinationISN_Li1EffLNS29_9ScaleType4KindE0ELNS_15FloatRoundStyleE2ESN_EENS_4gemm15EpilogueDefaultEEEEEvvEEEEvNT_6ParamsE)
        .other          _ZN7cutlass13device_kernelINS_4conv6kernel13ConvUniversalINS1_16ConvProblemShapeILNS1_8OperatorE0ELi3EEENS1_10collective14CollectiveConvINS1_46MainloopSm90TmaGmmaWarpSpecializedImplicitGemmILS5_0ELi2ELi3EN4cute5tupleIJNSA_1CILi2EEENSC_ILi1EEESE_EEENS1_36KernelImplicitTmaWarpSpecializedSm90ELi1EEENSB_IJNSC_ILi256EEENSC_ILi128EEENSB_IJNSC_ILi64EEEEEEEEENS_10tfloat32_tESN_NSA_8TiledMMAINSA_8MMA_AtomIJNSA_4SM904GMMA30MMA_64x128x8_F32TF32TF32_SS_TNILNSR_7ScaleInE1ELST_1EEEEEENSA_6LayoutINSB_IJSE_SE_SE_EEENSB_IJNSC_ILi0EEESY_SY_EEEEENSB_IJNSA_10UnderscoreES11_S11_EEEEENS7_6detail26Sm90ImplicitGemmTileTraitsINSA_20SM90_TMA_LOAD_IM2COLENSA_14ComposedLayoutINSA_7SwizzleILi3ELi4ELi3EEENSA_18smem_ptr_flag_bitsILi32EEENSW_INSB_IJNSB_IJNSC_ILi8EEENSC_ILi32EEEEEENSB_IJS1D_SD_EEENSB_IJSE_SD_EEEEEENSB_IJNSB_IJS1D_NSC_ILi512EEEEEENSB_IJSE_SI_EEENSB_IJSY_NSC_ILi16384EEEEEEEEEEEEEvEENS15_INSA_23SM90_TMA_LOAD_MULTICASTENS17_IS19_S1B_NSW_INSB_IJNSB_IJS1C_NSC_ILi16EEEEEES1F_S1G_EEENSB_IJS1J_S1K_NSB_IJSY_NSC_ILi8192EEEEEEEEEEEEEvEEEENS_8epilogue10collective6detail29Sm90TmaWarpSpecializedAdapterINS23_15DefaultEpilogueISN_NSB_IJNSB_IJllllEEESE_SY_EEES28_NS22_6thread17LinearCombinationISN_Li1EffLNS29_9ScaleType4KindE0ELNS_15FloatRoundStyleE2ESN_EENS_4gemm15EpilogueDefaultEEEEEvvEEEEvNT_6ParamsE,@"STO_CUDA_ENTRY STV_DEFAULT"
_ZN7cutlass13device_kernelINS_4conv6kernel13ConvUniversalINS1_16ConvProblemShapeILNS1_8OperatorE0ELi3EEENS1_10collective14CollectiveConvINS1_46MainloopSm90TmaGmmaWarpSpecializedImplicitGemmILS5_0ELi2ELi3EN4cute5tupleIJNSA_1CILi2EEENSC_ILi1EEESE_EEENS1_36KernelImplicitTmaWarpSpecializedSm90ELi1EEENSB_IJNSC_ILi256EEENSC_ILi128EEENSB_IJNSC_ILi64EEEEEEEEENS_10tfloat32_tESN_NSA_8TiledMMAINSA_8MMA_AtomIJNSA_4SM904GMMA30MMA_64x128x8_F32TF32TF32_SS_TNILNSR_7ScaleInE1ELST_1EEEEEENSA_6LayoutINSB_IJSE_SE_SE_EEENSB_IJNSC_ILi0EEESY_SY_EEEEENSB_IJNSA_10UnderscoreES11_S11_EEEEENS7_6detail26Sm90ImplicitGemmTileTraitsINSA_20SM90_TMA_LOAD_IM2COLENSA_14ComposedLayoutINSA_7SwizzleILi3ELi4ELi3EEENSA_18smem_ptr_flag_bitsILi32EEENSW_INSB_IJNSB_IJNSC_ILi8EEENSC_ILi32EEEEEENSB_IJS1D_SD_EEENSB_IJSE_SD_EEEEEENSB_IJNSB_IJS1D_NSC_ILi512EEEEEENSB_IJSE_SI_EEENSB_IJSY_NSC_ILi16384EEEEEEEEEEEEEvEENS15_INSA_23SM90_TMA_LOAD_MULTICASTENS17_IS19_S1B_NSW_INSB_IJNSB_IJS1C_NSC_ILi16EEEEEES1F_S1G_EEENSB_IJS1J_S1K_NSB_IJSY_NSC_ILi8192EEEEEEEEEEEEEvEEEENS_8epilogue10collective6detail29Sm90TmaWarpSpecializedAdapterINS23_15DefaultEpilogueISN_NSB_IJNSB_IJllllEEESE_SY_EEES28_NS22_6thread17LinearCombinationISN_Li1EffLNS29_9ScaleType4KindE0ELNS_15FloatRoundStyleE2ESN_EENS_4gemm15EpilogueDefaultEEEEEvvEEEEvNT_6ParamsE:
[----:B------:R-:W0:Y:S01]  /*0000*/  LDC R1, c[0x0][0x28] ;  /* 0x00000a00ff017b82 */ /* 0x000e220000000800 */
[----:B------:R-:W1:Y:S01]  /*0010*/  S2R R8, SR_TID.X ;  /* 0x0000000000087919 */ /* 0x000e620000002100 */
[----:B------:R-:W-:Y:S01]  /*0020*/  ELECT P0, URZ, PT ;  /* 0x00000000003f782f */ /* 0x000fe20003800000 */
[----:B------:R-:W-:Y:S01]  /*0030*/  BSSY B0, `(.L_x_0) ;  /* 0x0000017000007945 */ /* 0x000fe20003800000 */
[----:B0-----:R-:W-:Y:S01]  /*0040*/  VIADD R1, R1, 0xfffff930 ;  /* 0xfffff93001017836 */ /* 0x001fe20000000000 */
[----:B------:R-:W0:Y:S01]  /*0050*/  S2R R9, SR_CTAID.X ;  /* 0x0000000000097919 */ /* 0x000e220000002500 */
[--C-:B-1----:R-:W-:Y:S02]  /*0060*/  SHF.R.U32.HI R0, RZ, 0x5, R8.reuse ;  /* 0x00000005ff007819 */ /* 0x102fe40000011608 */
[----:B------:R-:W-:-:S03]  /*0070*/  SHF.R.S32.HI R3, RZ, 0x1f, R8 ;  /* 0x0000001fff037819 */ /* 0x000fc60000011408 */
[----:B------:R-:W1:Y:S02]  /*0080*/  SHFL.IDX PT, R2, R0, RZ, 0x1f ;  /* 0x00001fff00027589 */ /* 0x000e6400000e0000 */
[----:B-1----:R-:W-:Y:S02]  /*0090*/  R2UR UR4, R2 ;  /* 0x00000000020472ca */ /* 0x002fe400000e0000 */
[----:B------:R-:W-:-:S06]  /*00a0*/  SHF.R.U32.HI R2, RZ, 0x7, R8 ;  /* 0x00000007ff027819 */ /* 0x000fcc0000011608 */
[----:B------:R-:W1:Y:S05]  /*00b0*/  SHFL.IDX PT, R2, R2, RZ, 0x1f ;  /* 0x00001fff02027589 */ /* 0x000e6a00000e0000 */
[----:B------:R-:W-:Y:S02]  /*00c0*/  USHF.R.S32.HI UR5, URZ, 0x1f, UR4 ;  /* 0x0000001f3f057899 */ /* 0x000fe40008011404 */
[----:B------:R-:W-:Y:S02]  /*00d0*/  ISETP.NE.OR P0, PT, RZ, UR4, !P0 ;  /* 0x00000004ff007c0c */ /* 0x000fe4000c705670 */
[----:B------:R-:W-:-:S04]  /*00e0*/  ULEA.HI UR5, UR5, UR4, URZ, 0x2 ;  /* 0x0000000405057291 */ /* 0x000fc8000f8f103f */
[----:B------:R-:W-:-:S04]  /*00f0*/  ULOP3.LUT UR5, UR5, 0xfffffffc, URZ, 0xc0, !UPT ;  /* 0xfffffffc05057892 */ /* 0x000fc8000f8ec03f */
[----:B------:R-:W-:-:S03]  /*0100*/  UIADD3 UR8, UR4, -UR5, URZ ;  /* 0x8000000504087290 */ /* 0x000fc6000fffe03f */
[----:B0-----:R-:W-:Y:S09]  /*0110*/  @P0 BRA `(.L_x_1) ;  /* 0x0000000000200947 */ /* 0x001ff20003800000 */
[----:B------:R-:W-:Y:S02]  /*0120*/  ULDC.64 UR4, c[0x0][0x198] ;  /* 0x0000660000047ab9 */ /* 0x000fe40000000a00 */
[----:B------:R-:W-:Y:S02]  /*0130*/  UIADD3 UR6, UP0, UR4, 0xf0, URZ ;  /* 0x000000f004067890 */ /* 0x000fe4000ff1e03f */
[----:B------:R-:W-:Y:S02]  /*0140*/  UIADD3 UR4, UP1, UR4, 0x270, URZ ;  /* 0x0000027004047890 */ /* 0x000fe4000ff3e03f */
[----:B------:R-:W-:Y:S02]  /*0150*/  UIADD3.X UR7, URZ, UR5, URZ, UP0, !UPT ;  /* 0x000000053f077290 */ /* 0x000fe400087fe43f */
[----:B------:R-:W-:-:S07]  /*0160*/  UIADD3.X UR5, URZ, UR5, URZ, UP1, !UPT ;  /* 0x000000053f057290 */ /* 0x000fce0008ffe43f */
[----:B------:R0:W-:Y:S02]  /*0170*/  UTMACCTL.PF [UR6] ;  /* 0x00000000060079b9 */ /* 0x0001e40008040000 */
[----:B------:R0:W-:Y:S02]  /*0180*/  UTMACCTL.PF [UR4] ;  /* 0x00000000040079b9 */ /* 0x0001e40008040000 */
[----:B0-----:R-:W-:Y:S01]  /*0190*/  NOP ;  /* 0x0000000000007918 */ /* 0x001fe20000000000 */
.L_x_1:
[----:B------:R-:W-:Y:S05]  /*01a0*/  BSYNC B0 ;  /* 0x0000000000007941 */ /* 0x000fea0003800000 */
.L_x_0:
[----:B------:R-:W0:Y:S01]  /*01b0*/  SHFL.IDX PT, R0, R0, RZ, 0x1f ;  /* 0x00001fff00007589 */ /* 0x000e2200000e0000 */
[----:B------:R-:W-:Y:S02]  /*01c0*/  LEA.HI R3, R3, R8, RZ, 0x7 ;  /* 0x0000000803037211 */ /* 0x000fe400078f38ff */
[----:B-1----:R-:W-:Y:S01]  /*01d0*/  R2UR UR10, R2 ;  /* 0x00000000020a72ca */ /* 0x002fe200000e0000 */
[----:B------:R-:W1:Y:S01]  /*01e0*/  S2R R11, SR_CTAID.Y ;  /* 0x00000000000b7919 */ /* 0x000e620000002600 */
[----:B------:R-:W-:Y:S02]  /*01f0*/  LOP3.LUT R3, R3, 0xffffff80, RZ, 0xc0, !PT ;  /* 0xffffff8003037812 */ /* 0x000fe400078ec0ff */
[----:B------:R-:W-:-:S03]  /*0200*/  I2FP.F32.U32 R7, R9 ;  /* 0x0000000900077245 */ /* 0x000fc60000201000 */
[----:B------:R-:W-:-:S05]  /*0210*/  IMAD.IADD R13, R8, 0x1, -R3 ;  /* 0x00000001080d7824 */ /* 0x000fca00078e0a03 */
[----:B------:R-:W-:Y:S01]  /*0220*/  SHF.R.S32.HI R2, RZ, 0x1f, R13 ;  /* 0x0000001fff027819 */ /* 0x000fe2000001140d */
[----:B------:R-:W-:Y:S02]  /*0230*/  ULOP3.LUT UP0, URZ, UR10, UR8, URZ, 0xfc, !UPT ;  /* 0x000000080a3f7292 */ /* 0x000fe4000f80fc3f */
[----:B------:R-:W-:Y:S01]  /*0240*/  UISETP.NE.AND UP1, UPT, UR10, 0x1, UPT ;  /* 0x000000010a00788c */ /* 0x000fe2000bf25270 */
[----:B------:R-:W-:Y:S01]  /*0250*/  LEA.HI R2, R2, R13, RZ, 0x3 ;  /* 0x0000000d02027211 */ /* 0x000fe200078f18ff */
[----:B------:R-:W-:-:S03]  /*0260*/  USEL UR4, URZ, 0x1, UP0 ;  /* 0x000000013f047887 */ /* 0x000fc60008000000 */
[--C-:B------:R-:W-:Y:S01]  /*0270*/  SHF.R.S32.HI R4, RZ, 0x3, R2.reuse ;  /* 0x00000003ff047819 */ /* 0x100fe20000011402 */
[----:B------:R-:W-:Y:S01]  /*0280*/  USEL UR4, UR4, 0x2, UP1 ;  /* 0x0000000204047887 */ /* 0x000fe20008800000 */
[----:B0-----:R-:W-:Y:S02]  /*0290*/  ISETP.NE.AND P0, PT, R0, RZ, PT ;  /* 0x000000ff0000720c */ /* 0x001fe40003f05270 */
[----:B------:R-:W-:Y:S02]  /*02a0*/  SHF.R.S32.HI R3, RZ, 0x1f, R2 ;  /* 0x0000001fff037819 */ /* 0x000fe40000011402 */
[----:B------:R-:W-:Y:S02]  /*02b0*/  SHF.R.S32.HI R5, RZ, 0x1f, R0 ;  /* 0x0000001fff057819 */ /* 0x000fe40000011400 */
[----:B------:R-:W-:Y:S01]  /*02c0*/  LEA.HI R2, R3, R4, RZ, 0x2 ;  /* 0x0000000403027211 */ /* 0x000fe200078f10ff */
[----:B------:R-:W-:Y:S01]  /*02d0*/  IMAD.U32 R3, RZ, RZ, UR4 ;  /* 0x00000004ff037e24 */ /* 0x000fe2000f8e00ff */
[----:B------:R-:W-:-:S05]  /*02e0*/  LEA.HI R6, R5, R0, RZ, 0x2 ;  /* 0x0000000005067211 */ /* 0x000fca00078f10ff */
[----:B-1----:R-:W-:Y:S05]  /*02f0*/  @P0 BRA `(.L_x_2) ;  /* 0x0000000000480947 */ /* 0x002fea0003800000 */
[----:B------:R-:W0:Y:S01]  /*0300*/  S2UR UR9, SR_CgaCtaId ;  /* 0x00000000000979c3 */ /* 0x000e220000008800 */
[----:B------:R-:W-:Y:S01]  /*0310*/  UMOV UR4, 0x400 ;  /* 0x0000040000047882 */ /* 0x000fe20000000000 */
[----:B------:R-:W-:Y:S01]  /*0320*/  UMOV UR5, 0x1 ;  /* 0x0000000100057882 */ /* 0x000fe20000000000 */
[----:B------:R-:W-:Y:S01]  /*0330*/  UMOV UR6, 0x2 ;  /* 0x0000000200067882 */ /* 0x000fe20000000000 */
[----:B------:R-:W-:Y:S01]  /*0340*/  ELECT P0, URZ, PT ;  /* 0x00000000003f782f */ /* 0x000fe20003800000 */
[----:B------:R-:W-:-:S04]  /*0350*/  UIADD3 UR6, -UR6, 0x100000, URZ ;  /* 0x0010000006067890 */ /* 0x000fc8000fffe13f */
[----:B------:R-:W-:Y:S02]  /*0360*/  USHF.L.U32 UR7, UR6, 0xb, URZ ;  /* 0x0000000b06077899 */ /* 0x000fe4000800063f */
[----:B------:R-:W-:Y:S02]  /*0370*/  USHF.L.U32 UR6, UR6, 0x1, URZ ;  /* 0x0000000106067899 */ /* 0x000fe4000800063f */
[----:B0-----:R-:W-:Y:S02]  /*0380*/  ULEA UR9, UR9, UR4, 0x18 ;  /* 0x0000000409097291 */ /* 0x001fe4000f8ec03f */
[----:B------:R-:W-:-:S04]  /*0390*/  UIADD3 UR4, -UR5, 0x100000, URZ ;  /* 0x0010000005047890 */ /* 0x000fc8000fffe13f */
[----:B------:R-:W-:Y:S02]  /*03a0*/  USHF.L.U32 UR5, UR4, 0xb, URZ ;  /* 0x0000000b04057899 */ /* 0x000fe4000800063f */
[----:B------:R-:W-:Y:S01]  /*03b0*/  USHF.L.U32 UR4, UR4, 0x1, URZ ;  /* 0x0000000104047899 */ /* 0x000fe2000800063f */
[----:B------:R-:W0:Y:S11]  /*03c0*/  FENCE.VIEW.ASYNC.S ;  /* 0x00000000000073c6 */ /* 0x000e360000000000 */
[----:B0-----:R0:W1:Y:S01]  /*03d0*/  SYNCS.EXCH.64 URZ, [UR9+0x30000], UR4 ;  /* 0x03000004093f75b2 */ /* 0x0010620008000100 */
[----:B------:R0:W2:Y:S01]  /*03e0*/  SYNCS.EXCH.64 URZ, [UR9+0x30010], UR6 ;  /* 0x03001006093f75b2 */ /* 0x0000a20008000100 */
[----:B------:R0:W3:Y:S01]  /*03f0*/  SYNCS.EXCH.64 URZ, [UR9+0x30008], UR4 ;  /* 0x03000804093f75b2 */ /* 0x0000e20008000100 */
[----:B------:R0:W4:Y:S01]  /*0400*/  SYNCS.EXCH.64 URZ, [UR9+0x30018], UR6 ;  /* 0x03001806093f75b2 */ /* 0x0001220008000100 */
[----:B------:R-:W-:Y:S01]  /*0410*/  NOP ;  /* 0x0000000000007918 */ /* 0x000fe20000000000 */
.L_x_2:
[----:B0-----:R-:W-:Y:S01]  /*0420*/  ULDC UR4, c[0x0][0x150] ;  /* 0x0000540000047ab9 */ /* 0x001fe20000000800 */
[----:B------:R-:W-:Y:S01]  /*0430*/  LOP3.LUT R5, R2, 0xfffffffc, RZ, 0xc0, !PT ;  /* 0xfffffffc02057812 */ /* 0x000fe200078ec0ff */
[----:B------:R-:W-:Y:S01]  /*0440*/  FMUL R10, R7, UR4 ;  /* 0x00000004070a7c20 */ /* 0x000fe20008400000 */
[----:B------:R-:W-:Y:S01]  /*0450*/  LOP3.LUT R7, R6, 0x3ffffffc, RZ, 0xc0, !PT ;  /* 0x3ffffffc06077812 */ /* 0x000fe200078ec0ff */
[----:B------:R-:W-:Y:S01]  /*0460*/  ULDC UR4, c[0x0][0x154] ;  /* 0x0000550000047ab9 */ /* 0x000fe20000000800 */
[----:B------:R-:W-:Y:S01]  /*0470*/  I2FP.F32.U32 R2, R11 ;  /* 0x0000000b00027245 */ /* 0x000fe20000201000 */
[----:B------:R-:W-:Y:S01]  /*0480*/  IMAD.IADD R5, R4, 0x1, -R5 ;  /* 0x0000000104057824 */ /* 0x000fe200078e0a05 */
[----:B------:R-:W0:Y:S01]  /*0490*/  LDC R6, c[0x0][0x140] ;  /* 0x00005000ff067b82 */ /* 0x000e220000000800 */
[----:B------:R-:W5:Y:S01]  /*04a0*/  F2I.U32.TRUNC.NTZ R10, R10 ;  /* 0x0000000a000a7305 */ /* 0x000f62000020f000 */
[----:B------:R-:W-:Y:S02]  /*04b0*/  IMAD.IADD R0, R0, 0x1, -R7 ;  /* 0x0000000100007824 */ /* 0x000fe400078e0a07 */
[----:B------:R-:W-:Y:S01]  /*04c0*/  FMUL R2, R2, UR4 ;  /* 0x0000000402027c20 */ /* 0x000fe20008400000 */
[----:B------:R-:W-:Y:S01]  /*04d0*/  ULDC UR4, c[0x0][0x144] ;  /* 0x0000510000047ab9 */ /* 0x000fe20000000800 */
[----:B------:R-:W-:Y:S01]  /*04e0*/  LOP3.LUT P0, RZ, R13, 0x7, RZ, 0xc0, !PT ;  /* 0x000000070dff7812 */ /* 0x000fe2000780c0ff */
[----:B------:R-:W-:Y:S01]  /*04f0*/  IMAD R5, R0, 0x4, R5 ;  /* 0x0000000400057824 */ /* 0x000fe200078e0205 */
[----:B------:R-:W-:Y:S01]  /*0500*/  NOP ;  /* 0x0000000000007918 */ /* 0x000fe20000000000 */
[----:B------:R-:W-:Y:S01]  /*0510*/  NOP ;  /* 0x0000000000007918 */ /* 0x000fe20000000000 */
[----:B------:R-:W1:Y:S02]  /*0520*/  F2I.U32.TRUNC.NTZ R2, R2 ;  /* 0x0000000200027305 */ /* 0x000e64000020f000 */
[----:B------:R-:W-:-:S04]  /*0530*/  LEA.HI R0, R5, R5, RZ, 0x1 ;  /* 0x0000000505007211 */ /* 0x000fc800078f08ff */
[----:B------:R-:W-:Y:S01]  /*0540*/  LOP3.LUT R0, R0, 0xfffffffe, RZ, 0xc0, !PT ;  /* 0xfffffffe00007812 */ /* 0x000fe200078ec0ff */
[----:B-----5:R-:W-:-:S04]  /*0550*/  IMAD.MOV R4, RZ, RZ, -R10 ;  /* 0x000000ffff047224 */ /* 0x020fc800078e0a0a */
[C---:B------:R-:W-:Y:S02]  /*0560*/  IMAD.IADD R0, R5.reuse, 0x1, -R0 ;  /* 0x0000000105007824 */ /* 0x040fe400078e0a00 */
[----:B------:R-:W-:Y:S01]  /*0570*/  IMAD R7, R4, UR4, R9 ;  /* 0x0000000404077c24 */ /* 0x000fe2000f8e0209 */
[----:B------:R-:W-:Y:S01]  /*0580*/  ULDC UR4, c[0x0][0x148] ;  /* 0x0000520000047ab9 */ /* 0x000fe20000000800 */
[----:B-1----:R-:W-:Y:S01]  /*0590*/  IMAD.MOV R4, RZ, RZ, -R2 ;  /* 0x000000ffff047224 */ /* 0x002fe200078e0a02 */
[----:B0-----:R-:W-:Y:S02]  /*05a0*/  ISETP.EQ.U32.AND P1, PT, R6, 0x1, PT ;  /* 0x000000010600780c */ /* 0x001fe40003f22070 */
[----:B------:R-:W-:Y:S01]  /*05b0*/  ISETP.NE.AND P2, PT, R0, R7, PT ;  /* 0x000000070000720c */ /* 0x000fe20003f45270 */
[----:B------:R-:W-:Y:S01]  /*05c0*/  IMAD R7, R4, UR4, R11 ;  /* 0x0000000404077c24 */ /* 0x000fe2000f8e020b */
[----:B------:R-:W-:Y:S01]  /*05d0*/  SHF.L.U32 R0, R5, 0x2, RZ ;  /* 0x0000000205007819 */ /* 0x000fe200000006ff */
[----:B------:R-:W-:-:S03]  /*05e0*/  IMAD.MOV.U32 R4, RZ, RZ, 0x1 ;  /* 0x00000001ff047424 */ /* 0x000fc600078e00ff */
[----:B------:R-:W-:-:S04]  /*05f0*/  LOP3.LUT R5, R5, 0xc, R0, 0x78, !PT ;  /* 0x0000000c05057812 */ /* 0x000fc800078e7800 */
[----:B------:R-:W-:-:S03]  /*0600*/  ISETP.LT.U32.AND P0, PT, R5, 0x2, !P0 ;  /* 0x000000020500780c */ /* 0x000fc60004701070 */
[----:B------:R-:W-:-:S04]  /*0610*/  @P2 LEA.HI R0, R5, R5, RZ, 0x1 ;  /* 0x0000000505002211 */ /* 0x000fc800078f08ff */
[----:B------:R-:W-:-:S04]  /*0620*/  @P2 SHF.R.S32.HI R0, RZ, 0x1, R0 ;  /* 0x00000001ff002819 */ /* 0x000fc80000011400 */
[----:B------:R-:W-:Y:S02]  /*0630*/  @P2 ISETP.NE.AND P3, PT, R0, R7, PT ;  /* 0x000000070000220c */ /* 0x000fe40003f65270 */
[----:B------:R-:W-:Y:S02]  /*0640*/  SEL R7, RZ, 0x1, !P0 ;  /* 0x00000001ff077807 */ /* 0x000fe40004000000 */
[----:B------:R-:W-:-:S04]  /*0650*/  @P2 SEL R4, RZ, 0x1, P3 ;  /* 0x00000001ff042807 */ /* 0x000fc80001800000 */
[----:B------:R-:W-:Y:S01]  /*0660*/  LOP3.LUT R4, R4, R7, RZ, 0xc0, !PT ;  /* 0x0000000704047212 */ /* 0x000fe200078ec0ff */
[----:B------:R-:W-:Y:S06]  /*0670*/  @!P1 BRA `(.L_x_3) ;  /* 0x0000000000089947 */ /* 0x000fec0003800000 */
[----:B--234-:R-:W-:Y:S01]  /*0680*/  UCGABAR_ARV ;  /* 0x00000000000079c7 */ /* 0x01cfe20008000000 */
[----:B------:R-:W-:Y:S05]  /*0690*/  BRA `(.L_x_4) ;  /* 0x0000000000047947 */ /* 0x000fea0003800000 */
.L_x_3:
[----:B--234-:R-:W-:Y:S01]  /*06a0*/  NOP ;  /* 0x0000000000007918 */ /* 0x01cfe20000000000 */
.L_x_4:
[----:B------:R-:W-:Y:S01]  /*06b0*/  ULDC.64 UR4, c[0x0][0x618] ;  /* 0x0001860000047ab9 */ /* 0x000fe20000000a00 */
[----:B------:R-:W-:Y:S01]  /*06c0*/  ULDC.64 UR20, c[0x0][0x208] ;  /* 0x0000820000147ab9 */ /* 0x000fe20000000a00 */
[----:B------:R-:W-:-:S04]  /*06d0*/  ISETP.NE.U32.AND P0, PT, RZ, UR4, PT ;  /* 0x00000004ff007c0c */ /* 0x000fc8000bf05070 */
[----:B------:R-:W-:-:S13]  /*06e0*/  ISETP.NE.AND.EX P0, PT, RZ, UR5, PT, P0 ;  /* 0x00000005ff007c0c */ /* 0x000fda000bf05300 */
[----:B------:R-:W-:Y:S05]  /*06f0*/  @!P0 BRA `(.L_x_5) ;  /* 0x0000000000208947 */ /* 0x000fea0003800000 */
[----:B------:R-:W0:Y:S02]  /*0700*/  LDC.64 R6, c[0x0][0x618] ;  /* 0x00018600ff067b82 */ /* 0x000e240000000a00 */
[----:B0-----:R-:W2:Y:S02]  /*0710*/  LDG.E.64 R6, desc[UR20][R6.64] ;  /* 0x0000001406067981 */ /* 0x001ea4000c1e1b00 */
[----:B--2---:R-:W-:-:S04]  /*0720*/  ISETP.NE.U32.AND P0, PT, R6, RZ, PT ;  /* 0x000000ff0600720c */ /* 0x004fc80003f05070 */
[----:B------:R-:W-:-:S13]  /*0730*/  ISETP.NE.AND.EX P0, PT, R7, RZ, PT, P0 ;  /* 0x000000ff0700720c */ /* 0x000fda0003f05300 */
[----:B------:R-:W-:Y:S05]  /*0740*/  @!P0 BRA `(.L_x_5) ;  /* 0x00000000000c8947 */ /* 0x000fea0003800000 */
[----:B------:R-:W2:Y:S02]  /*0750*/  LD.E R6, desc[UR20][R6.64] ;  /* 0x0000001406067980 */ /* 0x000ea4000c101900 */
[----:B--2---:R-:W-:Y:S01]  /*0760*/  R2UR UR11, R6 ;  /* 0x00000000060b72ca */ /* 0x004fe200000e0000 */
[----:B------:R-:W-:-:S14]  /*0770*/  BRA `(.L_x_6) ;  /* 0x0000000000247947 */ /* 0x000fdc0003800000 */
.L_x_5:
[----:B------:R-:W-:Y:S02]  /*0780*/  ULDC.64 UR4, c[0x0][0x608] ;  /* 0x0001820000047ab9 */ /* 0x000fe40000000a00 */
[----:B------:R-:W-:-:S04]  /*0790*/  ISETP.NE.U32.AND P0, PT, RZ, UR4, PT ;  /* 0x00000004ff007c0c */ /* 0x000fc8000bf05070 */
[----:B------:R-:W-:-:S13]  /*07a0*/  ISETP.NE.AND.EX P0, PT, RZ, UR5, PT, P0 ;  /* 0x00000005ff007c0c */ /* 0x000fda000bf05300 */
[----:B------:R-:W-:Y:S05]  /*07b0*/  @!P0 BRA `(.L_x_7) ;  /* 0x0000000000108947 */ /* 0x000fea0003800000 */
[----:B------:R-:W0:Y:S02]  /*07c0*/  LDC.64 R6, c[0x0][0x608] ;  /* 0x00018200ff067b82 */ /* 0x000e240000000a00 */
[----:B0-----:R-:W2:Y:S02]  /*07d0*/  LDG.E R6, desc[UR20][R6.64] ;  /* 0x0000001406067981 */ /* 0x001ea4000c1e1900 */
[----:B--2---:R-:W-:Y:S01]  /*07e0*/  R2UR UR11, R6 ;  /* 0x00000000060b72ca */ /* 0x004fe200000e0000 */
[----:B------:R-:W-:-:S14]  /*07f0*/  BRA `(.L_x_6) ;  /* 0x0000000000047947 */ /* 0x000fdc0003800000 */
.L_x_7:
[----:B------:R-:W-:-:S05]  /*0800*/  ULDC UR11, c[0x0][0x600] ;  /* 0x00018000000b7ab9 */ /* 0x000fca0000000800 */
.L_x_6:
[----:B------:R-:W-:Y:S02]  /*0810*/  ULDC.64 UR4, c[0x0][0x620] ;  /* 0x0001880000047ab9 */ /* 0x000fe40000000a00 */
        /* <DEDUP_REMOVED lines=11> */
.L_x_8:
        /* <DEDUP_REMOVED lines=8> */
.L_x_10:
[----:B------:R-:W-:-:S05]  /*0950*/  ULDC UR22, c[0x0][0x604] ;  /* 0x0001810000167ab9 */ /* 0x000fca0000000800 */
.L_x_9:
[----:B------:R-:W-:Y:S01]  /*0960*/  ULDC UR4, c[0x0][0x3dc] ;  /* 0x0000f70000047ab9 */ /* 0x000fe20000000800 */
[----:B------:R-:W-:Y:S01]  /*0970*/  ULDC.64 UR6, c[0x0][0x3e0] ;  /* 0x0000f80000067ab9 */ /* 0x000fe20000000a00 */
[----:B------:R-:W-:Y:S02]  /*0980*/  UIADD3 UR4, UR4, 0x3f, URZ ;  /* 0x0000003f04047890 */ /* 0x000fe4000fffe03f */
[----:B------:R-:W-:Y:S02]  /*0990*/  UIMAD UR6, UR7, UR6, URZ ;  /* 0x00000006070672a4 */ /* 0x000fe4000f8e023f */
[----:B------:R-:W-:-:S04]  /*09a0*/  USHF.R.S32.HI UR5, URZ, 0x1f, UR4 ;  /* 0x0000001f3f057899 */ /* 0x000fc80008011404 */
[----:B------:R-:W-:-:S03]  /*09b0*/  ULEA.HI UR5, UR5, UR4, URZ, 0x6 ;  /* 0x0000000405057291 */ /* 0x000fc6000f8f303f */
[----:B------:R-:W-:Y:S01]  /*09c0*/  ULDC UR4, c[0x0][0x3e8] ;  /* 0x0000fa0000047ab9 */ /* 0x000fe20000000800 */
[----:B------:R-:W-:Y:S02]  /*09d0*/  USHF.R.S32.HI UR9, URZ, 0x6, UR5 ;  /* 0x000000063f097899 */ /* 0x000fe40008011405 */
[----:B------:R-:W-:-:S04]  /*09e0*/  UIMAD UR6, UR6, UR4, URZ ;  /* 0x00000004060672a4 */ /* 0x000fc8000f8e023f */
[----:B------:R-:W-:Y:S02]  /*09f0*/  UIMAD UR4, UR9, UR6, URZ ;  /* 0x00000006090472a4 */ /* 0x000fe4000f8e023f */
[----:B------:R-:W-:-:S04]  /*0a00*/  IMAD.U32 R29, RZ, RZ, UR9 ;  /* 0x00000009ff1d7e24 */ /* 0x000fc8000f8e00ff */
[----:B------:R-:W-:Y:S01]  /*0a10*/  IMAD.U32 R0, RZ, RZ, UR4 ;  /* 0x00000004ff007e24 */ /* 0x000fe2000f8e00ff */
[----:B------:R-:W-:Y:S06]  /*0a20*/  @!P1 BRA `(.L_x_11) ;  /* 0x00000000000c9947 */ /* 0x000fec0003800000 */
[----:B------:R-:W-:Y:S01]  /*0a30*/  UCGABAR_WAIT ;  /* 0x0000000000007dc7 */ /* 0x000fe20008000000 */
[----:B------:R-:W-:Y:S01]  /*0a40*/  CCTL.IVALL ;  /* 0x00000000ff00798f */ /* 0x000fe20002000000 */
[----:B------:R-:W-:Y:S05]  /*0a50*/  BRA `(.L_x_12) ;  /* 0x0000000000047947 */ /* 0x000fea0003800000 */
.L_x_11:
[----:B------:R-:W-:Y:S06]  /*0a60*/  BAR.SYNC.DEFER_BLOCKING 0x0 ;  /* 0x0000000000007b1d */ /* 0x000fec0000010000 */
.L_x_12:
[----:B------:R-:W-:-:S13]  /*0a70*/  ISETP.NE.AND P0, PT, RZ, UR10, PT ;  /* 0x0000000aff007c0c */ /* 0x000fda000bf05270 */
[----:B------:R-:W-:Y:S05]  /*0a80*/  @!P0 BRA `(.L_x_13) ;  /* 0x000001ac00508947 */ /* 0x000fea0003800000 */
[----:B------:R-:W-:-:S06]  /*0a90*/  UISETP.NE.AND UP0, UPT, UR10, 0x1, UPT ;  /* 0x000000010a00788c */ /* 0x000fcc000bf05270 */
[----:B------:R-:W-:-:S13]  /*0aa0*/  PLOP3.LUT P0, PT, PT, PT, UP0, 0x80, 0x0 ;  /* 0x000000000000781c */ /* 0x000fda0003f0f008 */
[----:B------:R-:W-:Y:S05]  /*0ab0*/  @P0 EXIT ;  /* 0x000000000000094d */ /* 0x000fea0003800000 */
[----:B------:R0:W-:Y:S01]  /*0ac0*/  STL [R1], RZ ;  /* 0x000000ff01007387 */ /* 0x0001e20000100800 */
[----:B------:R-:W-:Y:S02]  /*0ad0*/  R2UR UR4, R0 ;  /* 0x00000000000472ca */ /* 0x000fe400000e0000 */
[----:B------:R-:W-:Y:S02]  /*0ae0*/  CS2R R86, SRZ ;  /* 0x0000000000567805 */ /* 0x000fe4000001ff00 */
[----:B------:R-:W-:Y:S01]  /*0af0*/  CS2R R152, SRZ ;  /* 0x0000000000987805 */ /* 0x000fe2000001ff00 */
[----:B------:R0:W-:Y:S01]  /*0b00*/  STL [R1+0x4], RZ ;  /* 0x000004ff01007387 */ /* 0x0001e20000100800 */
[----:B------:R-:W-:Y:S02]  /*0b10*/  CS2R R154, SRZ ;  /* 0x00000000009a7805 */ /* 0x000fe4000001ff00 */
[----:B------:R-:W-:Y:S02]  /*0b20*/  CS2R R156, SRZ ;  /* 0x00000000009c7805 */ /* 0x000fe4000001ff00 */
[----:B------:R-:W-:Y:S01]  /*0b30*/  CS2R R158, SRZ ;  /* 0x00000000009e7805 */ /* 0x000fe2000001ff00 */
[----:B------:R0:W-:Y:S01]  /*0b40*/  STL [R1+0x8], RZ ;  /* 0x000008ff01007387 */ /* 0x0001e20000100800 */
[----:B------:R-:W-:-:S02]  /*0b50*/  CS2R R160, SRZ ;  /* 0x0000000000a07805 */ /* 0x000fc4000001ff00 */
[----:B------:R-:W-:Y:S02]  /*0b60*/  CS2R R162, SRZ ;  /* 0x0000000000a27805 */ /* 0x000fe4000001ff00 */
[----:B------:R-:W-:Y:S01]  /*0b70*/  CS2R R164, SRZ ;  /* 0x0000000000a47805 */ /* 0x000fe2000001ff00 */
[----:B------:R0:W-:Y:S01]  /*0b80*/  STL [R1+0xc], RZ ;  /* 0x00000cff01007387 */ /* 0x0001e20000100800 */
[----:B------:R-:W-:Y:S01]  /*0b90*/  CS2R R166, SRZ ;  /* 0x0000000000a67805 */ /* 0x000fe2000001ff00 */
[----:B------:R-:W-:Y:S01]  /*0ba0*/  UISETP.GE.AND UP0, UPT, UR4, 0x1, UPT ;  /* 0x000000010400788c */ /* 0x000fe2000bf06270 */
[----:B------:R-:W-:Y:S01]  /*0bb0*/  CS2R R168, SRZ ;  /* 0x0000000000a87805 */ /* 0x000fe2000001ff00 */
[----:B------:R0:W-:Y:S01]  /*0bc0*/  STL [R1+0x10], RZ ;  /* 0x000010ff01007387 */ /* 0x0001e20000100800 */
[----:B------:R-:W-:Y:S01]  /*0bd0*/  UMOV UR4, URZ ;  /* 0x0000003f00047c82 */ /* 0x000fe20008000000 */
[----:B------:R-:W-:Y:S02]  /*0be0*/  CS2R R170, SRZ ;  /* 0x0000000000aa7805 */ /* 0x000fe4000001ff00 */
[----:B------:R-:W-:Y:S01]  /*0bf0*/  CS2R R172, SRZ ;  /* 0x0000000000ac7805 */ /* 0x000fe2000001ff00 */
[----:B------:R0:W-:Y:S01]  /*0c00*/  STL [R1+0x14], RZ ;  /* 0x000014ff01007387 */ /* 0x0001e20000100800 */
[----:B------:R-:W-:-:S02]  /*0c10*/  PLOP3.LUT P0, PT, PT, PT, UP0, 0x80, 0x0 ;  /* 0x000000000000781c */ /* 0x000fc40003f0f008 */
        /* <DEDUP_REMOVED lines=111> */
[----:B------:R-:W-:-:S03]  /*1310*/  CS2R R84, SRZ ;  /* 0x0000000000547805 */ /* 0x000fc6000001ff00 */
[----:B------:R0:W-:Y:S04]  /*1320*/  STL [R1+0x88], RZ ;  /* 0x000088ff01007387 */ /* 0x0001e80000100800 */
        /* <DEDUP_REMOVED lines=28> */
[----:B------:R0:W-:Y:S01]  /*14f0*/  STL [R1+0xfc], RZ ;  /* 0x0000fcff01007387 */ /* 0x0001e20000100800 */
[----:B------:R-:W-:Y:S05]  /*1500*/  @!P0 BRA `(.L_x_14) ;  /* 0x0000004800b88947 */ /* 0x000fea0003800000 */
[----:B------:R-:W-:-:S13]  /*1510*/  R2UR UR4, R3 ;  /* 0x00000000030472ca */ /* 0x000fda00000e0000 */
[----:B------:R-:W-:-:S04]  /*1520*/  ULOP3.LUT UR4, UR4, 0x1, URZ, 0xfc, !UPT ;  /* 0x0000000104047892 */ /* 0x000fc8000f8efc3f */
[----:B------:R-:W-:-:S06]  /*1530*/  UISETP.NE.AND UP0, UPT, UR4, 0x3, UPT ;  /* 0x000000030400788c */ /* 0x000fcc000bf05270 */
[----:B------:R-:W-:-:S13]  /*1540*/  PLOP3.LUT P1, PT, PT, PT, UP0, 0x80, 0x0 ;  /* 0x000000000000781c */ /* 0x000fda0003f2f008 */
[----:B------:R-:W-:Y:S05]  /*1550*/  @!P1 BRA `(.L_x_15) ;  /* 0x0000000000049947 */ /* 0x000fea0003800000 */
[----:B------:R-:W-:Y:S01]  /*1560*/  BPT.TRAP 0x1 ;  /* 0x000000040000795c */ /* 0x000fe20000300000 */
.L_x_15:
[----:B------:R-:W1:Y:S01]  /*1570*/  S2UR UR5, SR_CgaCtaId ;  /* 0x00000000000579c3 */ /* 0x000e620000008800 */
[----:B------:R-:W-:Y:S01]  /*1580*/  SHF.L.U32 R2, RZ, 0x1f, RZ ;  /* 0x0000001fff027819 */ /* 0x000fe200000006ff */
[----:B------:R-:W-:Y:S02]  /*1590*/  UMOV UR4, 0x400 ;  /* 0x0000040000047882 */ /* 0x000fe40000000000 */
[----:B-1----:R-:W-:-:S12]  /*15a0*/  ULEA UR4, UR5, UR4, 0x18 ;  /* 0x0000000405047291 */ /* 0x002fd8000f8ec03f */
.L_x_16:
[----:B-1----:R-:W-:-:S04]  /*15b0*/  IMAD.U32 R7, RZ, RZ, UR4 ;  /* 0x00000004ff077e24 */ /* 0x002fc8000f8e00ff */
[----:B------:R1:W2:Y:S03]  /*15c0*/  SYNCS.PHASECHK.TRANS64.TRYWAIT P1, [R7+URZ+0x30000], R2 ;  /* 0x03000002070075a7 */ /* 0x0002a6000802017f */
[----:B--2---:R-:W-:Y:S05]  /*15d0*/  @!P1 NANOSLEEP.SYNCS 0x989680 ;  /* 0x009896800000995d */ /* 0x004fea0003900000 */
[----:B------:R-:W2:Y:S02]  /*15e0*/  @!P1 SYNCS.PHASECHK.TRANS64 P1, [R7+URZ+0x30000], R2 ;  /* 0x03000002070095a7 */ /* 0x000ea4000802007f */
[----:B--2---:R-:W-:Y:S05]  /*15f0*/  @!P1 BRA `(.L_x_16) ;  /* 0xfffffffc00ec9947 */ /* 0x004fea000383ffff */
[----:B------:R-:W-:Y:S01]  /*1600*/  UIADD3 UR5, UR4, 0x20000, URZ ;  /* 0x0002000004057890 */ /* 0x000fe2000fffe03f */
[----:B------:R-:W-:Y:S01]  /*1610*/  WARPGROUP.ARRIVE ;  /* 0x00000000000079c5 */ /* 0x000fe20000000000 */
[----:B------:R-:W-:Y:S01]  /*1620*/  USHF.R.U32.HI UR4, URZ, 0x4, UR4 ;  /* 0x000000043f047899 */ /* 0x000fe20008011604 */
[----:B------:R2:W-:Y:S01]  /*1630*/  STL [R1+0x17c], R5 ;  /* 0x00017c0501007387 */ /* 0x0005e20000100800 */
[----:B------:R-:W-:Y:S02]  /*1640*/  USHF.R.U32.HI UR5, URZ, 0x4, UR5 ;  /* 0x000000043f057899 */ /* 0x000fe40008011605 */
[----:B------:R-:W-:Y:S01]  /*1650*/  ULOP3.LUT UR4, UR4, 0x3fff, URZ, 0xc0, !UPT ;  /* 0x00003fff04047892 */ /* 0x000fe2000f8ec03f */
[----:B------:R3:W-:Y:S01]  /*1660*/  STL [R1+0x178], R4 ;  /* 0x0001780401007387 */ /* 0x0007e20000100800 */
[----:B------:R-:W-:Y:S02]  /*1670*/  ULOP3.LUT UR5, UR5, 0x3fff, URZ, 0xc0, !UPT ;  /* 0x00003fff05057892 */ /* 0x000fe4000f8ec03f */
[----:B------:R-:W-:Y:S01]  /*1680*/  ULOP3.LUT UR6, UR4, 0x10000, URZ, 0xfc, !UPT ;  /* 0x0001000004067892 */ /* 0x000fe2000f8efc3f */
[----:B------:R4:W-:Y:S01]  /*1690*/  STL [R1+0x174], R3 ;  /* 0x0001740301007387 */ /* 0x0009e20000100800 */
[----:B------:R-:W-:Y:S01]  /*16a0*/  ULOP3.LUT UR4, UR5, 0x10000, URZ, 0xfc, !UPT ;  /* 0x0001000005047892 */ /* 0x000fe2000f8efc3f */
[----:B------:R-:W-:Y:S01]  /*16b0*/  UMOV UR13, 0x40000080 ;  /* 0x40000080000d7882 */ /* 0x000fe20000000000 */
[----:B------:R-:W-:Y:S01]  /*16c0*/  UMOV UR15, 0x40000080 ;  /* 0x40000080000f7882 */ /* 0x000fe20000000000 */
[----:B------:R0:W-:Y:S02]  /*16d0*/  STL [R1+0x170], R0 ;  /* 0x0001700001007387 */ /* 0x0001e40000100800 */
[----:B------:R-:W-:-:S02]  /*16e0*/  UMOV UR12, UR6 ;  /* 0x00000006000c7c82 */ /* 0x000fc40008000000 */
[----:B------:R-:W-:Y:S02]  /*16f0*/  UMOV UR14, UR4 ;  /* 0x00000004000e7c82 */ /* 0x000fe40008000000 */
[----:B------:R-:W-:Y:S01]  /*1700*/  HGMMA.64x128x8.F32.TF32 R68, gdesc[UR12], RZ, !UPT, gsb0 ;  /* 0x05e000000c4479f0 */ /* 0x000fe2000c0028ff */
[----:B------:R-:W-:Y:S01]  /*1710*/  UIADD3 UR12, UR6, 0x400, URZ ;  /* 0x00000400060c7890 */ /* 0x000fe2000fffe03f */
[----:B------:R-:W-:Y:S01]  /*1720*/  UMOV UR13, 0x40000080 ;  /* 0x40000080000d7882 */ /* 0x000fe20000000000 */
[----:B------:R-:W-:Y:S02]  /*1730*/  WARPGROUP.DEPBAR.LE gsb0, 0x0 ;  /* 0x00008000000079c5 */ /* 0x000fe40000010000 */
[----:B------:R-:W-:Y:S01]  /*1740*/  WARPGROUP.ARRIVE ;  /* 0x00000000000079c5 */ /* 0x000fe20000000000 */
[----:B------:R-:W-:Y:S01]  /*1750*/  IMAD.MOV.U32 R44, RZ, RZ, R88 ;  /* 0x000000ffff2c7224 */ /* 0x000fe200078e0058 */
[----:B------:R-:W-:Y:S01]  /*1760*/  MOV R43, R89 ;  /* 0x00000059002b7202 */ /* 0x000fe20000000f00 */
[----:B------:R-:W-:Y:S01]  /*1770*/  IMAD.MOV.U32 R42, RZ, RZ, R90 ;  /* 0x000000ffff2a7224 */ /* 0x000fe200078e005a */
[----:B------:R-:W-:Y:S01]  /*1780*/  MOV R34, R98 ;  /* 0x0000006200227202 */ /* 0x000fe20000000f00 */
[----:B------:R-:W-:-:S02]  /*1790*/  IMAD.MOV.U32 R41, RZ, RZ, R91 ;  /* 0x000000ffff297224 */ /* 0x000fc400078e005b */
[----:B------:R-:W-:Y:S01]  /*17a0*/  HGMMA.64x128x8.F32.TF32 R152, gdesc[UR12], RZ, !UPT, gsb0 ;  /* 0x05e000000c9879f0 */ /* 0x000fe2000c0028ff */
[----:B------:R-:W-:Y:S01]  /*17b0*/  UIADD3 UR12, UR6, 0x800, URZ ;  /* 0x00000800060c7890 */ /* 0x000fe2000fffe03f */
[----:B------:R-:W-:Y:S01]  /*17c0*/  IMAD.MOV.U32 R40, RZ, RZ, R92 ;  /* 0x000000ffff287224 */ /* 0x000fe200078e005c */
[----:B------:R-:W-:Y:S01]  /*17d0*/  MOV R25, R107 ;  /* 0x0000006b00197202 */ /* 0x000fe20000000f00 */
[----:B------:R-:W-:Y:S01]  /*17e0*/  IMAD.MOV.U32 R39, RZ, RZ, R93 ;  /* 0x000000ffff277224 */ /* 0x000fe200078e005d */
[----:B------:R-:W-:Y:S01]  /*17f0*/  MOV R16, R116 ;  /* 0x0000007400107202 */ /* 0x000fe20000000f00 */
[----:B------:R-:W-:Y:S01]  /*1800*/  IMAD.MOV.U32 R38, RZ, RZ, R94 ;  /* 0x000000ffff267224 */ /* 0x000fe200078e005e */
[----:B-1----:R-:W-:Y:S01]  /*1810*/  MOV R7, R125 ;  /* 0x0000007d00077202 */ /* 0x002fe20000000f00 */
[----:B------:R-:W-:Y:S01]  /*1820*/  IMAD.MOV.U32 R37, RZ, RZ, R95 ;  /* 0x000000ffff257224 */ /* 0x000fe200078e005f */
[----:B------:R-:W-:Y:S01]  /*1830*/  UMOV UR13, 0x40000080 ;  /* 0x40000080000d7882 */ /* 0x000fe20000000000 */
[----:B------:R-:W-:Y:S01]  /*1840*/  IMAD.MOV.U32 R36, RZ, RZ, R96 ;  /* 0x000000ffff247224 */ /* 0x000fe200078e0060 */
[----:B------:R-:W-:Y:S01]  /*1850*/  MOV R61, R71 ;  /* 0x00000047003d7202 */ /* 0x000fe20000000f00 */
[----:B------:R-:W-:Y:S01]  /*1860*/  IMAD.MOV.U32 R35, RZ, RZ, R97 ;  /* 0x000000ffff237224 */ /* 0x000fe200078e0061 */
[----:B------:R-:W-:Y:S01]  /*1870*/  MOV R52, R80 ;  /* 0x0000005000347202 */ /* 0x000fe20000000f00 */
[----:B------:R-:W-:-:S02]  /*1880*/  IMAD.MOV.U32 R33, RZ, RZ, R99 ;  /* 0x000000ffff217224 */ /* 0x000fc400078e0063 */
[----:B------:R-:W-:Y:S01]  /*1890*/  IMAD.MOV.U32 R32, RZ, RZ, R100 ;  /* 0x000000ffff207224 */ /* 0x000fe200078e0064 */
[----:B------:R-:W-:Y:S01]  /*18a0*/  MOV R217, R35 ;  /* 0x0000002300d97202 */ /* 0x000fe20000000f00 */
[----:B------:R-:W-:Y:S02]  /*18b0*/  IMAD.MOV.U32 R31, RZ, RZ, R101 ;  /* 0x000000ffff1f7224 */ /* 0x000fe400078e0065 */
[----:B------:R-:W-:Y:S02]  /*18c0*/  IMAD.MOV.U32 R30, RZ, RZ, R102 ;  /* 0x000000ffff1e7224 */ /* 0x000fe400078e0066 */
[----:B------:R-:W-:Y:S02]  /*18d0*/  IMAD.MOV.U32 R29, RZ, RZ, R103 ;  /* 0x000000ffff1d7224 */ /* 0x000fe400078e0067 */
[----:B------:R-:W-:Y:S02]  /*18e0*/  IMAD.MOV.U32 R28, RZ, RZ, R104 ;  /* 0x000000ffff1c7224 */ /* 0x000fe400078e0068 */
[----:B------:R-:W-:-:S02]  /*18f0*/  IMAD.MOV.U32 R27, RZ, RZ, R105 ;  /* 0x000000ffff1b7224 */ /* 0x000fc400078e0069 */
[----:B------:R-:W-:Y:S02]  /*1900*/  IMAD.MOV.U32 R26, RZ, RZ, R106 ;  /* 0x000000ffff1a7224 */ /* 0x000fe400078e006a */
[----:B------:R-:W-:Y:S02]  /*1910*/  IMAD.MOV.U32 R24, RZ, RZ, R108 ;  /* 0x000000ffff187224 */ /* 0x000fe400078e006c */
[----:B------:R-:W-:Y:S01]  /*1920*/  IMAD.MOV.U32 R23, RZ, RZ, R109 ;  /* 0x000000ffff177224 */ /* 0x000fe200078e006d */
[----:B------:R-:W-:Y:S01]  /*1930*/  MOV R226, R26 ;  /* 0x0000001a00e27202 */ /* 0x000fe20000000f00 */
[----:B------:R-:W-:Y:S02]  /*1940*/  IMAD.MOV.U32 R22, RZ, RZ, R110 ;  /* 0x000000ffff167224 */ /* 0x000fe400078e006e */
[----:B------:R-:W-:Y:S02]  /*1950*/  IMAD.MOV.U32 R21, RZ, RZ, R111 ;  /* 0x000000ffff157224 */ /* 0x000fe400078e006f */
[----:B------:R-:W-:-:S02]  /*1960*/  IMAD.MOV.U32 R20, RZ, RZ, R112 ;  /* 0x000000ffff147224 */ /* 0x000fc400078e0070 */
[----:B------:R-:W-:Y:S02]  /*1970*/  IMAD.MOV.U32 R19, RZ, RZ, R113 ;  /* 0x000000ffff137224 */ /* 0x000fe400078e0071 */
[----:B------:R-:W-:Y:S02]  /*1980*/  IMAD.MOV.U32 R18, RZ, RZ, R114 ;  /* 0x000000ffff127224 */ /* 0x000fe400078e0072 */
[----:B------:R-:W-:Y:S02]  /*1990*/  IMAD.MOV.U32 R17, RZ, RZ, R115 ;  /* 0x000000ffff117224 */ /* 0x000fe400078e0073 */
[----:B------:R-:W-:Y:S02]  /*19a0*/  IMAD.MOV.U32 R15, RZ, RZ, R117 ;  /* 0x000000ffff0f7224 */ /* 0x000fe400078e0075 */
[----:B------:R-:W-:Y:S01]  /*19b0*/  IMAD.MOV.U32 R14, RZ, RZ, R118 ;  /* 0x000000ffff0e7224 */ /* 0x000fe200078e0076 */
[----:B------:R-:W-:Y:S01]  /*19c0*/  MOV R235, R17 ;  /* 0x0000001100eb7202 */ /* 0x000fe20000000f00 */
[----:B------:R-:W-:-:S02]  /*19d0*/  IMAD.MOV.U32 R13, RZ, RZ, R119 ;  /* 0x000000ffff0d7224 */ /* 0x000fc400078e0077 */
[----:B------:R-:W-:Y:S02]  /*19e0*/  IMAD.MOV.U32 R12, RZ, RZ, R120 ;  /* 0x000000ffff0c7224 */ /* 0x000fe400078e0078 */
[----:B------:R-:W-:Y:S02]  /*19f0*/  IMAD.MOV.U32 R11, RZ, RZ, R121 ;  /* 0x000000ffff0b7224 */ /* 0x000fe400078e0079 */
[----:B------:R-:W-:Y:S02]  /*1a00*/  IMAD.MOV.U32 R10, RZ, RZ, R122 ;  /* 0x000000ffff0a7224 */ /* 0x000fe400078e007a */
[----:B------:R-:W-:Y:S02]  /*1a10*/  IMAD.MOV.U32 R9, RZ, RZ, R123 ;  /* 0x000000ffff097224 */ /* 0x000fe400078e007b */
[----:B------:R-:W-:Y:S02]  /*1a20*/  IMAD.MOV.U32 R8, RZ, RZ, R124 ;  /* 0x000000ffff087224 */ /* 0x000fe400078e007c */
[----:B------:R-:W-:-:S02]  /*1a30*/  IMAD.MOV.U32 R6, RZ, RZ, R126 ;  /* 0x000000ffff067224 */ /* 0x000fc400078e007e */
[----:B--2---:R-:W-:Y:S01]  /*1a40*/  IMAD.MOV.U32 R5, RZ, RZ, R127 ;  /* 0x000000ffff057224 */ /* 0x004fe200078e007f */
[----:B------:R-:W-:Y:S01]  /*1a50*/  MOV R244, R8 ;  /* 0x0000000800f47202 */ /* 0x000fe20000000f00 */
[----:B---3--:R-:W-:Y:S02]  /*1a60*/  IMAD.MOV.U32 R4, RZ, RZ, R128 ;  /* 0x000000ffff047224 */ /* 0x008fe400078e0080 */
[----:B----4-:R-:W-:Y:S02]  /*1a70*/  IMAD.MOV.U32 R3, RZ, RZ, R129 ;  /* 0x000000ffff037224 */ /* 0x010fe400078e0081 */
[----:B------:R-:W-:Y:S02]  /*1a80*/  IMAD.MOV.U32 R2, RZ, RZ, R130 ;  /* 0x000000ffff027224 */ /* 0x000fe400078e0082 */
[----:B0-----:R-:W-:Y:S02]  /*1a90*/  IMAD.MOV.U32 R0, RZ, RZ, R131 ;  /* 0x000000ffff007224 */ /* 0x001fe400078e0083 */
[----:B------:R-:W-:-:S02]  /*1aa0*/  IMAD.MOV.U32 R64, RZ, RZ, R68 ;  /* 0x000000ffff407224 */ /* 0x000fc400078e0044 */
[----:B------:R-:W-:Y:S02]  /*1ab0*/  IMAD.MOV.U32 R63, RZ, RZ, R69 ;  /* 0x000000ffff3f7224 */ /* 0x000fe400078e0045 */
[----:B------:R-:W-:Y:S02]  /*1ac0*/  IMAD.MOV.U32 R62, RZ, RZ, R70 ;  /* 0x000000ffff3e7224 */ /* 0x000fe400078e0046 */
[----:B------:R-:W-:Y:S02]  /*1ad0*/  IMAD.MOV.U32 R60, RZ, RZ, R72 ;  /* 0x000000ffff3c7224 */ /* 0x000fe400078e0048 */
[----:B------:R-:W-:Y:S02]  /*1ae0*/  IMAD.MOV.U32 R59, RZ, RZ, R73 ;  /* 0x000000ffff3b7224 */ /* 0x000fe400078e0049 */
[----:B------:R-:W-:Y:S02]  /*1af0*/  IMAD.MOV.U32 R58, RZ, RZ, R74 ;  /* 0x000000ffff3a7224 */ /* 0x000fe400078e004a */
        /* <DEDUP_REMOVED lines=24> */
[----:B------:R-:W-:Y:S02]  /*1c80*/  WARPGROUP.DEPBAR.LE gsb0, 0x0 ;  /* 0x00008000000079c5 */ /* 0x000fe40000010000 */
[----:B------:R-:W-:Y:S01]  /*1c90*/  WARPGROUP.ARRIVE ;  /* 0x00000000000079c5 */ /* 0x000fe20000000000 */
[----:B------:R0:W-:Y:S01]  /*1ca0*/  STL.64 [R1+0x5c8], R214 ;  /* 0x0005c8d601007387 */ /* 0x0001e20000100a00 */
[----:B------:R-:W-:-:S02]  /*1cb0*/  IMAD.MOV.U32 R230, RZ, RZ, R22 ;  /* 0x000000ffffe67224 */ /* 0x000fc400078e0016 */
[----:B------:R-:W-:Y:S01]  /*1cc0*/  IMAD.MOV.U32 R231, RZ, RZ, R21 ;  /* 0x000000ffffe77224 */ /* 0x000fe200078e0015 */
[----:B------:R1:W-:Y:S01]  /*1cd0*/  STL.64 [R1+0x5c0], R212 ;  /* 0x0005c0d401007387 */ /* 0x0003e20000100a00 */
[----:B------:R-:W-:Y:S01]  /*1ce0*/  HGMMA.64x128x8.F32.TF32 R88, gdesc[UR12], RZ, !UPT, gsb0 ;  /* 0x05e000000c5879f0 */ /* 0x000fe2000c0028ff */
[----:B------:R-:W-:Y:S01]  /*1cf0*/  UIADD3 UR12, UR6, 0xc00, URZ ;  /* 0x00000c00060c7890 */ /* 0x000fe2000fffe03f */
[----:B------:R-:W-:Y:S01]  /*1d00*/  IMAD.MOV.U32 R232, RZ, RZ, R20 ;  /* 0x000000ffffe87224 */ /* 0x000fe200078e0014 */
[----:B------:R2:W-:Y:S01]  /*1d10*/  STL.64 [R1+0x5b8], R210 ;  /* 0x0005b8d201007387 */ /* 0x0005e20000100a00 */
[----:B------:R-:W-:Y:S01]  /*1d20*/  UMOV UR13, 0x40000080 ;  /* 0x40000080000d7882 */ /* 0x000fe20000000000 */
[----:B------:R-:W-:Y:S02]  /*1d30*/  IMAD.MOV.U32 R233, RZ, RZ, R19 ;  /* 0x000000ffffe97224 */ /* 0x000fe400078e0013 */
[----:B------:R3:W-:Y:S01]  /*1d40*/  STL.64 [R1+0x5b0], R208 ;  /* 0x0005b0d001007387 */ /* 0x0007e20000100a00 */
[----:B0-----:R-:W-:-:S02]  /*1d50*/  IMAD.MOV.U32 R214, RZ, RZ, R38 ;  /* 0x000000ffffd67224 */ /* 0x001fc400078e0026 */
[----:B------:R-:W-:Y:S01]  /*1d60*/  IMAD.MOV.U32 R215, RZ, RZ, R37 ;  /* 0x000000ffffd77224 */ /* 0x000fe200078e0025 */
[----:B------:R0:W-:Y:S01]  /*1d70*/  STL.64 [R1+0x5a8], R206 ;  /* 0x0005a8ce01007387 */ /* 0x0001e20000100a00 */
[----:B-1----:R-:W-:Y:S02]  /*1d80*/  IMAD.MOV.U32 R212, RZ, RZ, R40 ;  /* 0x000000ffffd47224 */ /* 0x002fe400078e0028 */
[----:B------:R-:W-:Y:S01]  /*1d90*/  IMAD.MOV.U32 R213, RZ, RZ, R39 ;  /* 0x000000ffffd57224 */ /* 0x000fe200078e0027 */
[----:B------:R1:W-:Y:S01]  /*1da0*/  STL.64 [R1+0x5a0], R204 ;  /* 0x0005a0cc01007387 */ /* 0x0003e20000100a00 */
[----:B--2---:R-:W-:Y:S02]  /*1db0*/  IMAD.MOV.U32 R210, RZ, RZ, R42 ;  /* 0x000000ffffd27224 */ /* 0x004fe400078e002a */
[----:B------:R-:W-:Y:S01]  /*1dc0*/  IMAD.MOV.U32 R211, RZ, RZ, R41 ;  /* 0x000000ffffd37224 */ /* 0x000fe200078e0029 */
[----:B------:R2:W-:Y:S01]  /*1dd0*/  STL.64 [R1+0x598], R202 ;  /* 0x000598ca01007387 */ /* 0x0005e20000100a00 */
[----:B---3--:R-:W-:Y:S01]  /*1de0*/  MOV R208, R44 ;  /* 0x0000002c00d07202 */ /* 0x008fe20000000f00 */
[----:B------:R-:W-:-:S02]  /*1df0*/  IMAD.MOV.U32 R209, RZ, RZ, R43 ;  /* 0x000000ffffd17224 */ /* 0x000fc400078e002b */
[----:B------:R3:W-:Y:S01]  /*1e00*/  STL.64 [R1+0x590], R200 ;  /* 0x000590c801007387 */ /* 0x0007e20000100a00 */
[----:B0-----:R-:W-:Y:S02]  /*1e10*/  IMAD.MOV.U32 R206, RZ, RZ, R46 ;  /* 0x000000ffffce7224 */ /* 0x001fe400078e002e */
        /* <DEDUP_REMOVED lines=8> */
[----:B---3--:R-:W-:-:S02]  /*1ea0*/  IMAD.MOV.U32 R200, RZ, RZ, R52 ;  /* 0x000000ffffc87224 */ /* 0x008fc400078e0034 */
[----:B------:R-:W-:Y:S01]  /*1eb0*/  IMAD.MOV.U32 R201, RZ, RZ, R51 ;  /* 0x000000ffffc97224 */ /* 0x000fe200078e0033 */
[----:B------:R3:W-:Y:S01]  /*1ec0*/  STL.64 [R1+0x570], R192 ;  /* 0x000570c001007387 */ /* 0x0007e20000100a00 */
[----:B0-----:R-:W-:Y:S01]  /*1ed0*/  IMAD.MOV.U32 R198, RZ, RZ, R54 ;  /* 0x000000ffffc67224 */ /* 0x001fe200078e0036 */
[----:B------:R-:W-:Y:S01]  /*1ee0*/  MOV R199, R53 ;  /* 0x0000003500c77202 */ /* 0x000fe20000000f00 */
[----:B------:R-:W-:Y:S01]  /*1ef0*/  IMAD.MOV.U32 R234, RZ, RZ, R18 ;  /* 0x000000ffffea7224 */ /* 0x000fe200078e0012 */
[----:B------:R0:W-:Y:S01]  /*1f00*/  STL.64 [R1+0x568], R190 ;  /* 0x000568be01007387 */ /* 0x0001e20000100a00 */
[----:B-1----:R-:W-:Y:S02]  /*1f10*/  IMAD.MOV.U32 R196, RZ, RZ, R56 ;  /* 0x000000ffffc47224 */ /* 0x002fe400078e0038 */
[----:B------:R-:W-:Y:S01]  /*1f20*/  IMAD.MOV.U32 R197, RZ, RZ, R55 ;  /* 0x000000ffffc57224 */ /* 0x000fe200078e0037 */
[----:B------:R1:W-:Y:S01]  /*1f30*/  STL.64 [R1+0x560], R188 ;  /* 0x000560bc01007387 */ /* 0x0003e20000100a00 */
[----:B--2---:R-:W-:-:S02]  /*1f40*/  IMAD.MOV.U32 R194, RZ, RZ, R58 ;  /* 0x000000ffffc27224 */ /* 0x004fc400078e003a */
[----:B------:R-:W-:Y:S02]  /*1f50*/  IMAD.MOV.U32 R195, RZ, RZ, R57 ;  /* 0x000000ffffc37224 */ /* 0x000fe400078e0039 */
[----:B---3--:R-:W-:Y:S02]  /*1f60*/  IMAD.MOV.U32 R192, RZ, RZ, R60 ;  /* 0x000000ffffc07224 */ /* 0x008fe400078e003c */
[----:B------:R-:W-:Y:S01]  /*1f70*/  IMAD.MOV.U32 R193, RZ, RZ, R59 ;  /* 0x000000ffffc17224 */ /* 0x000fe200078e003b */
[----:B0-----:R-:W-:Y:S01]  /*1f80*/  MOV R190, R62 ;  /* 0x0000003e00be7202 */ /* 0x001fe20000000f00 */
[----:B------:R-:W-:Y:S02]  /*1f90*/  IMAD.MOV.U32 R191, RZ, RZ, R61 ;  /* 0x000000ffffbf7224 */ /* 0x000fe400078e003d */
[----:B------:R-:W-:Y:S02]  /*1fa0*/  IMAD.MOV.U32 R236, RZ, RZ, R16 ;  /* 0x000000ffffec7224 */ /* 0x000fe400078e0010 */
[----:B-1----:R-:W-:-:S02]  /*1fb0*/  IMAD.MOV.U32 R188, RZ, RZ, R64 ;  /* 0x000000ffffbc7224 */ /* 0x002fc400078e0040 */
        /* <DEDUP_REMOVED lines=15> */
[----:B------:R-:W-:Y:S02]  /*20b0*/  WARPGROUP.DEPBAR.LE gsb0, 0x0 ;  /* 0x00008000000079c5 */ /* 0x000fe40000010000 */
[----:B------:R-:W-:-:S06]  /*20c0*/  WARPGROUP.ARRIVE ;  /* 0x00000000000079c5 */ /* 0x000fcc0000000000 */
[----:B------:R-:W-:Y:S01]  /*20d0*/  HGMMA.64x128x8.F32.TF32 R24, gdesc[UR12], RZ, !UPT, gsb0 ;  /* 0x05e000000c1879f0 */ /* 0x000fe2000c0028ff */
[----:B------:R-:W-:Y:S02]  /*20e0*/  UIADD3 UR12, UR6, 0x2, URZ ;  /* 0x00000002060c7890 */ /* 0x000fe4000fffe03f */
[----:B------:R-:W-:Y:S01]  /*20f0*/  UIADD3 UR14, UR4, 0x2, URZ ;  /* 0x00000002040e7890 */ /* 0x000fe2000fffe03f */
[----:B------:R-:W-:Y:S01]  /*2100*/  UMOV UR13, 0x40000080 ;  /* 0x40000080000d7882 */ /* 0x000fe20000000000 */
[----:B------:R-:W-:Y:S01]  /*2110*/  UMOV UR15, 0x40000080 ;  /* 0x40000080000f7882 */ /* 0x000fe20000000000 */
[----:B------:R-:W-:Y:S02]  /*2120*/  WARPGROUP.DEPBAR.LE gsb0, 0x0 ;  /* 0x00008000000079c5 */ /* 0x000fe40000010000 */
[----:B------:R-:W-:-:S06]  /*2130*/  WARPGROUP.ARRIVE ;  /* 0x00000000000079c5 */ /* 0x000fcc0000000000 */
[----:B------:R-:W-:Y:S03]  /*2140*/  HGMMA.64x128x8.F32.TF32 R188, gdesc[UR12], R188, gsb0 ;  /* 0x05e000000cbc79f0 */ /* 0x000fe600080028bc */
[----:B------:R-:W-:Y:S02]  /*2150*/  WARPGROUP.DEPBAR.LE gsb0, 0x0 ;  /* 0x00008000000079c5 */ /* 0x000fe40000010000 */
[----:B------:R-:W-:Y:S04]  /*2160*/  STL.64 [R1], R188 ;  /* 0x000000bc01007387 */ /* 0x000fe80000100a00 */
[----:B------:R-:W-:Y:S04]  /*2170*/  STL.64 [R1+0x8], R190 ;  /* 0x000008be01007387 */ /* 0x000fe80000100a00 */
        /* <DEDUP_REMOVED lines=11> */
[----:B------:R0:W-:Y:S04]  /*2230*/  STL.64 [R1+0x68], R214 ;  /* 0x000068d601007387 */ /* 0x0001e80000100a00 */
        /* <DEDUP_REMOVED lines=18> */
[----:B0-----:R-:W2:Y:S04]  /*2360*/  LDL.LU.64 R214, [R1+0x5c8] ;  /* 0x0005c80001d67983 */ /* 0x001ea80000300a00 */
[----:B------:R-:W2:Y:S04]  /*2370*/  LDL.LU.64 R212, [R1+0x5c0] ;  /* 0x0005c00001d47983 */ /* 0x000ea80000300a00 */
        /* <DEDUP_REMOVED lines=11> */
[----:B------:R-:W2:Y:S01]  /*2430*/  LDL.LU.64 R188, [R1+0x560] ;  /* 0x0005600001bc7983 */ /* 0x000ea20000300a00 */
[----:B------:R-:W-:Y:S01]  /*2440*/  UIADD3 UR12, UR6, 0x402, URZ ;  /* 0x00000402060c7890 */ /* 0x000fe2000fffe03f */
[----:B------:R-:W-:Y:S01]  /*2450*/  UMOV UR13, 0x40000080 ;  /* 0x40000080000d7882 */ /* 0x000fe20000000000 */
[----:B--2---:R-:W-:-:S07]  /*2460*/  WARPGROUP.ARRIVE ;  /* 0x00000000000079c5 */ /* 0x004fce0000000000 */
[----:B------:R-:W-:Y:S01]  /*2470*/  HGMMA.64x128x8.F32.TF32 R152, gdesc[UR12], R152, gsb0 ;  /* 0x05e000000c9879f0 */ /* 0x000fe20008002898 */
[----:B------:R-:W-:Y:S02]  /*2480*/  UIADD3 UR12, UR6, 0x802, URZ ;  /* 0x00000802060c7890 */ /* 0x000fe4000fffe03f */
[----:B------:R-:W-:Y:S02]  /*2490*/  WARPGROUP.DEPBAR.LE gsb0, 0x0 ;  /* 0x00008000000079c5 */ /* 0x000fe40000010000 */
        /* <DEDUP_REMOVED lines=32> */
[----:B0-----:R-:W2:Y:S04]  /*26a0*/  LDL.LU.64 R152, [R1] ;  /* 0x0000000001987983 */ /* 0x001ea80000300a00 */
        /* <DEDUP_REMOVED lines=31> */
[----:B------:R-:W-:Y:S01]  /*28a0*/  WARPGROUP.ARRIVE ;  /* 0x00000000000079c5 */ /* 0x000fe20000000000 */
[----:B------:R-:W-:-:S05]  /*28b0*/  UMOV UR13, 0x40000080 ;  /* 0x40000080000d7882 */ /* 0x000fca0000000000 */
[----:B------:R-:W-:Y:S01]  /*28c0*/  HGMMA.64x128x8.F32.TF32 R88, gdesc[UR12], R88, gsb0 ;  /* 0x05e000000c5879f0 */ /* 0x000fe20008002858 */
[----:B------:R-:W-:Y:S01]  /*28d0*/  UIADD3 UR12, UR6, 0xc02, URZ ;  /* 0x00000c02060c7890 */ /* 0x000fe2000fffe03f */
[----:B------:R-:W-:Y:S01]  /*28e0*/  UMOV UR13, 0x40000080 ;  /* 0x40000080000d7882 */ /* 0x000fe20000000000 */
[----:B------:R-:W-:Y:S02]  /*28f0*/  WARPGROUP.DEPBAR.LE gsb0, 0x0 ;  /* 0x00008000000079c5 */ /* 0x000fe40000010000 */
[----:B------:R-:W-:-:S07]  /*2900*/  WARPGROUP.ARRIVE ;  /* 0x00000000000079c5 */ /* 0x000fce0000000000 */
[----:B------:R-:W-:Y:S01]  /*2910*/  HGMMA.64x128x8.F32.TF32 R24, gdesc[UR12], R24, gsb0 ;  /* 0x05e000000c1879f0 */ /* 0x000fe20008002818 */
[----:B------:R-:W-:Y:S02]  /*2920*/  UIADD3 UR12, UR6, 0x4, URZ ;  /* 0x00000004060c7890 */ /* 0x000fe4000fffe03f */
[----:B------:R-:W-:Y:S01]  /*2930*/  UIADD3 UR14, UR4, 0x4, URZ ;  /* 0x00000004040e7890 */ /* 0x000fe2000fffe03f */
[----:B------:R-:W-:Y:S01]  /*2940*/  UMOV UR13, 0x40000080 ;  /* 0x40000080000d7882 */ /* 0x000fe20000000000 */
[----:B------:R-:W-:Y:S01]  /*2950*/  UMOV UR15, 0x40000080 ;  /* 0x40000080000f7882 */ /* 0x000fe20000000000 */
[----:B------:R-:W-:Y:S02]  /*2960*/  WARPGROUP.DEPBAR.LE gsb0, 0x0 ;  /* 0x00008000000079c5 */ /* 0x000fe40000010000 */
[----:B--2---:R-:W-:-:S06]  /*2970*/  WARPGROUP.ARRIVE ;  /* 0x00000000000079c5 */ /* 0x004fcc0000000000 */
[----:B------:R-:W-:Y:S03]  /*2980*/  HGMMA.64x128x8.F32.TF32 R152, gdesc[UR12], R152, gsb0 ;  /* 0x05e000000c9879f0 */ /* 0x000fe60008002898 */
[----:B------:R-:W-:Y:S02]  /*2990*/  WARPGROUP.DEPBAR.LE gsb0, 0x0 ;  /* 0x00008000000079c5 */ /* 0x000fe40000010000 */
[----:B------:R-:W-:Y:S01]  /*29a0*/  STL.64 [R1], R152 ;  /* 0x0000009801007387 */ /* 0x000fe20000100a00 */
[----:B------:R-:W-:Y:S01]  /*29b0*/  IMAD.MOV.U32 R2, RZ, RZ, R214 ;  /* 0x000000ffff027224 */ /* 0x000fe200078e00d6 */
[----:B------:R-:W-:Y:S01]  /*29c0*/  MOV R5, R211 ;  /* 0x000000d300057202 */ /* 0x000fe20000000f00 */
[----:B------:R-:W-:Y:S01]  /*29d0*/  IMAD.MOV.U32 R0, RZ, RZ, R215 ;  /* 0x000000ffff007224 */ /* 0x000fe200078e00d7 */
[----:B------:R0:W-:Y:S01]  /*29e0*/  STL.64 [R1+0x8], R154 ;  /* 0x0000089a01007387 */ /* 0x0001e20000100a00 */
[----:B------:R-:W-:Y:S01]  /*29f0*/  IMAD.MOV.U32 R4, RZ, RZ, R212 ;  /* 0x000000ffff047224 */ /* 0x000fe200078e00d4 */
[----:B------:R-:W-:Y:S01]  /*2a00*/  MOV R14, R202 ;  /* 0x000000ca000e7202 */ /* 0x000fe20000000f00 */
[----:B------:R-:W-:Y:S01]  /*2a10*/  IMAD.MOV.U32 R3, RZ, RZ, R213 ;  /* 0x000000ffff037224 */ /* 0x000fe200078e00d5 */
[----:B------:R-:W2:Y:S01]  /*2a20*/  LDL.LU.64 R214, [R1+0x558] ;  /* 0x0005580001d67983 */ /* 0x000ea20000300a00 */
        /* <DEDUP_REMOVED lines=20> */
[----:B------:R-:W-:-:S02]  /*2b70*/  IMAD.MOV.U32 R18, RZ, RZ, R198 ;  /* 0x000000ffff127224 */ /* 0x000fc400078e00c6 */
[----:B------:R-:W-:Y:S01]  /*2b80*/  IMAD.MOV.U32 R17, RZ, RZ, R199 ;  /* 0x000000ffff117224 */ /* 0x000fe200078e00c7 */
[----:B------:R-:W2:Y:S01]  /*2b90*/  LDL.LU.64 R202, [R1+0x528] ;  /* 0x0005280001ca7983 */ /* 0x000ea20000300a00 */
[----:B------:R-:W-:Y:S02]  /*2ba0*/  IMAD.MOV.U32 R20, RZ, RZ, R196 ;  /* 0x000000ffff147224 */ /* 0x000fe400078e00c4 */
[----:B------:R-:W-:Y:S01]  /*2bb0*/  IMAD.MOV.U32 R19, RZ, RZ, R197 ;  /* 0x000000ffff137224 */ /* 0x000fe200078e00c5 */
[----:B------:R-:W2:Y:S01]  /*2bc0*/  LDL.LU.64 R200, [R1+0x520] ;  /* 0x0005200001c87983 */ /* 0x000ea20000300a00 */
[----:B------:R-:W-:Y:S02]  /*2bd0*/  IMAD.MOV.U32 R22, RZ, RZ, R194 ;  /* 0x000000ffff167224 */ /* 0x000fe400078e00c2 */
        /* <DEDUP_REMOVED lines=50> */
[----:B------:R-:W-:-:S03]  /*2f00*/  IMAD.MOV.U32 R252, RZ, RZ, R156 ;  /* 0x000000fffffc7224 */ /* 0x000fc600078e009c */
[----:B------:R-:W2:Y:S04]  /*2f10*/  LDL.LU.64 R164, [R1+0x490] ;  /* 0x0004900001a47983 */ /* 0x000ea80000300a00 */
[----:B------:R-:W2:Y:S04]  /*2f20*/  LDL.LU.64 R162, [R1+0x488] ;  /* 0x0004880001a27983 */ /* 0x000ea80000300a00 */
[----:B------:R-:W2:Y:S04]  /*2f30*/  LDL.LU.64 R160, [R1+0x480] ;  /* 0x0004800001a07983 */ /* 0x000ea80000300a00 */
[----:B------:R-:W2:Y:S04]  /*2f40*/  LDL.LU.64 R158, [R1+0x478] ;  /* 0x00047800019e7983 */ /* 0x000ea80000300a00 */
[----:B------:R-:W2:Y:S04]  /*2f50*/  LDL.LU.64 R156, [R1+0x470] ;  /* 0x00047000019c7983 */ /* 0x000ea80000300a00 */
[----:B0-----:R-:W2:Y:S04]  /*2f60*/  LDL.LU.64 R154, [R1+0x468] ;  /* 0x00046800019a7983 */ /* 0x001ea80000300a00 */
[----:B------:R-:W2:Y:S01]  /*2f70*/  LDL.LU.64 R152, [R1+0x460] ;  /* 0x0004600001987983 */ /* 0x000ea20000300a00 */
[----:B------:R-:W-:Y:S01]  /*2f80*/  UIADD3 UR12, UR6, 0x404, URZ ;  /* 0x00000404060c7890 */ /* 0x000fe2000fffe03f */
[----:B------:R-:W-:Y:S01]  /*2f90*/  UMOV UR13, 0x40000080 ;  /* 0x40000080000d7882 */ /* 0x000fe20000000000 */
[----:B--2---:R-:W-:-:S07]  /*2fa0*/  WARPGROUP.ARRIVE ;  /* 0x00000000000079c5 */ /* 0x004fce0000000000 */
[----:B------:R-:W-:Y:S01]  /*2fb0*/  HGMMA.64x128x8.F32.TF32 R152, gdesc[UR12], R152, gsb0 ;  /* 0x05e000000c9879f0 */ /* 0x000fe20008002898 */
[----:B------:R-:W-:Y:S01]  /*2fc0*/  UIADD3 UR12, UR6, 0x804, URZ ;  /* 0x00000804060c7890 */ /* 0x000fe2000fffe03f */
[----:B------:R-:W-:Y:S01]  /*2fd0*/  UMOV UR13, 0x40000080 ;  /* 0x40000080000d7882 */ /* 0x000fe20000000000 */
        /* <DEDUP_REMOVED lines=15> */
[----:B0-----:R-:W2:Y:S04]  /*30d0*/  LDL.LU R188, [R1] ;  /* 0x0000000001bc7983 */ /* 0x001ea80000300800 */
[----:B------:R-:W2:Y:S04]  /*30e0*/  LDL.LU R189, [R1+0x4] ;  /* 0x0000040001bd7983 */ /* 0x000ea80000300800 */
[----:B------:R-:W2:Y:S04]  /*30f0*/  LDL.LU R190, [R1+0x8] ;  /* 0x0000080001be7983 */ /* 0x000ea80000300800 */
[----:B------:R-:W2:Y:S01]  /*3100*/  LDL.LU R191, [R1+0xc] ;  /* 0x00000c0001bf7983 */ /* 0x000ea20000300800 */
[----:B------:R-:W-:-:S06]  /*3110*/  WARPGROUP.ARRIVE ;  /* 0x00000000000079c5 */ /* 0x000fcc0000000000 */
[----:B------:R-:W-:Y:S01]  /*3120*/  HGMMA.64x128x8.F32.TF32 R88, gdesc[UR12], R88, gsb0 ;  /* 0x05e000000c5879f0 */ /* 0x000fe20008002858 */
[----:B------:R-:W-:Y:S01]  /*3130*/  UIADD3 UR12, UR6, 0xc04, URZ ;  /* 0x00000c04060c7890 */ /* 0x000fe2000fffe03f */
[----:B------:R-:W-:Y:S01]  /*3140*/  UMOV UR13, 0x40000080 ;  /* 0x40000080000d7882 */ /* 0x000fe20000000000 */
[----:B------:R-:W-:Y:S01]  /*3150*/  IMAD.MOV.U32 R193, RZ, RZ, R251 ;  /* 0x000000ffffc17224 */ /* 0x000fe200078e00fb */
[----:B------:R-:W-:Y:S01]  /*3160*/  MOV R196, R248 ;  /* 0x000000f800c47202 */ /* 0x000fe20000000f00 */
[----:B------:R-:W-:Y:S01]  /*3170*/  IMAD.MOV.U32 R194, RZ, RZ, R250 ;  /* 0x000000ffffc27224 */ /* 0x000fe200078e00fa */
[----:B------:R-:W-:Y:S01]  /*3180*/  MOV R205, R239 ;  /* 0x000000ef00cd7202 */ /* 0x000fe20000000f00 */
[----:B------:R-:W-:Y:S01]  /*3190*/  IMAD.MOV.U32 R195, RZ, RZ, R249 ;  /* 0x000000ffffc37224 */ /* 0x000fe200078e00f9 */
[----:B------:R-:W-:Y:S01]  /*31a0*/  MOV R214, R230 ;  /* 0x000000e600d67202 */ /* 0x000fe20000000f00 */
[----:B------:R-:W-:Y:S02]  /*31b0*/  IMAD.MOV.U32 R197, RZ, RZ, R247 ;  /* 0x000000ffffc57224 */ /* 0x000fe400078e00f7 */
[----:B------:R-:W-:-:S02]  /*31c0*/  IMAD.MOV.U32 R198, RZ, RZ, R246 ;  /* 0x000000ffffc67224 */ /* 0x000fc400078e00f6 */
[----:B------:R-:W-:Y:S01]  /*31d0*/  IMAD.MOV.U32 R199, RZ, RZ, R245 ;  /* 0x000000ffffc77224 */ /* 0x000fe200078e00f5 */
[----:B------:R-:W-:Y:S01]  /*31e0*/  MOV R245, R7 ;  /* 0x0000000700f57202 */ /* 0x000fe20000000f00 */
[----:B------:R-:W-:Y:S02]  /*31f0*/  IMAD.MOV.U32 R200, RZ, RZ, R244 ;  /* 0x000000ffffc87224 */ /* 0x000fe400078e00f4 */
[----:B------:R-:W-:Y:S02]  /*3200*/  IMAD.MOV.U32 R201, RZ, RZ, R243 ;  /* 0x000000ffffc97224 */ /* 0x000fe400078e00f3 */
[----:B------:R-:W-:Y:S02]  /*3210*/  IMAD.MOV.U32 R202, RZ, RZ, R242 ;  /* 0x000000ffffca7224 */ /* 0x000fe400078e00f2 */
[----:B------:R-:W-:Y:S02]  /*3220*/  IMAD.MOV.U32 R203, RZ, RZ, R241 ;  /* 0x000000ffffcb7224 */ /* 0x000fe400078e00f1 */
[----:B------:R-:W-:Y:S01]  /*3230*/  IMAD.MOV.U32 R204, RZ, RZ, R240 ;  /* 0x000000ffffcc7224 */ /* 0x000fe200078e00f0 */
[----:B------:R-:W-:-:S02]  /*3240*/  WARPGROUP.DEPBAR.LE gsb0, 0x0 ;  /* 0x00008000000079c5 */ /* 0x000fc40000010000 */
[----:B------:R-:W-:-:S06]  /*3250*/  WARPGROUP.ARRIVE ;  /* 0x00000000000079c5 */ /* 0x000fcc0000000000 */
[----:B------:R-:W-:Y:S01]  /*3260*/  HGMMA.64x128x8.F32.TF32 R24, gdesc[UR12], R24, gsb0 ;  /* 0x05e000000c1879f0 */ /* 0x000fe20008002818 */
        /* <DEDUP_REMOVED lines=31> */
[----:B------:R-:W-:Y:S01]  /*3460*/  IMAD.MOV.U32 R251, RZ, RZ, R0 ;  /* 0x000000fffffb7224 */ /* 0x000fe200078e0000 */
        /* <DEDUP_REMOVED lines=171> */
[----:B------:R-:W-:-:S03]  /*3f20*/  IMAD.MOV.U32 R21, RZ, RZ, R195 ;  /* 0x000000ffff157224 */ /* 0x000fc600078e00c3 */
[----:B------:R-:W2:Y:S01]  /*3f30*/  LDL.LU.64 R198, [R1+0x3a8] ;  /* 0x0003a80001c67983 */ /* 0x000ea20000300a00 */
[----:B------:R-:W-:Y:S02]  /*3f40*/  IMAD.MOV.U32 R228, RZ, RZ, R192 ;  /* 0x000000ffffe47224 */ /* 0x000fe400078e00c0 */
        /* <DEDUP_REMOVED lines=103> */
[----:B------:R-:W-:Y:S01]  /*45c0*/  IMAD.MOV.U32 R204, RZ, RZ, R240 ;  /* 0x000000ffffcc7224 */ /* 0x000fe200078e00f0 */
[----:B------:R-:W-:Y:S02]  /*45d0*/  WARPGROUP.DEPBAR.LE gsb0, 0x0 ;  /* 0x00008000000079c5 */ /* 0x000fe40000010000 */
[----:B------:R-:W-:-:S06]  /*45e0*/  WARPGROUP.ARRIVE ;  /* 0x00000000000079c5 */ /* 0x000fcc0000000000 */
[----:B------:R-:W-:Y:S01]  /*45f0*/  HGMMA.64x128x8.F32.TF32 R24, gdesc[UR12], R24, gsb0 ;  /* 0x05e000000c1879f0 */ /* 0x000fe20008002818 */
[----:B------:R-:W-:Y:S02]  /*4600*/  IMAD.MOV.U32 R205, RZ, RZ, R239 ;  /* 0x000000ffffcd7224 */ /* 0x000fe400078e00ef */
[----:B------:R-:W-:Y:S01]  /*4610*/  IMAD.MOV.U32 R207, RZ, RZ, R237 ;  /* 0x000000ffffcf7224 */ /* 0x000fe200078e00ed */
[----:B------:R-:W-:Y:S01]  /*4620*/  MOV R237, R15 ;  /* 0x0000000f00ed7202 */ /* 0x000fe20000000f00 */
        /* <DEDUP_REMOVED lines=300> */
[----:B------:R-:W-:Y:S02]  /*58f0*/  IMAD.MOV.U32 R203, RZ, RZ, R245 ;  /* 0x000000ffffcb7224 */ /* 0x000fe400078e00f5 */
[----:B------:R-:W-:Y:S02]  /*5900*/  IMAD.MOV.U32 R204, RZ, RZ, R244 ;  /* 0x000000ffffcc7224 */ /* 0x000fe400078e00f4 */
[----:B------:R-:W-:Y:S02]  /*5910*/  IMAD.MOV.U32 R205, RZ, RZ, R243 ;  /* 0x000000ffffcd7224 */ /* 0x000fe400078e00f3 */
[----:B------:R-:W-:Y:S01]  /*5920*/  IMAD.MOV.U32 R206, RZ, RZ, R242 ;  /* 0x000000ffffce7224 */ /* 0x000fe200078e00f2 */
[----:B------:R-:W-:Y:S01]  /*5930*/  MOV R242, R14 ;  /* 0x0000000e00f27202 */ /* 0x000fe20000000f00 */
[----:B------:R-:W-:Y:S02]  /*5940*/  IMAD.MOV.U32 R208, RZ, RZ, R240 ;  /* 0x000000ffffd07224 */ /* 0x000fe400078e00f0 */
[----:B------:R-:W-:Y:S01]  /*5950*/  IMAD.MOV.U32 R209, RZ, RZ, R239 ;  /* 0x000000ffffd17224 */ /* 0x000fe200078e00ef */
[----:B------:R-:W-:-:S02]  /*5960*/  WARPGROUP.DEPBAR.LE gsb0, 0x0 ;  /* 0x00008000000079c5 */ /* 0x000fc40000010000 */
[----:B------:R-:W-:-:S06]  /*5970*/  WARPGROUP.ARRIVE ;  /* 0x00000000000079c5 */ /* 0x000fcc0000000000 */
[----:B------:R-:W-:Y:S01]  /*5980*/  HGMMA.64x128x8.F32.TF32 R24, gdesc[UR12], R24, gsb0 ;  /* 0x05e000000c1879f0 */ /* 0x000fe20008002818 */
[----:B------:R-:W-:Y:S02]  /*5990*/  IMAD.MOV.U32 R210, RZ, RZ, R238 ;  /* 0x000000ffffd27224 */ /* 0x000fe400078e00ee */
        /* <DEDUP_REMOVED lines=22> */
[----:B------:R-:W-:Y:S01]  /*5b00*/  UIADD3 UR12, UR6, 0x46, URZ ;  /* 0x00000046060c7890 */ /* 0x000fe2000fffe03f */
[----:B------:R-:W-:Y:S01]  /*5b10*/  IMAD.MOV.U32 R234, RZ, RZ, R22 ;  /* 0x000000ffffea7224 */ /* 0x000fe200078e0016 */
[----:B------:R-:W-:Y:S01]  /*5b20*/  UIADD3 UR14, UR4, 0x46, URZ ;  /* 0x00000046040e7890 */ /* 0x000fe2000fffe03f */
[----:B------:R-:W-:Y:S01]  /*5b30*/  IMAD.MOV.U32 R235, RZ, RZ, R21 ;  /* 0x000000ffffeb7224 */ /* 0x000fe200078e0015 */
[----:B------:R-:W-:Y:S01]  /*5b40*/  UMOV UR13, 0x40000080 ;  /* 0x40000080000d7882 */ /* 0x000fe20000000000 */
[----:B------:R-:W-:Y:S01]  /*5b50*/  IMAD.MOV.U32 R236, RZ, RZ, R20 ;  /* 0x000000ffffec7224 */ /* 0x000fe200078e0014 */
[----:B------:R-:W-:Y:S01]  /*5b60*/  UMOV UR15, 0x40000080 ;  /* 0x40000080000f7882 */ /* 0x000fe20000000000 */
[----:B------:R-:W-:Y:S01]  /*5b70*/  IMAD.MOV.U32 R237, RZ, RZ, R19 ;  /* 0x000000ffffed7224 */ /* 0x000fe200078e0013 */
[----:B------:R1:W5:Y:S01]  /*5b80*/  LDL.LU R5, [R1+0x17c] ;  /* 0x00017c0001057983 */ /* 0x0003620000300800 */
[----:B------:R-:W-:-:S03]  /*5b90*/  IMAD.MOV.U32 R238, RZ, RZ, R18 ;  /* 0x000000ffffee7224 */ /* 0x000fc600078e0012 */
[----:B------:R1:W5:Y:S04]  /*5ba0*/  LDL.LU R4, [R1+0x178] ;  /* 0x0001780001047983 */ /* 0x0003680000300800 */
[----:B------:R1:W5:Y:S04]  /*5bb0*/  LDL.LU R3, [R1+0x174] ;  /* 0x0001740001037983 */ /* 0x0003680000300800 */
[----:B------:R1:W5:Y:S01]  /*5bc0*/  LDL.LU R0, [R1+0x170] ;  /* 0x0001700001007983 */ /* 0x0003620000300800 */
        /* <DEDUP_REMOVED lines=57> */
[----:B------:R-:W-:-:S07]  /*5f60*/  WARPGROUP.ARRIVE ;  /* 0x00000000000079c5 */ /* 0x000fce0000000000 */
[----:B------:R-:W-:Y:S01]  /*5f70*/  HGMMA.64x128x8.F32.TF32 R88, gdesc[UR12], R88, gsb0 ;  /* 0x05e000000c5879f0 */ /* 0x000fe20008002858 */
[----:B------:R-:W-:Y:S01]  /*5f80*/  UIADD3 UR12, UR6, 0xc46, URZ ;  /* 0x00000c46060c7890 */ /* 0x000fe2000fffe03f */
[----:B------:R-:W-:Y:S01]  /*5f90*/  UMOV UR13, 0x40000080 ;  /* 0x40000080000d7882 */ /* 0x000fe20000000000 */
[----:B------:R-:W-:Y:S01]  /*5fa0*/  UMOV UR4, 0x1 ;  /* 0x0000000100047882 */ /* 0x000fe20000000000 */
[----:B------:R-:W-:Y:S02]  /*5fb0*/  WARPGROUP.DEPBAR.LE gsb0, 0x0 ;  /* 0x00008000000079c5 */ /* 0x000fe40000010000 */
[----:B------:R-:W-:-:S06]  /*5fc0*/  WARPGROUP.ARRIVE ;  /* 0x00000000000079c5 */ /* 0x000fcc0000000000 */
[----:B-1----:R-:W-:Y:S03]  /*5fd0*/  HGMMA.64x128x8.F32.TF32 R24, gdesc[UR12], R24, gsb0 ;  /* 0x05e000000c1879f0 */ /* 0x002fe60008002818 */
[----:B------:R-:W-:Y:S02]  /*5fe0*/  WARPGROUP.DEPBAR.LE gsb0, 0x0 ;  /* 0x00008000000079c5 */ /* 0x000fe40000010000 */
.L_x_14:
[----:B-----5:R-:W-:-:S13]  /*5ff0*/  R2UR UR5, R0 ;  /* 0x00000000000572ca */ /* 0x020fda00000e0000 */
[----:B------:R-:W-:-:S04]  /*6000*/  UISETP.LT.AND UP0, UPT, UR5, 0x1, UPT ;  /* 0x000000010500788c */ /* 0x000fc8000bf01270 */
[----:B------:R-:W-:-:S04]  /*6010*/  USEL UR7, UR5, 0x1, UP0 ;  /* 0x0000000105077887 */ /* 0x000fc80008000000 */
[----:B------:R-:W-:-:S04]  /*6020*/  UIADD3 UR7, UR5, -UR7, URZ ;  /* 0x8000000705077290 */ /* 0x000fc8000fffe03f */
[----:B------:R-:W-:-:S06]  /*6030*/  UISETP.GE.AND UP0, UPT, UR7, 0x1, UPT ;  /* 0x000000010700788c */ /* 0x000fcc000bf06270 */
[----:B------:R-:W-:-:S13]  /*6040*/  PLOP3.LUT P1, PT, PT, PT, UP0, 0x80, 0x0 ;  /* 0x000000000000781c */ /* 0x000fda0003f2f008 */
[----:B------:R-:W-:Y:S05]  /*6050*/  @!P1 BRA `(.L_x_17) ;  /* 0x0000005000949947 */ /* 0x000fea0003800000 */
[----:B------:R-:W-:Y:S01]  /*6060*/  R2UR UR5, R3 ;  /* 0x00000000030572ca */ /* 0x000fe200000e0000 */
[----:B------:R-:W-:Y:S01]  /*6070*/  UISETP.NE.U32.AND UP0, UPT, UR4, URZ, UPT ;  /* 0x0000003f0400728c */ /* 0x000fe2000bf05070 */
[----:B------:R-:W-:Y:S01]  /*6080*/  UMOV UR8, UR7 ;  /* 0x0000000700087c82 */ /* 0x000fe20008000000 */
[----:B------:R-:W-:-:S10]  /*6090*/  UMOV UR6, URZ ;  /* 0x0000003f00067c82 */ /* 0x000fd40008000000 */
[----:B------:R-:W-:-:S03]  /*60a0*/  ULOP3.LUT UR23, UR5, 0x1, URZ, 0xfc, !UPT ;  /* 0x0000000105177892 */ /* 0x000fc6000f8efc3f */
[----:B------:R-:W-:-:S09]  /*60b0*/  UMOV UR5, URZ ;  /* 0x0000003f00057c82 */ /* 0x000fd20008000000 */
.L_x_22:
[----:B------:R-:W-:-:S06]  /*60c0*/  UISETP.NE.AND UP1, UPT, UR23, 0x3, UPT ;  /* 0x000000031700788c */ /* 0x000fcc000bf25270 */
[----:B------:R-:W-:-:S13]  /*60d0*/  PLOP3.LUT P2, PT, PT, PT, UP1, 0x80, 0x0 ;  /* 0x000000000000781c */ /* 0x000fda0003f4f018 */
[----:B------:R-:W-:Y:S05]  /*60e0*/  @!P2 BRA `(.L_x_18) ;  /* 0x000000000004a947 */ /* 0x000fea0003800000 */
[----:B------:R-:W-:Y:S01]  /*60f0*/  BPT.TRAP 0x1 ;  /* 0x000000040000795c */ /* 0x000fe20000300000 */
.L_x_18:
[----:B------:R-:W1:Y:S01]  /*6100*/  S2UR UR10, SR_CgaCtaId ;  /* 0x00000000000a79c3 */ /* 0x000e620000008800 */
[----:B------:R-:W-:Y:S01]  /*6110*/  IMAD.U32 R2, RZ, RZ, UR5 ;  /* 0x00000005ff027e24 */ /* 0x000fe2000f8e00ff */
[----:B------:R-:W-:-:S04]  /*6120*/  UMOV UR9, 0x400 ;  /* 0x0000040000097882 */ /* 0x000fc80000000000 */
[----:B------:R-:W-:Y:S01]  /*6130*/  SHF.L.U32 R2, R2, 0x1f, RZ ;  /* 0x0000001f02027819 */ /* 0x000fe200000006ff */
[----:B-1----:R-:W-:-:S04]  /*6140*/  ULEA UR9, UR10, UR9, 0x18 ;  /* 0x000000090a097291 */ /* 0x002fc8000f8ec03f */
[----:B------:R-:W-:-:S12]  /*6150*/  ULEA UR10, UR4, UR9, 0x3 ;  /* 0x00000009040a7291 */ /* 0x000fd8000f8e183f */
.L_x_19:
[----:B-1----:R-:W-:-:S04]  /*6160*/  IMAD.U32 R0, RZ, RZ, UR10 ;  /* 0x0000000aff007e24 */ /* 0x002fc8000f8e00ff */
[----:B------:R1:W2:Y:S03]  /*6170*/  SYNCS.PHASECHK.TRANS64.TRYWAIT P1, [R0+URZ+0x30000], R2 ;  /* 0x03000002000075a7 */ /* 0x0002a6000802017f */
[----:B--2---:R-:W-:Y:S05]  /*6180*/  @!P1 NANOSLEEP.SYNCS 0x989680 ;  /* 0x009896800000995d */ /* 0x004fea0003900000 */
[----:B------:R-:W2:Y:S02]  /*6190*/  @!P1 SYNCS.PHASECHK.TRANS64 P1, [R0+URZ+0x30000], R2 ;  /* 0x03000002000095a7 */ /* 0x000ea4000802007f */
[----:B--2---:R-:W-:Y:S05]  /*61a0*/  @!P1 BRA `(.L_x_19) ;  /* 0xfffffffc00ec9947 */ /* 0x004fea000383ffff */
        /* <DEDUP_REMOVED lines=32> */
[----:B--2---:R-:W2:Y:S04]  /*63b0*/  LDL.LU.64 R24, [R1] ;  /* 0x0000000001187983 */ /* 0x004ea80000300a00 */
        /* <DEDUP_REMOVED lines=31> */
[----:B------:R-:W-:-:S02]  /*65b0*/  UIADD3 UR12, UR9, 0x20000, URZ ;  /* 0x00020000090c7890 */ /* 0x000fc4000fffe03f */
[----:B------:R-:W-:Y:S01]  /*65c0*/  USHF.R.U32.HI UR10, URZ, 0x4, UR9 ;  /* 0x000000043f0a7899 */ /* 0x000fe20008011609 */
[----:B------:R-:W-:Y:S01]  /*65d0*/  STL [R1+0x178], R5 ;  /* 0x0001780501007387 */ /* 0x000fe20000100800 */
[----:B------:R-:W-:Y:S02]  /*65e0*/  USHF.R.U32.HI UR12, URZ, 0x4, UR12 ;  /* 0x000000043f0c7899 */ /* 0x000fe4000801160c */
[----:B------:R-:W-:Y:S01]  /*65f0*/  ULOP3.LUT UR10, UR10, 0x3fff, URZ, 0xc0, !UPT ;  /* 0x00003fff0a0a7892 */ /* 0x000fe2000f8ec03f */
[----:B------:R3:W-:Y:S01]  /*6600*/  STL [R1+0x174], R4 ;  /* 0x0001740401007387 */ /* 0x0007e20000100800 */
[----:B------:R-:W-:Y:S02]  /*6610*/  ULOP3.LUT UR12, UR12, 0x3fff, URZ, 0xc0, !UPT ;  /* 0x00003fff0c0c7892 */ /* 0x000fe4000f8ec03f */
[----:B------:R-:W-:Y:S01]  /*6620*/  ULOP3.LUT UR10, UR10, 0x10000, URZ, 0xfc, !UPT ;  /* 0x000100000a0a7892 */ /* 0x000fe2000f8efc3f */
[----:B------:R4:W-:Y:S01]  /*6630*/  STL [R1+0x170], R3 ;  /* 0x0001700301007387 */ /* 0x0009e20000100800 */
[----:B------:R-:W-:-:S02]  /*6640*/  ULOP3.LUT UR13, UR12, 0x10000, URZ, 0xfc, !UPT ;  /* 0x000100000c0d7892 */ /* 0x000fc4000f8efc3f */
[----:B------:R-:W-:Y:S02]  /*6650*/  ULEA UR12, UR4, UR10, 0xc ;  /* 0x0000000a040c7291 */ /* 0x000fe4000f8e603f */
[----:B------:R-:W-:Y:S01]  /*6660*/  ULEA UR10, UR4, UR13, 0xb ;  /* 0x0000000d040a7291 */ /* 0x000fe2000f8e583f */
[----:B------:R-:W-:Y:S02]  /*6670*/  UMOV UR15, 0x40000080 ;  /* 0x40000080000f7882 */ /* 0x000fe40000000000 */
[----:B------:R-:W-:-:S04]  /*6680*/  UMOV UR13, 0x40000080 ;  /* 0x40000080000d7882 */ /* 0x000fc80000000000 */
[----:B------:R-:W-:Y:S01]  /*6690*/  UMOV UR14, UR10 ;  /* 0x0000000a000e7c82 */ /* 0x000fe20008000000 */
[----:B------:R-:W-:Y:S01]  /*66a0*/  UIADD3 UR16, UR12, 0x400, URZ ;  /* 0x000004000c107890 */ /* 0x000fe2000fffe03f */
[----:B------:R-:W-:Y:S01]  /*66b0*/  UMOV UR18, UR14 ;  /* 0x0000000e00127c82 */ /* 0x000fe20008000000 */
[----:B------:R-:W-:Y:S01]  /*66c0*/  UMOV UR19, UR15 ;  /* 0x0000000f00137c82 */ /* 0x000fe20008000000 */
[----:B------:R-:W-:Y:S01]  /*66d0*/  UMOV UR17, 0x40000080 ;  /* 0x4000008000117882 */ /* 0x000fe20000000000 */
[----:B--2---:R-:W-:-:S06]  /*66e0*/  WARPGROUP.ARRIVE ;  /* 0x00000000000079c5 */ /* 0x004fcc0000000000 */
[----:B------:R-:W-:Y:S03]  /*66f0*/  HGMMA.64x128x8.F32.TF32 R24, gdesc[UR12], R24, UP0, gsb0 ;  /* 0x05e000000c1879f0 */ /* 0x000fe6000b802818 */
[----:B------:R-:W-:Y:S02]  /*6700*/  WARPGROUP.DEPBAR.LE gsb0, 0x0 ;  /* 0x00008000000079c5 */ /* 0x000fe40000010000 */
[----:B------:R-:W-:Y:S01]  /*6710*/  STL.64 [R1], R24 ;  /* 0x0000001801007387 */ /* 0x000fe20000100a00 */
[----:B-1----:R-:W-:Y:S01]  /*6720*/  IMAD.MOV.U32 R2, RZ, RZ, R86 ;  /* 0x000000ffff027224 */ /* 0x002fe200078e0056 */
[----:B------:R-:W-:Y:S01]  /*6730*/  MOV R9, R79 ;  /* 0x0000004f00097202 */ /* 0x000fe20000000f00 */
[----:B------:R-:W-:Y:S01]  /*6740*/  IMAD.MOV.U32 R0, RZ, RZ, R87 ;  /* 0x000000ffff007224 */ /* 0x000fe200078e0057 */
[----:B------:R1:W-:Y:S01]  /*6750*/  STL.64 [R1+0x8], R26 ;  /* 0x0000081a01007387 */ /* 0x0003e20000100a00 */
[----:B---3--:R-:W-:Y:S01]  /*6760*/  IMAD.MOV.U32 R4, RZ, RZ, R84 ;  /* 0x000000ffff047224 */ /* 0x008fe200078e0054 */
[----:B------:R-:W-:Y:S01]  /*6770*/  MOV R18, R70 ;  /* 0x0000004600127202 */ /* 0x000fe20000000f00 */
[----:B----4-:R-:W-:Y:S01]  /*6780*/  IMAD.MOV.U32 R3, RZ, RZ, R85 ;  /* 0x000000ffff037224 */ /* 0x010fe200078e0055 */
[----:B------:R-:W2:Y:S01]  /*6790*/  LDL.LU.64 R86, [R1+0x6c8] ;  /* 0x0006c80001567983 */ /* 0x000ea20000300a00 */
[----:B------:R-:W-:Y:S01]  /*67a0*/  IMAD.MOV.U32 R6, RZ, RZ, R82 ;  /* 0x000000ffff067224 */ /* 0x000fe200078e0052 */
[----:B------:R-:W-:Y:S01]  /*67b0*/  MOV R225, R61 ;  /* 0x0000003d00e17202 */ /* 0x000fe20000000f00 */
[----:B------:R-:W-:Y:S01]  /*67c0*/  IMAD.MOV.U32 R5, RZ, RZ, R83 ;  /* 0x000000ffff057224 */ /* 0x000fe200078e0053 */
[----:B------:R-:W2:Y:S01]  /*67d0*/  LDL.LU.64 R84, [R1+0x6c0] ;  /* 0x0006c00001547983 */ /* 0x000ea20000300a00 */
[----:B------:R-:W-:Y:S01]  /*67e0*/  IMAD.MOV.U32 R8, RZ, RZ, R80 ;  /* 0x000000ffff087224 */ /* 0x000fe200078e0050 */
[----:B------:R-:W-:Y:S01]  /*67f0*/  WARPGROUP.ARRIVE ;  /* 0x00000000000079c5 */ /* 0x000fe20000000000 */
        /* <DEDUP_REMOVED lines=11> */
[----:B------:R-:W-:Y:S01]  /*68b0*/  HGMMA.64x128x8.F32.TF32 R152, gdesc[UR16], R152, UP0, gsb0 ;  /* 0x05e00000109879f0 */ /* 0x000fe2000b802898 */
        /* <DEDUP_REMOVED lines=62> */
[----:B------:R-:W2:Y:S04]  /*6ca0*/  LDL.LU.64 R36, [R1+0x600] ;  /* 0x0006000001247983 */ /* 0x000ea80000300a00 */
[----:B------:R-:W2:Y:S04]  /*6cb0*/  LDL.LU.64 R34, [R1+0x5f8] ;  /* 0x0005f80001227983 */ /* 0x000ea80000300a00 */
[----:B------:R-:W2:Y:S04]  /*6cc0*/  LDL.LU.64 R32, [R1+0x5f0] ;  /* 0x0005f00001207983 */ /* 0x000ea80000300a00 */
[----:B------:R-:W2:Y:S04]  /*6cd0*/  LDL.LU.64 R30, [R1+0x5e8] ;  /* 0x0005e800011e7983 */ /* 0x000ea80000300a00 */
[----:B------:R-:W2:Y:S04]  /*6ce0*/  LDL.LU.64 R28, [R1+0x5e0] ;  /* 0x0005e000011c7983 */ /* 0x000ea80000300a00 */
[----:B-1----:R-:W2:Y:S04]  /*6cf0*/  LDL.LU.64 R26, [R1+0x5d8] ;  /* 0x0005d800011a7983 */ /* 0x002ea80000300a00 */
[----:B------:R-:W2:Y:S01]  /*6d00*/  LDL.LU.64 R24, [R1+0x5d0] ;  /* 0x0005d00001187983 */ /* 0x000ea20000300a00 */
[----:B------:R-:W-:-:S03]  /*6d10*/  WARPGROUP.DEPBAR.LE gsb0, 0x0 ;  /* 0x00008000000079c5 */ /* 0x000fc60000010000 */
        /* <DEDUP_REMOVED lines=14> */
[----:B-1----:R-:W3:Y:S04]  /*6e00*/  LDL.LU R188, [R1] ;  /* 0x0000000001bc7983 */ /* 0x002ee80000300800 */
[----:B------:R-:W3:Y:S04]  /*6e10*/  LDL.LU R189, [R1+0x4] ;  /* 0x0000040001bd7983 */ /* 0x000ee80000300800 */
[----:B------:R-:W3:Y:S04]  /*6e20*/  LDL.LU R190, [R1+0x8] ;  /* 0x0000080001be7983 */ /* 0x000ee80000300800 */
[----:B------:R-:W3:Y:S01]  /*6e30*/  LDL.LU R191, [R1+0xc] ;  /* 0x00000c0001bf7983 */ /* 0x000ee20000300800 */
[----:B------:R-:W-:Y:S01]  /*6e40*/  UIADD3 UR16, UR12, 0x800, URZ ;  /* 0x000008000c107890 */ /* 0x000fe2000fffe03f */
[----:B------:R-:W-:Y:S01]  /*6e50*/  WARPGROUP.ARRIVE ;  /* 0x00000000000079c5 */ /* 0x000fe20000000000 */
[----:B------:R-:W-:Y:S01]  /*6e60*/  UMOV UR18, UR14 ;  /* 0x0000000e00127c82 */ /* 0x000fe20008000000 */
[----:B------:R-:W-:Y:S01]  /*6e70*/  UMOV UR19, UR15 ;  /* 0x0000000f00137c82 */ /* 0x000fe20008000000 */
[----:B------:R-:W-:-:S05]  /*6e80*/  UMOV UR17, 0x40000080 ;  /* 0x4000008000117882 */ /* 0x000fca0000000000 */
[----:B------:R-:W-:Y:S01]  /*6e90*/  HGMMA.64x128x8.F32.TF32 R88, gdesc[UR16], R88, UP0, gsb0 ;  /* 0x05e00000105879f0 */ /* 0x000fe2000b802858 */
[----:B------:R-:W-:Y:S01]  /*6ea0*/  UIADD3 UR16, UR12, 0xc00, URZ ;  /* 0x00000c000c107890 */ /* 0x000fe2000fffe03f */
[----:B------:R-:W-:Y:S01]  /*6eb0*/  UMOV UR18, UR14 ;  /* 0x0000000e00127c82 */ /* 0x000fe20008000000 */
[----:B------:R-:W-:Y:S01]  /*6ec0*/  UMOV UR19, UR15 ;  /* 0x0000000f00137c82 */ /* 0x000fe20008000000 */
[----:B------:R-:W-:Y:S01]  /*6ed0*/  UMOV UR17, 0x40000080 ;  /* 0x4000008000117882 */ /* 0x000fe20000000000 */
[----:B------:R-:W-:Y:S01]  /*6ee0*/  IMAD.MOV.U32 R193, RZ, RZ, R251 ;  /* 0x000000ffffc17224 */ /* 0x000fe200078e00fb */
[----:B------:R-:W-:Y:S01]  /*6ef0*/  MOV R201, R243 ;  /* 0x000000f300c97202 */ /* 0x000fe20000000f00 */
[----:B------:R-:W-:Y:S01]  /*6f00*/  IMAD.MOV.U32 R194, RZ, RZ, R250 ;  /* 0x000000ffffc27224 */ /* 0x000fe200078e00fa */
[----:B------:R-:W-:Y:S01]  /*6f10*/  MOV R210, R234 ;  /* 0x000000ea00d27202 */ /* 0x000fe20000000f00 */
[----:B------:R-:W-:Y:S01]  /*6f20*/  IMAD.MOV.U32 R195, RZ, RZ, R249 ;  /* 0x000000ffffc37224 */ /* 0x000fe200078e00f9 */
[----:B------:R-:W-:Y:S01]  /*6f30*/  MOV R192, R252 ;  /* 0x000000fc00c07202 */ /* 0x000fe20000000f00 */
        /* <DEDUP_REMOVED lines=9> */
[----:B--2---:R-:W-:-:S06]  /*6fd0*/  WARPGROUP.ARRIVE ;  /* 0x00000000000079c5 */ /* 0x004fcc0000000000 */
[----:B------:R-:W-:Y:S01]  /*6fe0*/  HGMMA.64x128x8.F32.TF32 R24, gdesc[UR16], R24, UP0, gsb0 ;  /* 0x05e00000101879f0 */ /* 0x000fe2000b802818 */
        /* <DEDUP_REMOVED lines=38> */
[----:B---3--:R-:W-:-:S06]  /*7250*/  WARPGROUP.ARRIVE ;  /* 0x00000000000079c5 */ /* 0x008fcc0000000000 */
        /* <DEDUP_REMOVED lines=34> */
[----:B-1----:R-:W2:Y:S04]  /*7480*/  LDL.LU.64 R214, [R1+0x5c8] ;  /* 0x0005c80001d67983 */ /* 0x002ea80000300a00 */
        /* <DEDUP_REMOVED lines=51> */
[----:B-1----:R-:W2:Y:S04]  /*77c0*/  LDL.LU.64 R152, [R1] ;  /* 0x0000000001987983 */ /* 0x002ea80000300a00 */
        /* <DEDUP_REMOVED lines=48> */
[----:B------:R-:W-:Y:S02]  /*7ad0*/  IMAD.MOV.U32 R2, RZ, RZ, R214 ;  /* 0x000000ffff027224 */ /* 0x000fe400078e00d6 */
[----:B------:R-:W-:Y:S01]  /*7ae0*/  IMAD.MOV.U32 R0, RZ, RZ, R215 ;  /* 0x000000ffff007224 */ /* 0x000fe200078e00d7 */
[----:B------:R1:W-:Y:S01]  /*7af0*/  STL.64 [R1+0x8], R154 ;  /* 0x0000089a01007387 */ /* 0x0003e20000100a00 */
[----:B------:R-:W-:-:S02]  /*7b00*/  IMAD.MOV.U32 R4, RZ, RZ, R212 ;  /* 0x000000ffff047224 */ /* 0x000fc400078e00d4 */
[----:B------:R-:W-:Y:S01]  /*7b10*/  IMAD.MOV.U32 R3, RZ, RZ, R213 ;  /* 0x000000ffff037224 */ /* 0x000fe200078e00d5 */
[----:B------:R-:W2:Y:S01]  /*7b20*/  LDL.LU.64 R214, [R1+0x558] ;  /* 0x0005580001d67983 */ /* 0x000ea20000300a00 */
[----:B------:R-:W-:Y:S01]  /*7b30*/  IMAD.MOV.U32 R6, RZ, RZ, R210 ;  /* 0x000000ffff067224 */ /* 0x000fe200078e00d2 */
[----:B------:R-:W-:Y:S01]  /*7b40*/  MOV R8, R208 ;  /* 0x000000d000087202 */ /* 0x000fe20000000f00 */
        /* <DEDUP_REMOVED lines=80> */
[----:B------:R-:W2:Y:S04]  /*8050*/  LDL.LU.64 R160, [R1+0x480] ;  /* 0x0004800001a07983 */ /* 0x000ea80000300a00 */
[----:B------:R-:W2:Y:S04]  /*8060*/  LDL.LU.64 R158, [R1+0x478] ;  /* 0x00047800019e7983 */ /* 0x000ea80000300a00 */
[----:B------:R-:W2:Y:S04]  /*8070*/  LDL.LU.64 R156, [R1+0x470] ;  /* 0x00047000019c7983 */ /* 0x000ea80000300a00 */
[----:B-1----:R-:W2:Y:S04]  /*8080*/  LDL.LU.64 R154, [R1+0x468] ;  /* 0x00046800019a7983 */ /* 0x002ea80000300a00 */
        /* <DEDUP_REMOVED lines=22> */
[----:B-1----:R-:W2:Y:S04]  /*81f0*/  LDL.LU R188, [R1] ;  /* 0x0000000001bc7983 */ /* 0x002ea80000300800 */
[----:B------:R-:W2:Y:S04]  /*8200*/  LDL.LU R189, [R1+0x4] ;  /* 0x0000040001bd7983 */ /* 0x000ea80000300800 */
[----:B------:R-:W2:Y:S04]  /*8210*/  LDL.LU R190, [R1+0x8] ;  /* 0x0000080001be7983 */ /* 0x000ea80000300800 */
[----:B------:R-:W2:Y:S01]  /*8220*/  LDL.LU R191, [R1+0xc] ;  /* 0x00000c0001bf7983 */ /* 0x000ea20000300800 */
[----:B------:R-:W-:-:S06]  /*8230*/  WARPGROUP.ARRIVE ;  /* 0x00000000000079c5 */ /* 0x000fcc0000000000 */
[----:B------:R-:W-:Y:S01]  /*8240*/  HGMMA.64x128x8.F32.TF32 R88, gdesc[UR16], R88, gsb0 ;  /* 0x05e00000105879f0 */ /* 0x000fe20008002858 */
[----:B------:R-:W-:Y:S01]  /*8250*/  UIADD3 UR16, UR12, 0xc04, URZ ;  /* 0x00000c040c107890 */ /* 0x000fe2000fffe03f */
[----:B------:R-:W-:Y:S01]  /*8260*/  UMOV UR17, 0x40000080 ;  /* 0x4000008000117882 */ /* 0x000fe20000000000 */
[----:B------:R-:W-:Y:S01]  /*8270*/  MOV R193, R251 ;  /* 0x000000fb00c17202 */ /* 0x000fe20000000f00 */
        /* <DEDUP_REMOVED lines=48> */
[----:B------:R-:W-:Y:S01]  /*8580*/  IMAD.MOV.U32 R250, RZ, RZ, R2 ;  /* 0x000000fffffa7224 */ /* 0x000fe200078e0002 */
[----:B------:R-:W-:-:S02]  /*8590*/  UIADD3 UR16, UR12, 0x6, URZ ;  /* 0x000000060c107890 */ /* 0x000fc4000fffe03f */
        /* <DEDUP_REMOVED lines=625> */
[----:B------:R-:W-:-:S02]  /*acb0*/  IMAD.MOV.U32 R237, RZ, RZ, R18 ;  /* 0x000000ffffed7224 */ /* 0x000fc400078e0012 */
[----:B------:R-:W-:Y:S01]  /*acc0*/  IMAD.MOV.U32 R239, RZ, RZ, R16 ;  /* 0x000000ffffef7224 */ /* 0x000fe200078e0010 */
        /* <DEDUP_REMOVED lines=38> */
[----:B--2---:R-:W2:Y:S04]  /*af30*/  LDL.LU.64 R214, [R1+0x168] ;  /* 0x0001680001d67983 */ /* 0x004ea80000300a00 */
        /* <DEDUP_REMOVED lines=24> */
[----:B------:R-:W-:Y:S02]  /*b0c0*/  WARPGROUP.DEPBAR.LE gsb0, 0x0 ;  /* 0x00008000000079c5 */ /* 0x000fe40000010000 */
[----:B------:R-:W-:-:S07]  /*b0d0*/  WARPGROUP.ARRIVE ;  /* 0x00000000000079c5 */ /* 0x000fce0000000000 */
[----:B------:R-:W-:Y:S03]  /*b0e0*/  HGMMA.64x128x8.F32.TF32 R24, gdesc[UR16], R24, gsb0 ;  /* 0x05e00000101879f0 */ /* 0x000fe60008002818 */
[----:B------:R-:W-:Y:S02]  /*b0f0*/  WARPGROUP.DEPBAR.LE gsb0, 0x0 ;  /* 0x00008000000079c5 */ /* 0x000fe40000010000 */
[----:B-1----:R-:W-:Y:S05]  /*b100*/  @!P2 BRA `(.L_x_20) ;  /* 0x000000000004a947 */ /* 0x002fea0003800000 */
[----:B------:R-:W-:Y:S01]  /*b110*/  BPT.TRAP 0x1 ;  /* 0x000000040000795c */ /* 0x000fe20000300000 */
.L_x_20:
[----:B-----5:R-:W-:Y:S01]  /*b120*/  ISETP.NE.AND P1, PT, R4, RZ, PT ;  /* 0x000000ff0400720c */ /* 0x020fe20003f25270 */
[----:B------:R-:W-:Y:S01]  /*b130*/  IMAD.U32 R0, RZ, RZ, UR6 ;  /* 0x00000006ff007e24 */ /* 0x000fe2000f8e00ff */
[----:B------:R-:W-:-:S11]  /*b140*/  R2UR UR10, R3 ;  /* 0x00000000030a72ca */ /* 0x000fd600000e0000 */
[----:B------:R-:W-:Y:S02]  /*b150*/  @P1 LEA R0, R0, UR9, 0x3 ;  /* 0x0000000900001c11 */ /* 0x000fe4000f8e18ff */
[----:B------:R-:W-:-:S03]  /*b160*/  UISETP.GT.U32.AND UP0, UPT, UR10, 0x1, UPT ;  /* 0x000000010a00788c */ /* 0x000fc6000bf04070 */
[----:B------:R-:W-:-:S05]  /*b170*/  @P1 VIADD R0, R0, 0x30010 ;  /* 0x0003001000001836 */ /* 0x000fca0000000000 */
[----:B------:R-:W-:-:S04]  /*b180*/  @P1 PRMT R0, R5, 0x654, R0 ;  /* 0x0000065405001816 */ /* 0x000fc80000000000 */
[----:B------:R1:W-:Y:S01]  /*b190*/  @P1 SYNCS.ARRIVE.TRANS64.RED.A1T0 RZ, [R0+URZ], RZ ;  /* 0x000000ff00ff19a7 */ /* 0x0003e2000810043f */
[----:B------:R-:W-:-:S13]  /*b1a0*/  PLOP3.LUT P1, PT, PT, PT, UP0, 0x80, 0x0 ;  /* 0x000000000000781c */ /* 0x000fda0003f2f008 */
[----:B-1----:R-:W-:Y:S05]  /*b1b0*/  @P1 BRA `(.L_x_21) ;  /* 0x0000000000041947 */ /* 0x002fea0003800000 */
[----:B------:R-:W-:Y:S01]  /*b1c0*/  BPT.TRAP 0x1 ;  /* 0x000000040000795c */ /* 0x000fe20000300000 */
.L_x_21:
[----:B------:R-:W-:Y:S02]  /*b1d0*/  UISETP.GT.AND UP2, UPT, UR8, 0x1, UPT ;  /* 0x000000010800788c */ /* 0x000fe4000bf44270 */
[----:B------:R-:W-:Y:S02]  /*b1e0*/  UIADD3 UR4, UR4, 0x1, URZ ;  /* 0x0000000104047890 */ /* 0x000fe4000fffe03f */
[----:B------:R-:W-:Y:S02]  /*b1f0*/  UIADD3 UR6, UR6, 0x1, URZ ;  /* 0x0000000106067890 */ /* 0x000fe4000fffe03f */
[----:B------:R-:W-:Y:S01]  /*b200*/  PLOP3.LUT P1, PT, PT, PT, UP2, 0x80, 0x0 ;  /* 0x000000000000781c */ /* 0x000fe20003f2f028 */
[----:B------:R-:W-:Y:S02]  /*b210*/  UISETP.NE.AND UP0, UPT, UR4, 0x2, UPT ;  /* 0x000000020400788c */ /* 0x000fe4000bf05270 */
[----:B------:R-:W-:Y:S02]  /*b220*/  UIADD3 UR9, UR8, -0x1, URZ ;  /* 0xffffffff08097890 */ /* 0x000fe4000fffe03f */
[----:B------:R-:W-:-:S02]  /*b230*/  USEL UR8, URZ, 0x1, UP0 ;  /* 0x000000013f087887 */ /* 0x000fc40008000000 */
[----:B------:R-:W-:Y:S02]  /*b240*/  UISETP.NE.AND UP1, UPT, UR6, 0x2, UPT ;  /* 0x000000020600788c */ /* 0x000fe4000bf25270 */
[----:B------:R-:W-:Y:S02]  /*b250*/  USEL UR4, UR4, URZ, UP0 ;  /* 0x0000003f04047287 */ /* 0x000fe40008000000 */
[----:B------:R-:W-:Y:S02]  /*b260*/  ULOP3.LUT UR5, UR5, UR8, URZ, 0x3c, !UPT ;  /* 0x0000000805057292 */ /* 0x000fe4000f8e3c3f */
[----:B------:R-:W-:Y:S02]  /*b270*/  USEL UR6, UR6, URZ, UP1 ;  /* 0x0000003f06067287 */ /* 0x000fe40008800000 */
[----:B------:R-:W-:Y:S01]  /*b280*/  UPLOP3.LUT UP0, UPT, UPT, UPT, UPT, 0x80, 0x0 ;  /* 0x000000000000789c */ /* 0x000fe20003f0f070 */
[----:B------:R-:W-:Y:S01]  /*b290*/  UMOV UR8, UR9 ;  /* 0x0000000900087c82 */ /* 0x000fe20008000000 */
[----:B------:R-:W-:Y:S09]  /*b2a0*/  @P1 BRA `(.L_x_22) ;  /* 0xffffffac00841947 */ /* 0x000ff2000383ffff */
.L_x_17:
[----:B------:R-:W-:Y:S05]  /*b2b0*/  @!P0 BRA `(.L_x_23) ;  /* 0x0000000000548947 */ /* 0x000fea0003800000 */
[----:B------:R-:W-:-:S13]  /*b2c0*/  R2UR UR4, R3 ;  /* 0x00000000030472ca */ /* 0x000fda00000e0000 */
[----:B------:R-:W-:-:S04]  /*b2d0*/  ULOP3.LUT UR4, UR4, 0x1, URZ, 0xfc, !UPT ;  /* 0x0000000104047892 */ /* 0x000fc8000f8efc3f */
[----:B------:R-:W-:-:S06]  /*b2e0*/  UISETP.NE.AND UP0, UPT, UR4, 0x3, UPT ;  /* 0x000000030400788c */ /* 0x000fcc000bf05270 */
[----:B------:R-:W-:-:S13]  /*b2f0*/  PLOP3.LUT P0, PT, PT, PT, UP0, 0x80, 0x0 ;  /* 0x000000000000781c */ /* 0x000fda0003f0f008 */
[----:B------:R-:W-:Y:S05]  /*b300*/  @!P0 BRA `(.L_x_24) ;  /* 0x0000000000048947 */ /* 0x000fea0003800000 */
[----:B------:R-:W-:Y:S01]  /*b310*/  BPT.TRAP 0x1 ;  /* 0x000000040000795c */ /* 0x000fe20000300000 */
.L_x_24:
[----:B------:R-:W-:Y:S02]  /*b320*/  ISETP.NE.AND P0, PT, R4, RZ, PT ;  /* 0x000000ff0400720c */ /* 0x000fe40003f05270 */
[----:B------:R-:W-:-:S11]  /*b330*/  R2UR UR4, R3 ;  /* 0x00000000030472ca */ /* 0x000fd600000e0000 */
[----:B------:R-:W1:Y:S01]  /*b340*/  @P0 S2R R2, SR_CgaCtaId ;  /* 0x0000000000020919 */ /* 0x000e620000008800 */
[----:B------:R-:W-:Y:S01]  /*b350*/  @P0 MOV R0, 0x400 ;  /* 0x0000040000000802 */ /* 0x000fe20000000f00 */
[----:B------:R-:W-:-:S03]  /*b360*/  UISETP.GT.U32.AND UP0, UPT, UR4, 0x1, UPT ;  /* 0x000000010400788c */ /* 0x000fc6000bf04070 */
[----:B-1----:R-:W-:Y:S01]  /*b370*/  @P0 LEA R2, R2, R0, 0x18 ;  /* 0x0000000002020211 */ /* 0x002fe200078ec0ff */
[----:B------:R-:W-:-:S04]  /*b380*/  IMAD.U32 R0, RZ, RZ, UR7 ;  /* 0x00000007ff007e24 */ /* 0x000fc8000f8e00ff */
[----:B------:R-:W-:-:S05]  /*b390*/  @P0 IMAD.SHL.U32 R0, R0, 0x8, RZ ;  /* 0x0000000800000824 */ /* 0x000fca00078e00ff */
[----:B------:R-:W-:-:S04]  /*b3a0*/  @P0 LOP3.LUT R0, R0, 0x8, RZ, 0xc0, !PT ;  /* 0x0000000800000812 */ /* 0x000fc800078ec0ff */
[----:B------:R-:W-:-:S04]  /*b3b0*/  @P0 IADD3 R0, R2, 0x30010, R0 ;  /* 0x0003001002000810 */ /* 0x000fc80007ffe000 */
[----:B------:R-:W-:-:S04]  /*b3c0*/  @P0 PRMT R5, R5, 0x654, R0 ;  /* 0x0000065405050816 */ /* 0x000fc80000000000 */
[----:B------:R1:W-:Y:S01]  /*b3d0*/  @P0 SYNCS.ARRIVE.TRANS64.RED.A1T0 RZ, [R5+URZ], RZ ;  /* 0x000000ff05ff09a7 */ /* 0x0003e2000810043f */
[----:B------:R-:W-:-:S13]  /*b3e0*/  PLOP3.LUT P0, PT, PT, PT, UP0, 0x80, 0x0 ;  /* 0x000000000000781c */ /* 0x000fda0003f0f008 */
[----:B-1----:R-:W-:Y:S05]  /*b3f0*/  @P0 BRA `(.L_x_23) ;  /* 0x0000000000040947 */ /* 0x002fea0003800000 */
[----:B------:R-:W-:Y:S01]  /*b400*/  BPT.TRAP 0x1 ;  /* 0x000000040000795c */ /* 0x000fe20000300000 */
.L_x_23:
[----:B------:R-:W1:Y:S01]  /*b410*/  S2R R2, SR_TID.X ;  /* 0x0000000000027919 */ /* 0x000e620000002100 */
[----:B------:R-:W-:Y:S01]  /*b420*/  ULDC.64 UR4, c[0x0][0x280] ;  /* 0x0000a00000047ab9 */ /* 0x000fe20000000a00 */
[----:B------:R-:W2:Y:S01]  /*b430*/  S2R R5, SR_CTAID.Y ;  /* 0x0000000000057919 */ /* 0x000ea20000002600 */
[----:B------:R-:W3:Y:S01]  /*b440*/  S2R R6, SR_CTAID.X ;  /* 0x0000000000067919 */ /* 0x000ee20000002500 */
[----:B-1----:R-:W-:-:S04]  /*b450*/  SHF.R.S32.HI R0, RZ, 0x1f, R2 ;  /* 0x0000001fff007819 */ /* 0x002fc80000011402 */
[----:B------:R-:W-:Y:S01]  /*b460*/  LEA.HI R0, R0, R2, RZ, 0x7 ;  /* 0x0000000200007211 */ /* 0x000fe200078f38ff */
[----:B--2---:R-:W-:-:S03]  /*b470*/  IMAD.SHL.U32 R5, R5, 0x80, RZ ;  /* 0x0000008005057824 */ /* 0x004fc600078e00ff */
[----:B------:R-:W-:Y:S02]  /*b480*/  LOP3.LUT R0, R0, 0xffffff80, RZ, 0xc0, !PT ;  /* 0xffffff8000007812 */ /* 0x000fe400078ec0ff */
[----:B------:R-:W-:Y:S02]  /*b490*/  ISETP.GE.AND P0, PT, R5, UR5, PT ;  /* 0x0000000505007c0c */ /* 0x000fe4000bf06270 */
[----:B------:R-:W-:-:S04]  /*b4a0*/  IADD3 R0, R2, -R0, RZ ;  /* 0x8000000002007210 */ /* 0x000fc80007ffe0ff */
[----:B------:R-:W-:-:S04]  /*b4b0*/  SHF.R.S32.HI R4, RZ, 0x1f, R0 ;  /* 0x0000001fff047819 */ /* 0x000fc80000011400 */
[CC--:B------:R-:W-:Y:S02]  /*b4c0*/  LEA.HI R2, R4.reuse, R0.reuse, RZ, 0x2 ;  /* 0x0000000004027211 */ /* 0x0c0fe400078f10ff */
[----:B------:R-:W-:Y:S02]  /*b4d0*/  LEA.HI R4, R4, R0, RZ, 0x5 ;  /* 0x0000000004047211 */ /* 0x000fe400078f28ff */
[--C-:B------:R-:W-:Y:S02]  /*b4e0*/  SHF.R.S32.HI R14, RZ, 0x2, R2.reuse ;  /* 0x00000002ff0e7819 */ /* 0x100fe40000011402 */
[----:B------:R-:W-:Y:S02]  /*b4f0*/  SHF.R.S32.HI R15, RZ, 0x1f, R2 ;  /* 0x0000001fff0f7819 */ /* 0x000fe40000011402 */
[----:B------:R-:W-:Y:S02]  /*b500*/  LOP3.LUT R2, R2, 0x7ffffffc, RZ, 0xc0, !PT ;  /* 0x7ffffffc02027812 */ /* 0x000fe400078ec0ff */
[----:B------:R-:W-:-:S03]  /*b510*/  LEA.HI R15, R15, R14, RZ, 0x3 ;  /* 0x0000000e0f0f7211 */ /* 0x000fc600078f18ff */
[----:B------:R-:W-:Y:S01]  /*b520*/  IMAD.IADD R2, R0, 0x1, -R2 ;  /* 0x0000000100027824 */ /* 0x000fe200078e0a02 */
[----:B------:R-:W-:-:S03]  /*b530*/  LOP3.LUT R15, R15, 0xfffffff8, RZ, 0xc0, !PT ;  /* 0xfffffff80f0f7812 */ /* 0x000fc600078ec0ff */
[----:B------:R-:W-:Y:S02]  /*b540*/  IMAD.SHL.U32 R0, R2, 0x2, RZ ;  /* 0x0000000202007824 */ /* 0x000fe400078e00ff */
[----:B------:R-:W-:-:S03]  /*b550*/  IMAD.IADD R14, R14, 0x1, -R15 ;  /* 0x000000010e0e7824 */ /* 0x000fc600078e0a0f */
[----:B------:R-:W-:Y:S02]  /*b560*/  SHF.R.S32.HI R2, RZ, 0x1f, R0 ;  /* 0x0000001fff027819 */ /* 0x000fe40000011400 */
[C---:B------:R-:W-:Y:S02]  /*b570*/  IADD3 R10, P1, R5.reuse, R0, RZ ;  /* 0x00000000050a7210 */ /* 0x040fe40007f3e0ff */
[----:B------:R-:W-:Y:S02]  /*b580*/  IADD3 R0, -R0, UR5, -R5 ;  /* 0x0000000500007c10 */ /* 0x000fe4000fffe905 */
[----:B------:R-:W-:Y:S01]  /*b590*/  LEA.HI.X.SX32 R11, R5, R2, 0x1, P1 ;  /* 0x00000002050b7211 */ /* 0x000fe200008f0eff */
[----:B---3--:R-:W-:Y:S01]  /*b5a0*/  IMAD.SHL.U32 R5, R6, 0x100, RZ ;  /* 0x0000010006057824 */ /* 0x008fe200078e00ff */
[----:B------:R-:W-:Y:S02]  /*b5b0*/  SHF.R.S32.HI R15, RZ, 0x1f, R14 ;  /* 0x0000001fff0f7819 */ /* 0x000fe4000001140e */
[----:B------:R-:W-:-:S02]  /*b5c0*/  SHF.R.S32.HI R2, RZ, 0x5, R4 ;  /* 0x00000005ff027819 */ /* 0x000fc40000011404 */
[----:B------:R-:W-:Y:S01]  /*b5d0*/  ISETP.GE.OR P0, PT, R5, UR4, P0 ;  /* 0x0000000405007c0c */ /* 0x000fe20008706670 */
[----:B------:R-:W-:-:S04]  /*b5e0*/  IMAD.WIDE R12, R6, 0x100, R14 ;  /* 0x00000100060c7825 */ /* 0x000fc800078e020e */
[----:B------:R-:W-:-:S04]  /*b5f0*/  IMAD.WIDE R12, R2, 0x10, R12 ;  /* 0x00000010020c7825 */ /* 0x000fc800078e020c */
[----:B------:R-:W-:-:S05]  /*b600*/  IMAD R2, R2, -0x10, -R5 ;  /* 0xfffffff002027824 */ /* 0x000fca00078e0a05 */
[----:B------:R-:W-:Y:S01]  /*b610*/  IADD3 R14, R2, UR4, -R14 ;  /* 0x00000004020e7c10 */ /* 0x000fe2000fffe80e */
[----:B------:R-:W-:Y:S06]  /*b620*/  @P0 EXIT ;  /* 0x000000000000094d */ /* 0x000fec0003800000 */
[----:B------:R-:W-:Y:S01]  /*b630*/  FSETP.NEU.AND P2, PT, RZ, UR22, PT ;  /* 0x00000016ff007c0b */ /* 0x000fe2000bf4d000 */
[----:B------:R-:W-:Y:S01]  /*b640*/  ULDC.64 UR12, c[0x0][0x658] ;  /* 0x00019600000c7ab9 */ /* 0x000fe20000000a00 */
[----:B------:R-:W-:Y:S01]  /*b650*/  ISETP.GT.AND P1, PT, R14, RZ, PT ;  /* 0x000000ff0e00720c */ /* 0x000fe20003f24270 */
[----:B------:R-:W-:Y:S01]  /*b660*/  IMAD R2, R13, UR12, RZ ;  /* 0x0000000c0d027c24 */ /* 0x000fe2000f8e02ff */
[----:B------:R-:W-:Y:S02]  /*b670*/  USHF.L.U64.HI UR5, UR12, 0x3, UR13 ;  /* 0x000000030c057899 */ /* 0x000fe4000801020d */
[----:B------:R-:W-:Y:S01]  /*b680*/  IMAD.WIDE.U32 R4, R12, UR12, R10 ;  /* 0x0000000c0c047c25 */ /* 0x000fe2000f8e000a */
[----:B------:R-:W-:Y:S01]  /*b690*/  USHF.L.U32 UR4, UR12, 0x3, URZ ;  /* 0x000000030c047899 */ /* 0x000fe2000800063f */
[----:B------:R-:W-:Y:S02]  /*b6a0*/  ISETP.GT.AND P0, PT, R0, RZ, P1 ;  /* 0x000000ff0000720c */ /* 0x000fe40000f04270 */
[----:B------:R-:W-:-:S04]  /*b6b0*/  IMAD R2, R12, UR13, R2 ;  /* 0x0000000d0c027c24 */ /* 0x000fc8000f8e0202 */
[----:B------:R-:W-:Y:S01]  /*b6c0*/  IMAD.IADD R3, R5, 0x1, R2 ;  /* 0x0000000105037824 */ /* 0x000fe200078e0202 */
[----:B------:R-:W-:Y:S06]  /*b6d0*/  @!P2 BRA `(.L_x_25) ;  /* 0x000000b00000a947 */ /* 0x000fec0003800000 */
[----:B------:R-:W-:Y:S01]  /*b6e0*/  ULDC.64 UR6, c[0x0][0x650] ;  /* 0x0001940000067ab9 */ /* 0x000fe20000000a00 */
[----:B------:R-:W-:Y:S01]  /*b6f0*/  ULDC.64 UR14, c[0x0][0x630] ;  /* 0x00018c00000e7ab9 */ /* 0x000fe20000000a00 */
[C---:B------:R-:W-:Y:S01]  /*b700*/  LEA R2, P2, R4.reuse, UR6, 0x2 ;  /* 0x0000000604027c11 */ /* 0x040fe2000f8410ff */
[----:B------:R-:W-:Y:S01]  /*b710*/  IMAD R6, R13, UR14, RZ ;  /* 0x0000000e0d067c24 */ /* 0x000fe2000f8e02ff */
[----:B------:R-:W-:Y:S01]  /*b720*/  ULDC.64 UR16, c[0x0][0x628] ;  /* 0x00018a0000107ab9 */ /* 0x000fe20000000a00 */
[----:B------:R-:W2:Y:S01]  /*b730*/  LDL.LU R7, [R1] ;  /* 0x0000000001077983 */ /* 0x000ea20000300800 */
[----:B------:R-:W-:Y:S01]  /*b740*/  LEA.HI.X R3, R4, UR7, R3, 0x2, P2 ;  /* 0x0000000704037c11 */ /* 0x000fe200090f1403 */
[C---:B------:R-:W-:Y:S02]  /*b750*/  IMAD R6, R12.reuse, UR15, R6 ;  /* 0x0000000f0c067c24 */ /* 0x040fe4000f8e0206 */
[----:B------:R-:W-:-:S04]  /*b760*/  IMAD.WIDE.U32 R4, R12, UR14, R10 ;  /* 0x0000000e0c047c25 */ /* 0x000fc8000f8e000a */
[----:B------:R-:W-:Y:S01]  /*b770*/  IMAD.IADD R5, R5, 0x1, R6 ;  /* 0x0000000105057824 */ /* 0x000fe200078e0206 */
[----:B------:R-:W-:-:S04]  /*b780*/  LEA R8, P2, R4, UR16, 0x2 ;  /* 0x0000001004087c11 */ /* 0x000fc8000f8410ff */
[----:B------:R-:W-:-:S05]  /*b790*/  LEA.HI.X R9, R4, UR17, R5, 0x2, P2 ;  /* 0x0000001104097c11 */ /* 0x000fca00090f1405 */
[----:B------:R-:W3:Y:S01]  /*b7a0*/  @P0 LDG.E.LTC128B R5, desc[UR20][R8.64] ;  /* 0x0000001408050981 */ /* 0x000ee2000c1e1920 */
[----:B------:R-:W-:Y:S01]  /*b7b0*/  ISETP.GT.AND P2, PT, R0, 0x1, P1 ;  /* 0x000000010000780c */ /* 0x000fe20000f44270 */
[----:B------:R-:W-:Y:S01]  /*b7c0*/  BSSY B0, `(.L_x_26) ;  /* 0x0000009000007945 */ /* 0x000fe20003800000 */
[----:B---3--:R-:W-:Y:S01]  /*b7d0*/  LOP3.LUT R4, R5, 0xffffe000, RZ, 0xc0, !PT ;  /* 0xffffe00005047812 */ /* 0x008fe200078ec0ff */
[----:B------:R-:W-:-:S04]  /*b7e0*/  IMAD.MOV.U32 R15, RZ, RZ, R5 ;  /* 0x000000ffff0f7224 */ /* 0x000fc800078e0005 */
[----:B------:R-:W-:-:S04]  /*b7f0*/  FMUL R4, R4, UR22 ;  /* 0x0000001604047c20 */ /* 0x000fc80008400000 */
[----:B--2---:R-:W-:-:S05]  /*b800*/  FFMA R4, R7, UR11, R4 ;  /* 0x0000000b07047c23 */ /* 0x004fca0008000004 */
[----:B------:R-:W-:-:S05]  /*b810*/  F2FP.TF32.F32.PACK_B R4, R4 ;  /* 0x00000004ff04723e */ /* 0x000fca00024050ff */
[----:B------:R1:W-:Y:S01]  /*b820*/  @P0 STG.E desc[UR20][R2.64], R4 ;  /* 0x0000000402000986 */ /* 0x0003e2000c101914 */
[----:B------:R-:W-:Y:S05]  /*b830*/  @!P2 BRA `(.L_x_27) ;  /* 0x000000000004a947 */ /* 0x000fea0003800000 */
[----:B------:R2:W5:Y:S02]  /*b840*/  LDG.E.LTC128B R15, desc[UR20][R8.64+0x4] ;  /* 0x00000414080f7981 */ /* 0x000564000c1e1920 */
.L_x_27:
[----:B------:R-:W-:Y:S05]  /*b850*/  BSYNC B0 ;  /* 0x0000000000007941 */ /* 0x000fea0003800000 */
.L_x_26:
[----:B------:R-:W3:Y:S01]  /*b860*/  LDL.LU R5, [R1+0x4] ;  /* 0x0000040001057983 */ /* 0x000ee20000300800 */
[----:B-1---5:R-:W-:Y:S01]  /*b870*/  LOP3.LUT R4, R15, 0xffffe000, RZ, 0xc0, !PT ;  /* 0xffffe0000f047812 */ /* 0x022fe200078ec0ff */
[----:B------:R-:W-:Y:S02]  /*b880*/  USHF.L.U32 UR6, UR14, 0x3, URZ ;  /* 0x000000030e067899 */ /* 0x000fe4000800063f */
[----:B------:R-:W-:Y:S01]  /*b890*/  USHF.L.U64.HI UR7, UR14, 0x3, UR15 ;  /* 0x000000030e077899 */ /* 0x000fe2000801020f */
[----:B------:R-:W4:Y:S01]  /*b8a0*/  LDL.LU R19, [R1+0x8] ;  /* 0x0000080001137983 */ /* 0x000f220000300800 */
[----:B------:R-:W-:Y:S02]  /*b8b0*/  FMUL R4, R4, UR22 ;  /* 0x0000001604047c20 */ /* 0x000fe40008400000 */
[----:B------:R-:W-:Y:S02]  /*b8c0*/  MOV R16, UR6 ;  /* 0x0000000600107c02 */ /* 0x000fe40008000f00 */
[----:B------:R-:W-:-:S02]  /*b8d0*/  IMAD.U32 R17, RZ, RZ, UR7 ;  /* 0x00000007ff117e24 */ /* 0x000fc4000f8e00ff */
[----:B---3--:R-:W-:-:S05]  /*b8e0*/  FFMA R4, R5, UR11, R4 ;  /* 0x0000000b05047c23 */ /* 0x008fca0008000004 */
[----:B------:R-:W-:-:S05]  /*b8f0*/  F2FP.TF32.F32.PACK_B R4, R4 ;  /* 0x00000004ff04723e */ /* 0x000fca00024050ff */
[----:B------:R1:W-:Y:S02]  /*b900*/  @P2 STG.E desc[UR20][R2.64+0x4], R4 ;  /* 0x0000040402002986 */ /* 0x0003e4000c101914 */
[----:B-1----:R-:W-:-:S03]  /*b910*/  IMAD.WIDE.U32 R4, R12, UR14, R16 ;  /* 0x0000000e0c047c25 */ /* 0x002fc6000f8e0010 */
[----:B------:R-:W-:-:S04]  /*b920*/  IADD3 R4, P0, R10, R4, RZ ;  /* 0x000000040a047210 */ /* 0x000fc80007f1e0ff */
[----:B------:R-:W-:Y:S02]  /*b930*/  IADD3.X R5, R11, R6, R5, P0, !PT ;  /* 0x000000060b057210 */ /* 0x000fe400007fe405 */
[----:B------:R-:W-:Y:S02]  /*b940*/  ISETP.GT.AND P0, PT, R14, 0x8, PT ;  /* 0x000000080e00780c */ /* 0x000fe40003f04270 */
[----:B------:R-:W-:Y:S02]  /*b950*/  LEA R6, P3, R4, UR16, 0x2 ;  /* 0x0000001004067c11 */ /* 0x000fe4000f8610ff */
[----:B------:R-:W-:Y:S02]  /*b960*/  ISETP.GT.AND P2, PT, R0, RZ, P0 ;  /* 0x000000ff0000720c */ /* 0x000fe40000744270 */
[----:B------:R-:W-:-:S11]  /*b970*/  LEA.HI.X R7, R4, UR17, R5, 0x2, P3 ;  /* 0x0000001104077c11 */ /* 0x000fd600098f1405 */
[----:B------:R-:W3:Y:S01]  /*b980*/  @P2 LDG.E.LTC128B R15, desc[UR20][R6.64] ;  /* 0x00000014060f2981 */ /* 0x000ee2000c1e1920 */
[----:B------:R-:W-:Y:S01]  /*b990*/  USHF.L.U32 UR8, UR4, 0x2, URZ ;  /* 0x0000000204087899 */ /* 0x000fe2000800063f */
[----:B------:R-:W-:Y:S01]  /*b9a0*/  ISETP.GT.AND P3, PT, R0, 0x1, P0 ;  /* 0x000000010000780c */ /* 0x000fe20000764270 */
[----:B------:R-:W-:Y:S01]  /*b9b0*/  USHF.L.U64.HI UR5, UR4, 0x2, UR5 ;  /* 0x0000000204057899 */ /* 0x000fe20008010205 */
[----:B------:R-:W-:Y:S03]  /*b9c0*/  BSSY B0, `(.L_x_28) ;  /* 0x000000a000007945 */ /* 0x000fe60003800000 */
[----:B------:R-:W-:-:S04]  /*b9d0*/  IADD3 R4, P4, R2, UR8, RZ ;  /* 0x0000000802047c10 */ /* 0x000fc8000ff9e0ff */
[----:B------:R-:W-:Y:S02]  /*b9e0*/  IADD3.X R5, R3, UR5, RZ, P4, !PT ;  /* 0x0000000503057c10 */ /* 0x000fe4000a7fe4ff */
[----:B---3--:R-:W-:-:S05]  /*b9f0*/  LOP3.LUT R18, R15, 0xffffe000, RZ, 0xc0, !PT ;  /* 0xffffe0000f127812 */ /* 0x008fca00078ec0ff */
[----:B------:R-:W-:-:S04]  /*ba00*/  FMUL R18, R18, UR22 ;  /* 0x0000001612127c20 */ /* 0x000fc80008400000 */
[----:B----4-:R-:W-:-:S05]  /*ba10*/  FFMA R18, R19, UR11, R18 ;  /* 0x0000000b13127c23 */ /* 0x010fca0008000012 */
[----:B------:R-:W-:-:S05]  /*ba20*/  F2FP.TF32.F32.PACK_B R18, R18 ;  /* 0x00000012ff12723e */ /* 0x000fca00024050ff */
[----:B------:R1:W-:Y:S01]  /*ba30*/  @P2 STG.E desc[UR20][R4.64], R18 ;  /* 0x0000001204002986 */ /* 0x0003e2000c101914 */
[----:B------:R-:W-:Y:S05]  /*ba40*/  @!P3 BRA `(.L_x_29) ;  /* 0x000000000004b947 */ /* 0x000fea0003800000 */
[----:B------:R3:W5:Y:S02]  /*ba50*/  LDG.E.LTC128B R15, desc[UR20][R6.64+0x4] ;  /* 0x00000414060f7981 */ /* 0x000764000c1e1920 */
.L_x_29:
[----:B------:R-:W-:Y:S05]  /*ba60*/  BSYNC B0 ;  /* 0x0000000000007941 */ /* 0x000fea0003800000 */
.L_x_28:
[----:B------:R-:W4:Y:S01]  /*ba70*/  LDL.LU R19, [R1+0xc] ;  /* 0x00000c0001137983 */ /* 0x000f220000300800 */
[----:B-1---5:R-:W-:Y:S01]  /*ba80*/  LOP3.LUT R18, R15, 0xffffe000, RZ, 0xc0, !PT ;  /* 0xffffe0000f127812 */ /* 0x022fe200078ec0ff */
[----:B------:R-:W-:Y:S01]  /*ba90*/  BSSY B0, `(.L_x_30) ;  /* 0x0000009000007945 */ /* 0x000fe20003800000 */
[----:B------:R-:W-:-:S03]  /*baa0*/  ISETP.GT.AND P2, PT, R0, 0x8, P1 ;  /* 0x000000080000780c */ /* 0x000fc60000f44270 */
[----:B------:R-:W-:-:S04]  /*bab0*/  FMUL R18, R18, UR22 ;  /* 0x0000001612127c20 */ /* 0x000fc80008400000 */
[----:B----4-:R-:W-:-:S05]  /*bac0*/  FFMA R18, R19, UR11, R18 ;  /* 0x0000000b13127c23 */ /* 0x010fca0008000012 */
[----:B------:R-:W-:-:S05]  /*bad0*/  F2FP.TF32.F32.PACK_B R18, R18 ;  /* 0x00000012ff12723e */ /* 0x000fca00024050ff */
[----:B------:R1:W-:Y:S02]  /*bae0*/  @P3 STG.E desc[UR20][R4.64+0x4], R18 ;  /* 0x0000041204003986 */ /* 0x0003e4000c101914 */
[----:B-1----:R-:W-:Y:S01]  /*baf0*/  IMAD.MOV.U32 R18, RZ, RZ, R15 ;  /* 0x000000ffff127224 */ /* 0x002fe200078e000f */
[----:B------:R-:W-:Y:S06]  /*bb00*/  @!P2 BRA `(.L_x_31) ;  /* 0x000000000004a947 */ /* 0x000fec0003800000 */
[----:B------:R1:W5:Y:S02]  /*bb10*/  LDG.E.LTC128B R18, desc[UR20][R8.64+0x20] ;  /* 0x0000201408127981 */ /* 0x000364000c1e1920 */
.L_x_31:
[----:B------:R-:W-:Y:S05]  /*bb20*/  BSYNC B0 ;  /* 0x0000000000007941 */ /* 0x000fea0003800000 */
.L_x_30:
[----:B------:R-:W4:Y:S01]  /*bb30*/  LDL.LU R19, [R1+0x10] ;  /* 0x0000100001137983 */ /* 0x000f220000300800 */
[----:B-----5:R-:W-:Y:S01]  /*bb40*/  LOP3.LUT R15, R18, 0xffffe000, RZ, 0xc0, !PT ;  /* 0xffffe000120f7812 */ /* 0x020fe200078ec0ff */
[----:B------:R-:W-:Y:S04]  /*bb50*/  BSSY B0, `(.L_x_32) ;  /* 0x0000008000007945 */ /* 0x000fe80003800000 */
[----:B------:R-:W-:-:S04]  /*bb60*/  FMUL R15, R15, UR22 ;  /* 0x000000160f0f7c20 */ /* 0x000fc80008400000 */
[----:B----4-:R-:W-:-:S05]  /*bb70*/  FFMA R15, R19, UR11, R15 ;  /* 0x0000000b130f7c23 */ /* 0x010fca000800000f */
[----:B------:R-:W-:-:S05]  /*bb80*/  F2FP.TF32.F32.PACK_B R15, R15 ;  /* 0x0000000fff0f723e */ /* 0x000fca00024050ff */
[----:B------:R4:W-:Y:S01]  /*bb90*/  @P2 STG.E desc[UR20][R2.64+0x20], R15 ;  /* 0x0000200f02002986 */ /* 0x0009e2000c101914 */
[----:B------:R-:W-:-:S13]  /*bba0*/  ISETP.GT.AND P2, PT, R0, 0x9, P1 ;  /* 0x000000090000780c */ /* 0x000fda0000f44270 */
[----:B----4-:R-:W-:Y:S05]  /*bbb0*/  @!P2 BRA `(.L_x_33) ;  /* 0x000000000004a947 */ /* 0x010fea0003800000 */
[----:B------:R4:W5:Y:S02]  /*bbc0*/  LDG.E.LTC128B R18, desc[UR20][R8.64+0x24] ;  /* 0x0000241408127981 */ /* 0x000964000c1e1920 */
.L_x_33:
[----:B------:R-:W-:Y:S05]  /*bbd0*/  BSYNC B0 ;  /* 0x0000000000007941 */ /* 0x000fea0003800000 */
.L_x_32:
[----:B------:R-:W2:Y:S01]  /*bbe0*/  LDL.LU R19, [R1+0x14] ;  /* 0x0000140001137983 */ /* 0x000ea20000300800 */
[----:B-----5:R-:W-:Y:S01]  /*bbf0*/  LOP3.LUT R15, R18, 0xffffe000, RZ, 0xc0, !PT ;  /* 0xffffe000120f7812 */ /* 0x020fe200078ec0ff */
[----:B------:R-:W-:Y:S01]  /*bc00*/  BSSY B0, `(.L_x_34) ;  /* 0x0000008000007945 */ /* 0x000fe20003800000 */
[----:B------:R-:W-:-:S03]  /*bc10*/  ISETP.GT.AND P3, PT, R0, 0x8, P0 ;  /* 0x000000080000780c */ /* 0x000fc60000764270 */
[----:B------:R-:W-:-:S04]  /*bc20*/  FMUL R15, R15, UR22 ;  /* 0x000000160f0f7c20 */ /* 0x000fc80008400000 */
[----:B--2---:R-:W-:-:S05]  /*bc30*/  FFMA R15, R19, UR11, R15 ;  /* 0x0000000b130f7c23 */ /* 0x004fca000800000f */
[----:B------:R-:W-:-:S05]  /*bc40*/  F2FP.TF32.F32.PACK_B R15, R15 ;  /* 0x0000000fff0f723e */ /* 0x000fca00024050ff */
[----:B------:R2:W-:Y:S01]  /*bc50*/  @P2 STG.E desc[UR20][R2.64+0x24], R15 ;  /* 0x0000240f02002986 */ /* 0x0005e2000c101914 */
[----:B------:R-:W-:Y:S05]  /*bc60*/  @!P3 BRA `(.L_x_35) ;  /* 0x000000000004b947 */ /* 0x000fea0003800000 */
[----:B------:R0:W5:Y:S02]  /*bc70*/  LDG.E.LTC128B R18, desc[UR20][R6.64+0x20] ;  /* 0x0000201406127981 */ /* 0x000164000c1e1920 */
.L_x_35:
[----:B------:R-:W-:Y:S05]  /*bc80*/  BSYNC B0 ;  /* 0x0000000000007941 */ /* 0x000fea0003800000 */
.L_x_34:
[----:B------:R-:W3:Y:S01]  /*bc90*/  LDL.LU R19, [R1+0x18] ;  /* 0x0000180001137983 */ /* 0x000ee20000300800 */
[----:B--2--5:R-:W-:Y:S01]  /*bca0*/  LOP3.LUT R15, R18, 0xffffe000, RZ, 0xc0, !PT ;  /* 0xffffe000120f7812 */ /* 0x024fe200078ec0ff */
[----:B------:R-:W-:Y:S01]  /*bcb0*/  BSSY B0, `(.L_x_36) ;  /* 0x0000008000007945 */ /* 0x000fe20003800000 */
[----:B------:R-:W-:-:S03]  /*bcc0*/  ISETP.GT.AND P2, PT, R0, 0x9, P0 ;  /* 0x000000090000780c */ /* 0x000fc60000744270 */
[----:B------:R-:W-:-:S04]  /*bcd0*/  FMUL R15, R15, UR22 ;  /* 0x000000160f0f7c20 */ /* 0x000fc80008400000 */
[----:B---3--:R-:W-:-:S05]  /*bce0*/  FFMA R15, R19, UR11, R15 ;  /* 0x0000000b130f7c23 */ /* 0x008fca000800000f */
[----:B------:R-:W-:-:S05]  /*bcf0*/  F2FP.TF32.F32.PACK_B R15, R15 ;  /* 0x0000000fff0f723e */ /* 0x000fca00024050ff */
[----:B------:R2:W-:Y:S01]  /*bd00*/  @P3 STG.E desc[UR20][R4.64+0x20], R15 ;  /* 0x0000200f04003986 */ /* 0x0005e2000c101914 */
[----:B------:R-:W-:Y:S05]  /*bd10*/  @!P2 BRA `(.L_x_37) ;  /* 0x000000000004a947 */ /* 0x000fea0003800000 */
[----:B------:R3:W5:Y:S02]  /*bd20*/  LDG.E.LTC128B R18, desc[UR20][R6.64+0x24] ;  /* 0x0000241406127981 */ /* 0x000764000c1e1920 */
.L_x_37:
[----:B------:R-:W-:Y:S05]  /*bd30*/  BSYNC B0 ;  /* 0x0000000000007941 */ /* 0x000fea0003800000 */
.L_x_36:
[----:B------:R-:W4:Y:S01]  /*bd40*/  LDL.LU R19, [R1+0x1c] ;  /* 0x00001c0001137983 */ /* 0x000f220000300800 */
[----:B--2--5:R-:W-:Y:S01]  /*bd50*/  LOP3.LUT R15, R18, 0xffffe000, RZ, 0xc0, !PT ;  /* 0xffffe000120f7812 */ /* 0x024fe200078ec0ff */
[----:B------:R-:W-:Y:S01]  /*bd60*/  BSSY B0, `(.L_x_38) ;  /* 0x0000008000007945 */ /* 0x000fe20003800000 */
[----:B------:R-:W-:-:S03]  /*bd70*/  ISETP.GT.AND P3, PT, R0, 0x10, P1 ;  /* 0x000000100000780c */ /* 0x000fc60000f64270 */
[----:B------:R-:W-:-:S04]  /*bd80*/  FMUL R15, R15, UR22 ;  /* 0x000000160f0f7c20 */ /* 0x000fc80008400000 */
[----:B----4-:R-:W-:-:S05]  /*bd90*/  FFMA R15, R19, UR11, R15 ;  /* 0x0000000b130f7c23 */ /* 0x010fca000800000f */
[----:B------:R-:W-:-:S05]  /*bda0*/  F2FP.TF32.F32.PACK_B R15, R15 ;  /* 0x0000000fff0f723e */ /* 0x000fca00024050ff */
[----:B------:R2:W-:Y:S01]  /*bdb0*/  @P2 STG.E desc[UR20][R4.64+0x24], R15 ;  /* 0x0000240f04002986 */ /* 0x0005e2000c101914 */
[----:B------:R-:W-:Y:S05]  /*bdc0*/  @!P3 BRA `(.L_x_39) ;  /* 0x000000000004b947 */ /* 0x000fea0003800000 */
[----:B------:R4:W5:Y:S02]  /*bdd0*/  LDG.E.LTC128B R18, desc[UR20][R8.64+0x40] ;  /* 0x0000401408127981 */ /* 0x000964000c1e1920 */
.L_x_39:
[----:B------:R-:W-:Y:S05]  /*bde0*/  BSYNC B0 ;  /* 0x0000000000007941 */ /* 0x000fea0003800000 */
.L_x_38:
        /* <DEDUP_REMOVED lines=10> */
.L_x_41:
[----:B------:R-:W-:Y:S05]  /*be90*/  BSYNC B0 ;  /* 0x0000000000007941 */ /* 0x000fea0003800000 */
.L_x_40:
        /* <DEDUP_REMOVED lines=10> */
.L_x_43:
[----:B------:R-:W-:Y:S05]  /*bf40*/  BSYNC B0 ;  /* 0x0000000000007941 */ /* 0x000fea0003800000 */
.L_x_42:
        /* <DEDUP_REMOVED lines=10> */
.L_x_45:
[----:B------:R-:W-:Y:S05]  /*bff0*/  BSYNC B0 ;  /* 0x0000000000007941 */ /* 0x000fea0003800000 */
.L_x_44:
        /* <DEDUP_REMOVED lines=10> */
.L_x_47:
[----:B------:R-:W-:Y:S05]  /*c0a0*/  BSYNC B0 ;  /* 0x0000000000007941 */ /* 0x000fea0003800000 */
.L_x_46:
        /* <DEDUP_REMOVED lines=10> */
.L_x_49:
[----:B------:R-:W-:Y:S05]  /*c150*/  BSYNC B0 ;  /* 0x0000000000007941 */ /* 0x000fea0003800000 */
.L_x_48:
        /* <DEDUP_REMOVED lines=10> */
.L_x_51:
[----:B------:R-:W-:Y:S05]  /*c200*/  BSYNC B0 ;  /* 0x0000000000007941 */ /* 0x000fea0003800000 */
.L_x_50:
        /* <DEDUP_REMOVED lines=10> */
.L_x_53:
[----:B------:R-:W-:Y:S05]  /*c2b0*/  BSYNC B0 ;  /* 0x0000000000007941 */ /* 0x000fea0003800000 */
.L_x_52:
        /* <DEDUP_REMOVED lines=10> */
.L_x_55:
[----:B------:R-:W-:Y:S05]  /*c360*/  BSYNC B0 ;  /* 0x0000000000007941 */ /* 0x000fea0003800000 */
.L_x_54:
        /* <DEDUP_REMOVED lines=10> */
.L_x_57:
[----:B------:R-:W-:Y:S05]  /*c410*/  BSYNC B0 ;  /* 0x0000000000007941 */ /* 0x000fea0003800000 */
.L_x_56:
        /* <DEDUP_REMOVED lines=10> */
.L_x_59:
[----:B------:R-:W-:Y:S05]  /*c4c0*/  BSYNC B0 ;  /* 0x0000000000007941 */ /* 0x000fea0003800000 */
.L_x_58:
        /* <DEDUP_REMOVED lines=10> */
.L_x_61:
[----:B------:R-:W-:Y:S05]  /*c570*/  BSYNC B0 ;  /* 0x0000000000007941 */ /* 0x000fea0003800000 */
.L_x_60:
        /* <DEDUP_REMOVED lines=10> */
.L_x_63:
[----:B------:R-:W-:Y:S05]  /*c620*/  BSYNC B0 ;  /* 0x0000000000007941 */ /* 0x000fea0003800000 */
.L_x_62:
[----:B------:R-:W3:Y:S01]  /*c630*/  LDL.LU R19, [R1+0x50] ;  /* 0x0000500001137983 */ /* 0x000ee20000300800 */
[----:B--2--5:R-:W-:Y:S01]  /*c640*/  LOP3.LUT R15, R18, 0xffffe000, RZ, 0xc0, !PT ;  /* 0xffffe000120f7812 */ /* 0x024fe200078ec0ff */
[----:B------:R-:W-:Y:S01]  /*c650*/  BSSY B0, `(.L_x_64) ;  /* 0x0000009000007945 */ /* 0x000fe20003800000 */
[----:B------:R-:W-:-:S03]  /*c660*/  ISETP.GT.AND P2, PT, R0, 0x29, P1 ;  /* 0x000000290000780c */ /* 0x000fc60000f44270 */
[----:B------:R-:W-:-:S04]  /*c670*/  FMUL R15, R15, UR22 ;  /* 0x000000160f0f7c20 */ /* 0x000fc80008400000 */
[----:B---3--:R-:W-:-:S05]  /*c680*/  FFMA R15, R19, UR11, R15 ;  /* 0x0000000b130f7c23 */ /* 0x008fca000800000f */
[----:B------:R-:W-:-:S05]  /*c690*/  F2FP.TF32.F32.PACK_B R15, R15 ;  /* 0x0000000fff0f723e */ /* 0x000fca00024050ff */
[----:B------:R2:W-:Y:S02]  /*c6a0*/  @P3 STG.E desc[UR20][R2.64+0xa0], R15 ;  /* 0x0000a00f02003986 */ /* 0x0005e4000c101914 */
[----:B--2---:R-:W-:Y:S01]  /*c6b0*/  IMAD.MOV.U32 R15, RZ, RZ, R18 ;  /* 0x000000ffff0f7224 */ /* 0x004fe200078e0012 */
[----:B------:R-:W-:Y:S06]  /*c6c0*/  @!P2 BRA `(.L_x_65) ;  /* 0x000000000004a947 */ /* 0x000fec0003800000 */
[----:B------:R2:W5:Y:S02]  /*c6d0*/  LDG.E.LTC128B R15, desc[UR20][R8.64+0xa4] ;  /* 0x0000a414080f7981 */ /* 0x000564000c1e1920 */
.L_x_65:
[----:B------:R-:W-:Y:S05]  /*c6e0*/  BSYNC B0 ;  /* 0x0000000000007941 */ /* 0x000fea0003800000 */
.L_x_64:
[----:B------:R-:W3:Y:S01]  /*c6f0*/  LDL.LU R19, [R1+0x54] ;  /* 0x0000540001137983 */ /* 0x000ee20000300800 */
[----:B-----5:R-:W-:Y:S01]  /*c700*/  LOP3.LUT R18, R15, 0xffffe000, RZ, 0xc0, !PT ;  /* 0xffffe0000f127812 */ /* 0x020fe200078ec0ff */
        /* <DEDUP_REMOVED lines=8> */
.L_x_67:
[----:B------:R-:W-:Y:S05]  /*c790*/  BSYNC B0 ;  /* 0x0000000000007941 */ /* 0x000fea0003800000 */
.L_x_66:
[----:B------:R-:W2:Y:S01]  /*c7a0*/  LDL.LU R19, [R1+0x58] ;  /* 0x0000580001137983 */ /* 0x000ea20000300800 */
[----:B---3-5:R-:W-:Y:S01]  /*c7b0*/  LOP3.LUT R18, R15, 0xffffe000, RZ, 0xc0, !PT ;  /* 0xffffe0000f127812 */ /* 0x028fe200078ec0ff */
        /* <DEDUP_REMOVED lines=8> */
.L_x_69:
[----:B------:R-:W-:Y:S05]  /*c840*/  BSYNC B0 ;  /* 0x0000000000007941 */ /* 0x000fea0003800000 */
.L_x_68:
        /* <DEDUP_REMOVED lines=10> */
.L_x_71:
[----:B------:R-:W-:Y:S05]  /*c8f0*/  BSYNC B0 ;  /* 0x0000000000007941 */ /* 0x000fea0003800000 */
.L_x_70:
        /* <DEDUP_REMOVED lines=10> */
.L_x_73:
[----:B------:R-:W-:Y:S05]  /*c9a0*/  BSYNC B0 ;  /* 0x0000000000007941 */ /* 0x000fea0003800000 */
.L_x_72:
[----:B--2---:R-:W2:Y:S01]  /*c9b0*/  LDL.LU R19, [R1+0x64] ;  /* 0x0000640001137983 */ /* 0x004ea20000300800 */
        /* <DEDUP_REMOVED lines=9> */
.L_x_75:
[----:B------:R-:W-:Y:S05]  /*ca50*/  BSYNC B0 ;  /* 0x0000000000007941 */ /* 0x000fea0003800000 */
.L_x_74:
        /* <DEDUP_REMOVED lines=10> */
.L_x_77:
[----:B------:R-:W-:Y:S05]  /*cb00*/  BSYNC B0 ;  /* 0x0000000000007941 */ /* 0x000fea0003800000 */
.L_x_76:
        /* <DEDUP_REMOVED lines=10> */
.L_x_79:
[----:B------:R-:W-:Y:S05]  /*cbb0*/  BSYNC B0 ;  /* 0x0000000000007941 */ /* 0x000fea0003800000 */
.L_x_78:
        /* <DEDUP_REMOVED lines=10> */
.L_x_81:
[----:B------:R-:W-:Y:S05]  /*cc60*/  BSYNC B0 ;  /* 0x0000000000007941 */ /* 0x000fea0003800000 */
.L_x_80:
        /* <DEDUP_REMOVED lines=10> */
.L_x_83:
[----:B------:R-:W-:Y:S05]  /*cd10*/  BSYNC B0 ;  /* 0x0000000000007941 */ /* 0x000fea0003800000 */
.L_x_82:
        /* <DEDUP_REMOVED lines=10> */
.L_x_85:
[----:B------:R-:W-:Y:S05]  /*cdc0*/  BSYNC B0 ;  /* 0x0000000000007941 */ /* 0x000fea0003800000 */
.L_x_84:
        /* <DEDUP_REMOVED lines=10> */
.L_x_87:
[----:B------:R-:W-:Y:S05]  /*ce70*/  BSYNC B0 ;  /* 0x0000000000007941 */ /* 0x000fea0003800000 */
.L_x_86:
        /* <DEDUP_REMOVED lines=10> */
.L_x_89:
[----:B------:R-:W-:Y:S05]  /*cf20*/  BSYNC B0 ;  /* 0x0000000000007941 */ /* 0x000fea0003800000 */
.L_x_88:
        /* <DEDUP_REMOVED lines=10> */
.L_x_91:
[----:B------:R-:W-:Y:S05]  /*cfd0*/  BSYNC B0 ;  /* 0x0000000000007941 */ /* 0x000fea0003800000 */
.L_x_90:
        /* <DEDUP_REMOVED lines=10> */
.L_x_93:
[----:B------:R-:W-:Y:S05]  /*d080*/  BSYNC B0 ;  /* 0x0000000000007941 */ /* 0x000fea0003800000 */
.L_x_92:
        /* <DEDUP_REMOVED lines=10> */
.L_x_95:
[----:B------:R-:W-:Y:S05]  /*d130*/  BSYNC B0 ;  /* 0x0000000000007941 */ /* 0x000fea0003800000 */
.L_x_94:
        /* <DEDUP_REMOVED lines=10> */
.L_x_97:
[----:B------:R-:W-:Y:S05]  /*d1e0*/  BSYNC B0 ;  /* 0x0000000000007941 */ /* 0x000fea0003800000 */
.L_x_96:
        /* <DEDUP_REMOVED lines=10> */
.L_x_99:
[----:B------:R-:W-:Y:S05]  /*d290*/  BSYNC B0 ;  /* 0x0000000000007941 */ /* 0x000fea0003800000 */
.L_x_98:
        /* <DEDUP_REMOVED lines=10> */
.L_x_101:
[----:B------:R-:W-:Y:S05]  /*d340*/  BSYNC B0 ;  /* 0x0000000000007941 */ /* 0x000fea0003800000 */
.L_x_100:
        /* <DEDUP_REMOVED lines=10> */
.L_x_103:
[----:B------:R-:W-:Y:S05]  /*d3f0*/  BSYNC B0 ;  /* 0x0000000000007941 */ /* 0x000fea0003800000 */
.L_x_102:
        /* <DEDUP_REMOVED lines=10> */
.L_x_105:
[----:B------:R-:W-:Y:S05]  /*d4a0*/  BSYNC B0 ;  /* 0x0000000000007941 */ /* 0x000fea0003800000 */
.L_x_104:
        /* <DEDUP_REMOVED lines=10> */
.L_x_107:
[----:B------:R-:W-:Y:S05]  /*d550*/  BSYNC B0 ;  /* 0x0000000000007941 */ /* 0x000fea0003800000 */
.L_x_106:
        /* <DEDUP_REMOVED lines=10> */
.L_x_109:
[----:B------:R-:W-:Y:S05]  /*d600*/  BSYNC B0 ;  /* 0x0000000000007941 */ /* 0x000fea0003800000 */
.L_x_108:
        /* <DEDUP_REMOVED lines=10> */
.L_x_111:
[----:B------:R-:W-:Y:S05]  /*d6b0*/  BSYNC B0 ;  /* 0x0000000000007941 */ /* 0x000fea0003800000 */
.L_x_110:
        /* <DEDUP_REMOVED lines=10> */
.L_x_113:
[----:B------:R-:W-:Y:S05]  /*d760*/  BSYNC B0 ;  /* 0x0000000000007941 */ /* 0x000fea0003800000 */
.L_x_112:
        /* <DEDUP_REMOVED lines=10> */
.L_x_115:
[----:B------:R-:W-:Y:S05]  /*d810*/  BSYNC B0 ;  /* 0x0000000000007941 */ /* 0x000fea0003800000 */
.L_x_114:
        /* <DEDUP_REMOVED lines=10> */
.L_x_117:
[----:B------:R-:W-:Y:S05]  /*d8c0*/  BSYNC B0 ;  /* 0x0000000000007941 */ /* 0x000fea0003800000 */
.L_x_116:
        /* <DEDUP_REMOVED lines=10> */
.L_x_119:
[----:B------:R-:W-:Y:S05]  /*d970*/  BSYNC B0 ;  /* 0x0000000000007941 */ /* 0x000fea0003800000 */
.L_x_118:
        /* <DEDUP_REMOVED lines=10> */
.L_x_121:
[----:B------:R-:W-:Y:S05]  /*da20*/  BSYNC B0 ;  /* 0x0000000000007941 */ /* 0x000fea0003800000 */
.L_x_120:
        /* <DEDUP_REMOVED lines=10> */
.L_x_123:
[----:B------:R-:W-:Y:S05]  /*dad0*/  BSYNC B0 ;  /* 0x0000000000007941 */ /* 0x000fea0003800000 */
.L_x_122:
        /* <DEDUP_REMOVED lines=10> */
.L_x_125:
[----:B------:R-:W-:Y:S05]  /*db80*/  BSYNC B0 ;  /* 0x0000000000007941 */ /* 0x000fea0003800000 */
.L_x_124:
        /* <DEDUP_REMOVED lines=10> */
.L_x_127:
[----:B------:R-:W-:Y:S05]  /*dc30*/  BSYNC B0 ;  /* 0x0000000000007941 */ /* 0x000fea0003800000 */
.L_x_126:
        /* <DEDUP_REMOVED lines=10> */
.L_x_129:
[----:B------:R-:W-:Y:S05]  /*dce0*/  BSYNC B0 ;  /* 0x0000000000007941 */ /* 0x000fea0003800000 */
.L_x_128:
        /* <DEDUP_REMOVED lines=10> */
.L_x_131:
[----:B------:R-:W-:Y:S05]  /*dd90*/  BSYNC B0 ;  /* 0x0000000000007941 */ /* 0x000fea0003800000 */
.L_x_130:
        /* <DEDUP_REMOVED lines=10> */
.L_x_133:
[----:B------:R-:W-:Y:S05]  /*de40*/  BSYNC B0 ;  /* 0x0000000000007941 */ /* 0x000fea0003800000 */
.L_x_132:
        /* <DEDUP_REMOVED lines=10> */
.L_x_135:
[----:B------:R-:W-:Y:S05]  /*def0*/  BSYNC B0 ;  /* 0x0000000000007941 */ /* 0x000fea0003800000 */
.L_x_134:
        /* <DEDUP_REMOVED lines=10> */
.L_x_137:
[----:B------:R-:W-:Y:S05]  /*dfa0*/  BSYNC B0 ;  /* 0x0000000000007941 */ /* 0x000fea0003800000 */
.L_x_136:
        /* <DEDUP_REMOVED lines=10> */
.L_x_139:
[----:B------:R-:W-:Y:S05]  /*e050*/  BSYNC B0 ;  /* 0x0000000000007941 */ /* 0x000fea0003800000 */
.L_x_138:
        /* <DEDUP_REMOVED lines=10> */
.L_x_141:
[----:B------:R-:W-:Y:S05]  /*e100*/  BSYNC B0 ;  /* 0x0000000000007941 */ /* 0x000fea0003800000 */
.L_x_140:
        /* <DEDUP_REMOVED lines=10> */
.L_x_143:
[----:B------:R-:W-:Y:S05]  /*e1b0*/  BSYNC B0 ;  /* 0x0000000000007941 */ /* 0x000fea0003800000 */
.L_x_142:
        /* <DEDUP_REMOVED lines=10> */
.L_x_145:
[----:B------:R-:W-:Y:S05]  /*e260*/  BSYNC B0 ;  /* 0x0000000000007941 */ /* 0x000fea0003800000 */
.L_x_144:
[----:B01-34-:R-:W3:Y:S01]  /*e270*/  LDL.LU R9, [R1+0xf4] ;  /* 0x0000f40001097983 */ /* 0x01bee20000300800 */
        /* <DEDUP_REMOVED lines=9> */
.L_x_147:
[----:B------:R-:W-:Y:S05]  /*e310*/  BSYNC B0 ;  /* 0x0000000000007941 */ /* 0x000fea0003800000 */
.L_x_146:
[----:B0-----:R-:W3:Y:S01]  /*e320*/  LDL.LU R9, [R1+0xf8] ;  /* 0x0000f80001097983 */ /* 0x001ee20000300800 */
[----:B-----5:R-:W-:Y:S01]  /*e330*/  LOP3.LUT R8, R15, 0xffffe000, RZ, 0xc0, !PT ;  /* 0xffffe0000f087812 */ /* 0x020fe200078ec0ff */
[----:B------:R-:W-:Y:S01]  /*e340*/  BSSY B0, `(.L_x_148) ;  /* 0x000000a000007945 */ /* 0x000fe20003800000 */
[----:B------:R-:W-:Y:S02]  /*e350*/  ISETP.GT.AND P1, PT, R0, 0x79, P0 ;  /* 0x000000790000780c */ /* 0x000fe40000724270 */
[----:B--2---:R-:W-:Y:S01]  /*e360*/  IADD3 R19, P0, R12, 0x40, RZ ;  /* 0x000000400c137810 */ /* 0x004fe20007f1e0ff */
[----:B------:R-:W-:-:S04]  /*e370*/  FMUL R8, R8, UR22 ;  /* 0x0000001608087c20 */ /* 0x000fc80008400000 */
[----:B---3--:R-:W-:Y:S01]  /*e380*/  FFMA R9, R9, UR11, R8 ;  /* 0x0000000b09097c23 */ /* 0x008fe20008000008 */
[----:B------:R-:W-:-:S04]  /*e390*/  IMAD.X R8, RZ, RZ, R13, P0 ;  /* 0x000000ffff087224 */ /* 0x000fc800000e060d */
[----:B------:R-:W-:-:S05]  /*e3a0*/  F2FP.TF32.F32.PACK_B R9, R9 ;  /* 0x00000009ff09723e */ /* 0x000fca00024050ff */
[----:B------:R0:W-:Y:S01]  /*e3b0*/  @P2 STG.E desc[UR20][R4.64+0x1e0], R9 ;  /* 0x0001e00904002986 */ /* 0x0001e2000c101914 */
[----:B------:R-:W-:Y:S05]  /*e3c0*/  @!P1 BRA `(.L_x_149) ;  /* 0x0000000000049947 */ /* 0x000fea0003800000 */
[----:B------:R2:W5:Y:S02]  /*e3d0*/  LDG.E.LTC128B R15, desc[UR20][R6.64+0x1e4] ;  /* 0x0001e414060f7981 */ /* 0x000564000c1e1920 */
.L_x_149:
[----:B------:R-:W-:Y:S05]  /*e3e0*/  BSYNC B0 ;  /* 0x0000000000007941 */ /* 0x000fea0003800000 */
.L_x_148:
[----:B-12---:R-:W2:Y:S01]  /*e3f0*/  LDL.LU R7, [R1+0xfc] ;  /* 0x0000fc0001077983 */ /* 0x006ea20000300800 */
[----:B-----5:R-:W-:Y:S01]  /*e400*/  LOP3.LUT R6, R15, 0xffffe000, RZ, 0xc0, !PT ;  /* 0xffffe0000f067812 */ /* 0x020fe200078ec0ff */
[----:B------:R-:W-:Y:S01]  /*e410*/  IMAD R18, R8, UR14, RZ ;  /* 0x0000000e08127c24 */ /* 0x000fe2000f8e02ff */
[----:B------:R-:W-:Y:S01]  /*e420*/  ISETP.GT.AND P0, PT, R14, 0x40, PT ;  /* 0x000000400e00780c */ /* 0x000fe20003f04270 */
[----:B0-----:R-:W-:-:S04]  /*e430*/  IMAD.WIDE.U32 R8, R19, UR14, R10 ;  /* 0x0000000e13087c25 */ /* 0x001fc8000f8e000a */
[----:B------:R-:W-:Y:S01]  /*e440*/  FMUL R6, R6, UR22 ;  /* 0x0000001606067c20 */ /* 0x000fe20008400000 */
[----:B------:R-:W-:Y:S01]  /*e450*/  ISETP.GT.AND P3, PT, R0, RZ, P0 ;  /* 0x000000ff0000720c */ /* 0x000fe20000764270 */
[----:B------:R-:W-:Y:S02]  /*e460*/  IMAD R21, R19, UR15, R18 ;  /* 0x0000000f13157c24 */ /* 0x000fe4000f8e0212 */
[----:B--2---:R-:W-:Y:S02]  /*e470*/  FFMA R23, R7, UR11, R6 ;  /* 0x0000000b07177c23 */ /* 0x004fe40008000006 */
[----:B------:R-:W-:Y:S01]  /*e480*/  IMAD.IADD R7, R9, 0x1, R21 ;  /* 0x0000000109077824 */ /* 0x000fe200078e0215 */
[C---:B------:R-:W-:Y:S02]  /*e490*/  LEA R6, P2, R8.reuse, UR16, 0x2 ;  /* 0x0000001008067c11 */ /* 0x040fe4000f8410ff */
[----:B------:R-:W-:Y:S02]  /*e4a0*/  F2FP.TF32.F32.PACK_B R23, R23 ;  /* 0x00000017ff17723e */ /* 0x000fe400024050ff */
[----:B------:R-:W-:-:S03]  /*e4b0*/  LEA.HI.X R7, R8, UR17, R7, 0x2, P2 ;  /* 0x0000001108077c11 */ /* 0x000fc600090f1407 */
[----:B------:R0:W-:Y:S04]  /*e4c0*/  @P1 STG.E desc[UR20][R4.64+0x1e4], R23 ;  /* 0x0001e41704001986 */ /* 0x0001e8000c101914 */
[----:B------:R-:W2:Y:S01]  /*e4d0*/  @P3 LDG.E.LTC128B R15, desc[UR20][R6.64] ;  /* 0x00000014060f3981 */ /* 0x000ea2000c1e1920 */
[----:B------:R-:W-:Y:S01]  /*e4e0*/  USHF.L.U32 UR6, UR12, 0x6, URZ ;  /* 0x000000060c067899 */ /* 0x000fe2000800063f */
[----:B------:R-:W-:Y:S01]  /*e4f0*/  ISETP.GT.AND P2, PT, R0, 0x1, P0 ;  /* 0x000000010000780c */ /* 0x000fe20000744270 */
[----:B------:R-:W-:Y:S01]  /*e500*/  USHF.L.U64.HI UR4, UR12, 0x6, UR13 ;  /* 0x000000060c047899 */ /* 0x000fe2000801020d */
[----:B------:R-:W-:Y:S01]  /*e510*/  BSSY B0, `(.L_x_150) ;  /* 0x000000d000007945 */ /* 0x000fe20003800000 */
[----:B------:R-:W-:Y:S02]  /*e520*/  USHF.L.U32 UR7, UR6, 0x2, URZ ;  /* 0x0000000206077899 */ /* 0x000fe4000800063f */
[----:B------:R-:W-:Y:S01]  /*e530*/  USHF.L.U64.HI UR4, UR6, 0x2, UR4 ;  /* 0x0000000206047899 */ /* 0x000fe20008010204 */
[----:B0-----:R-:W-:Y:S01]  /*e540*/  IMAD.WIDE.U32 R4, R19, UR14, R16 ;  /* 0x0000000e13047c25 */ /* 0x001fe2000f8e0010 */
[----:B--2---:R-:W-:-:S05]  /*e550*/  LOP3.LUT R8, R15, 0xffffe000, RZ, 0xc0, !PT ;  /* 0xffffe0000f087812 */ /* 0x004fca00078ec0ff */
[----:B------:R-:W-:Y:S01]  /*e560*/  FMUL R9, R8, UR22 ;  /* 0x0000001608097c20 */ /* 0x000fe20008400000 */
[----:B------:R-:W-:-:S03]  /*e570*/  IADD3 R8, P1, R2, UR7, RZ ;  /* 0x0000000702087c10 */ /* 0x000fc6000ff3e0ff */
[----:B------:R-:W-:Y:S01]  /*e580*/  FFMA R217, R152, UR11, R9 ;  /* 0x0000000b98d97c23 */ /* 0x000fe20008000009 */
[----:B------:R-:W-:-:S04]  /*e590*/  IADD3.X R9, R3, UR4, RZ, P1, !PT ;  /* 0x0000000403097c10 */ /* 0x000fc80008ffe4ff */
[----:B------:R-:W-:-:S05]  /*e5a0*/  F2FP.TF32.F32.PACK_B R217, R217 ;  /* 0x000000d9ffd9723e */ /* 0x000fca00024050ff */
[----:B------:R0:W-:Y:S01]  /*e5b0*/  @P3 STG.E desc[UR20][R8.64], R217 ;  /* 0x000000d908003986 */ /* 0x0001e2000c101914 */
[----:B------:R-:W-:Y:S05]  /*e5c0*/  @!P2 BRA `(.L_x_151) ;  /* 0x000000000004a947 */ /* 0x000fea0003800000 */
[----:B------:R1:W5:Y:S02]  /*e5d0*/  LDG.E.LTC128B R15, desc[UR20][R6.64+0x4] ;  /* 0x00000414060f7981 */ /* 0x000364000c1e1920 */
.L_x_151:
[----:B------:R-:W-:Y:S05]  /*e5e0*/  BSYNC B0 ;  /* 0x0000000000007941 */ /* 0x000fea0003800000 */
.L_x_150:
[----:B-----5:R-:W-:Y:S01]  /*e5f0*/  LOP3.LUT R18, R15, 0xffffe000, RZ, 0xc0, !PT ;  /* 0xffffe0000f127812 */ /* 0x020fe200078ec0ff */
[----:B------:R-:W-:Y:S01]  /*e600*/  BSSY B0, `(.L_x_152) ;  /* 0x000000d000007945 */ /* 0x000fe20003800000 */
[----:B------:R-:W-:Y:S02]  /*e610*/  IADD3 R19, P3, R10, R4, RZ ;  /* 0x000000040a137210 */ /* 0x000fe40007f7e0ff */
[----:B------:R-:W-:Y:S01]  /*e620*/  ISETP.GT.AND P1, PT, R14, 0x48, PT ;  /* 0x000000480e00780c */ /* 0x000fe20003f24270 */
[----:B------:R-:W-:Y:S01]  /*e630*/  FMUL R18, R18, UR22 ;  /* 0x0000001612127c20 */ /* 0x000fe20008400000 */
[----:B------:R-:W-:Y:S02]  /*e640*/  IADD3.X R20, R11, R21, R5, P3, !PT ;  /* 0x000000150b147210 */ /* 0x000fe40001ffe405 */
[----:B------:R-:W-:Y:S01]  /*e650*/  ISETP.GT.AND P3, PT, R0, RZ, P1 ;  /* 0x000000ff0000720c */ /* 0x000fe20000f64270 */
[----:B------:R-:W-:Y:S01]  /*e660*/  FFMA R153, R153, UR11, R18 ;  /* 0x0000000b99997c23 */ /* 0x000fe20008000012 */
[----:B------:R-:W-:-:S04]  /*e670*/  LEA R4, P4, R19, UR16, 0x2 ;  /* 0x0000001013047c11 */ /* 0x000fc8000f8810ff */
[----:B------:R-:W-:Y:S02]  /*e680*/  F2FP.TF32.F32.PACK_B R153, R153 ;  /* 0x00000099ff99723e */ /* 0x000fe400024050ff */
[----:B------:R-:W-:-:S03]  /*e690*/  LEA.HI.X R5, R19, UR17, R20, 0x2, P4 ;  /* 0x0000001113057c11 */ /* 0x000fc6000a0f1414 */
[----:B------:R2:W-:Y:S02]  /*e6a0*/  @P2 STG.E desc[UR20][R8.64+0x4], R153 ;  /* 0x0000049908002986 */ /* 0x0005e4000c101914 */
[----:B------:R-:W-:Y:S05]  /*e6b0*/  @!P3 BRA `(.L_x_153) ;  /* 0x000000000004b947 */ /* 0x000fea0003800000 */
[----:B------:R3:W5:Y:S02]  /*e6c0*/  LDG.E.LTC128B R15, desc[UR20][R4.64] ;  /* 0x00000014040f7981 */ /* 0x000764000c1e1920 */
.L_x_153:
[----:B------:R-:W-:Y:S05]  /*e6d0*/  BSYNC B0 ;  /* 0x0000000000007941 */ /* 0x000fea0003800000 */
.L_x_152:
[----:B-----5:R-:W-:Y:S01]  /*e6e0*/  LOP3.LUT R18, R15, 0xffffe000, RZ, 0xc0, !PT ;  /* 0xffffe0000f127812 */ /* 0x020fe200078ec0ff */
[----:B------:R-:W-:Y:S01]  /*e6f0*/  BSSY B0, `(.L_x_154) ;  /* 0x000000a000007945 */ /* 0x000fe20003800000 */
[----:B------:R-:W-:-:S03]  /*e700*/  ISETP.GT.AND P2, PT, R0, 0x1, P1 ;  /* 0x000000010000780c */ /* 0x000fc60000f44270 */
        /* <DEDUP_REMOVED lines=8> */
.L_x_155:
[----:B------:R-:W-:Y:S05]  /*e790*/  BSYNC B0 ;  /* 0x0000000000007941 */ /* 0x000fea0003800000 */
.L_x_154:
[----:B-----5:R-:W-:Y:S01]  /*e7a0*/  LOP3.LUT R20, R15, 0xffffe000, RZ, 0xc0, !PT ;  /* 0xffffe0000f147812 */ /* 0x020fe200078ec0ff */
[----:B------:R-:W-:Y:S01]  /*e7b0*/  BSSY B0, `(.L_x_156) ;  /* 0x0000008000007945 */ /* 0x000fe20003800000 */
[----:B------:R-:W-:-:S03]  /*e7c0*/  ISETP.GT.AND P3, PT, R0, 0x8, P0 ;  /* 0x000000080000780c */ /* 0x000fc60000764270 */
[----:B------:R-:W-:-:S04]  /*e7d0*/  FMUL R20, R20, UR22 ;  /* 0x0000001614147c20 */ /* 0x000fc80008400000 */
[----:B------:R-:W-:-:S05]  /*e7e0*/  FFMA R155, R155, UR11, R20 ;  /* 0x0000000b9b9b7c23 */ /* 0x000fca0008000014 */
[----:B------:R-:W-:-:S05]  /*e7f0*/  F2FP.TF32.F32.PACK_B R155, R155 ;  /* 0x0000009bff9b723e */ /* 0x000fca00024050ff */
[----:B------:R0:W-:Y:S01]  /*e800*/  @P2 STG.E desc[UR20][R18.64+0x4], R155 ;  /* 0x0000049b12002986 */ /* 0x0001e2000c101914 */
[----:B------:R-:W-:Y:S05]  /*e810*/  @!P3 BRA `(.L_x_157) ;  /* 0x000000000004b947 */ /* 0x000fea0003800000 */
[----:B------:R0:W5:Y:S02]  /*e820*/  LDG.E.LTC128B R15, desc[UR20][R6.64+0x20] ;  /* 0x00002014060f7981 */ /* 0x000164000c1e1920 */
.L_x_157:
[----:B------:R-:W-:Y:S05]  /*e830*/  BSYNC B0 ;  /* 0x0000000000007941 */ /* 0x000fea0003800000 */
.L_x_156:
[----:B0---45:R-:W-:Y:S01]  /*e840*/  LOP3.LUT R18, R15, 0xffffe000, RZ, 0xc0, !PT ;  /* 0xffffe0000f127812 */ /* 0x031fe200078ec0ff */
        /* <DEDUP_REMOVED lines=8> */
.L_x_159:
[----:B------:R-:W-:Y:S05]  /*e8d0*/  BSYNC B0 ;  /* 0x0000000000007941 */ /* 0x000fea0003800000 */
.L_x_158:
        /* <DEDUP_REMOVED lines=9> */
.L_x_161:
[----:B------:R-:W-:Y:S05]  /*e970*/  BSYNC B0 ;  /* 0x0000000000007941 */ /* 0x000fea0003800000 */
.L_x_160:
[----:B-----5:R-:W-:Y:S01]  /*e980*/  LOP3.LUT R18, R15, 0xffffe000, RZ, 0xc0, !PT ;  /* 0xffffe0000f127812 */ /* 0x020fe200078ec0ff */
[----:B------:R-:W-:Y:S01]  /*e990*/  IMAD.U32 R21, RZ, RZ, UR8 ;  /* 0x00000008ff157e24 */ /* 0x000fe2000f8e00ff */
[----:B------:R-:W-:Y:S01]  /*e9a0*/  ISETP.GT.AND P2, PT, R0, 0x9, P1 ;  /* 0x000000090000780c */ /* 0x000fe20000f44270 */
[----:B------:R-:W-:Y:S01]  /*e9b0*/  IMAD.U32 R23, RZ, RZ, UR5 ;  /* 0x00000005ff177e24 */ /* 0x000fe2000f8e00ff */
[----:B------:R-:W-:Y:S01]  /*e9c0*/  BSSY B0, `(.L_x_162) ;  /* 0x0000009000007945 */ /* 0x000fe20003800000 */
[----:B0-----:R-:W-:Y:S01]  /*e9d0*/  FMUL R19, R18, UR22 ;  /* 0x0000001612137c20 */ /* 0x001fe20008400000 */
[----:B------:R-:W-:-:S03]  /*e9e0*/  IADD3 R18, P4, P5, R21, UR7, R2 ;  /* 0x0000000715127c10 */ /* 0x000fc6000fd9e002 */
[----:B------:R-:W-:Y:S01]  /*e9f0*/  FFMA R21, R158, UR11, R19 ;  /* 0x0000000b9e157c23 */ /* 0x000fe20008000013 */
[----:B------:R-:W-:-:S04]  /*ea00*/  IADD3.X R19, R23, UR4, R3, P4, P5 ;  /* 0x0000000417137c10 */ /* 0x000fc8000a7ea403 */
[----:B------:R-:W-:-:S05]  /*ea10*/  F2FP.TF32.F32.PACK_B R21, R21 ;  /* 0x00000015ff15723e */ /* 0x000fca00024050ff */
[----:B------:R0:W-:Y:S01]  /*ea20*/  @P3 STG.E desc[UR20][R18.64+0x20], R21 ;  /* 0x0000201512003986 */ /* 0x0001e2000c101914 */
[----:B------:R-:W-:Y:S05]  /*ea30*/  @!P2 BRA `(.L_x_163) ;  /* 0x000000000004a947 */ /* 0x000fea0003800000 */
[----:B------:R0:W5:Y:S02]  /*ea40*/  LDG.E.LTC128B R15, desc[UR20][R4.64+0x24] ;  /* 0x00002414040f7981 */ /* 0x000164000c1e1920 */
.L_x_163:
[----:B------:R-:W-:Y:S05]  /*ea50*/  BSYNC B0 ;  /* 0x0000000000007941 */ /* 0x000fea0003800000 */
.L_x_162:
        /* <DEDUP_REMOVED lines=9> */
.L_x_165:
[----:B------:R-:W-:Y:S05]  /*eaf0*/  BSYNC B0 ;  /* 0x0000000000007941 */ /* 0x000fea0003800000 */
.L_x_164:
[----:B-----5:R-:W-:Y:S01]  /*eb00*/  LOP3.LUT R20, R15, 0xffffe000, RZ, 0xc0, !PT ;  /* 0xffffe0000f147812 */ /* 0x020fe200078ec0ff */
[----:B------:R-:W-:Y:S01]  /*eb10*/  BSSY B0, `(.L_x_166) ;  /* 0x0000008000007945 */ /* 0x000fe20003800000 */
[----:B------:R-:W-:-:S03]  /*eb20*/  ISETP.GT.AND P2, PT, R0, 0x11, P0 ;  /* 0x000000110000780c */ /* 0x000fc60000744270 */
[----:B0-----:R-:W-:-:S04]  /*eb30*/  FMUL R21, R20, UR22 ;  /* 0x0000001614157c20 */ /* 0x001fc80008400000 */
[----:B------:R-:W-:-:S05]  /*eb40*/  FFMA R21, R160, UR11, R21 ;  /* 0x0000000ba0157c23 */ /* 0x000fca0008000015 */
[----:B------:R-:W-:-:S05]  /*eb50*/  F2FP.TF32.F32.PACK_B R21, R21 ;  /* 0x00000015ff15723e */ /* 0x000fca00024050ff */
[----:B------:R0:W-:Y:S01]  /*eb60*/  @P3 STG.E desc[UR20][R8.64+0x40], R21 ;  /* 0x0000401508003986 */ /* 0x0001e2000c101914 */
[----:B------:R-:W-:Y:S05]  /*eb70*/  @!P2 BRA `(.L_x_167) ;  /* 0x000000000004a947 */ /* 0x000fea0003800000 */
[----:B------:R0:W5:Y:S02]  /*eb80*/  LDG.E.LTC128B R15, desc[UR20][R6.64+0x44] ;  /* 0x00004414060f7981 */ /* 0x000164000c1e1920 */
.L_x_167:
[----:B------:R-:W-:Y:S05]  /*eb90*/  BSYNC B0 ;  /* 0x0000000000007941 */ /* 0x000fea0003800000 */
.L_x_166:
        /* <DEDUP_REMOVED lines=9> */
.L_x_169:
[----:B------:R-:W-:Y:S05]  /*ec30*/  BSYNC B0 ;  /* 0x0000000000007941 */ /* 0x000fea0003800000 */
.L_x_168:
        /* <DEDUP_REMOVED lines=9> */
.L_x_171:
[----:B------:R-:W-:Y:S05]  /*ecd0*/  BSYNC B0 ;  /* 0x0000000000007941 */ /* 0x000fea0003800000 */
.L_x_170:
        /* <DEDUP_REMOVED lines=9> */
.L_x_173:
[----:B------:R-:W-:Y:S05]  /*ed70*/  BSYNC B0 ;  /* 0x0000000000007941 */ /* 0x000fea0003800000 */
.L_x_172:
        /* <DEDUP_REMOVED lines=9> */
.L_x_175:
[----:B------:R-:W-:Y:S05]  /*ee10*/  BSYNC B0 ;  /* 0x0000000000007941 */ /* 0x000fea0003800000 */
.L_x_174:
        /* <DEDUP_REMOVED lines=9> */
.L_x_177:
[----:B------:R-:W-:Y:S05]  /*eeb0*/  BSYNC B0 ;  /* 0x0000000000007941 */ /* 0x000fea0003800000 */
.L_x_176:
        /* <DEDUP_REMOVED lines=9> */
.L_x_179:
[----:B------:R-:W-:Y:S05]  /*ef50*/  BSYNC B0 ;  /* 0x0000000000007941 */ /* 0x000fea0003800000 */
.L_x_178:
        /* <DEDUP_REMOVED lines=9> */
.L_x_181:
[----:B------:R-:W-:Y:S05]  /*eff0*/  BSYNC B0 ;  /* 0x0000000000007941 */ /* 0x000fea0003800000 */
.L_x_180:
        /* <DEDUP_REMOVED lines=9> */
.L_x_183:
[----:B------:R-:W-:Y:S05]  /*f090*/  BSYNC B0 ;  /* 0x0000000000007941 */ /* 0x000fea0003800000 */
.L_x_182:
        /* <DEDUP_REMOVED lines=9> */
.L_x_185:
[----:B------:R-:W-:Y:S05]  /*f130*/  BSYNC B0 ;  /* 0x0000000000007941 */ /* 0x000fea0003800000 */
.L_x_184:
        /* <DEDUP_REMOVED lines=9> */
.L_x_187:
[----:B------:R-:W-:Y:S05]  /*f1d0*/  BSYNC B0 ;  /* 0x0000000000007941 */ /* 0x000fea0003800000 */
.L_x_186:
        /* <DEDUP_REMOVED lines=9> */
.L_x_189:
[----:B------:R-:W-:Y:S05]  /*f270*/  BSYNC B0 ;  /* 0x0000000000007941 */ /* 0x000fea0003800000 */
.L_x_188:
        /* <DEDUP_REMOVED lines=9> */
.L_x_191:
[----:B------:R-:W-:Y:S05]  /*f310*/  BSYNC B0 ;  /* 0x0000000000007941 */ /* 0x000fea0003800000 */
.L_x_190:
        /* <DEDUP_REMOVED lines=9> */
.L_x_193:
[----:B------:R-:W-:Y:S05]  /*f3b0*/  BSYNC B0 ;  /* 0x0000000000007941 */ /* 0x000fea0003800000 */
.L_x_192:
        /* <DEDUP_REMOVED lines=9> */
.L_x_195:
[----:B------:R-:W-:Y:S05]  /*f450*/  BSYNC B0 ;  /* 0x0000000000007941 */ /* 0x000fea0003800000 */
.L_x_194:
        /* <DEDUP_REMOVED lines=9> */
.L_x_197:
[----:B------:R-:W-:Y:S05]  /*f4f0*/  BSYNC B0 ;  /* 0x0000000000007941 */ /* 0x000fea0003800000 */
.L_x_196:
        /* <DEDUP_REMOVED lines=9> */
.L_x_199:
[----:B------:R-:W-:Y:S05]  /*f590*/  BSYNC B0 ;  /* 0x0000000000007941 */ /* 0x000fea0003800000 */
.L_x_198:
        /* <DEDUP_REMOVED lines=9> */
.L_x_201:
[----:B------:R-:W-:Y:S05]  /*f630*/  BSYNC B0 ;  /* 0x0000000000007941 */ /* 0x000fea0003800000 */
.L_x_200:
        /* <DEDUP_REMOVED lines=9> */
.L_x_203:
[----:B------:R-:W-:Y:S05]  /*f6d0*/  BSYNC B0 ;  /* 0x0000000000007941 */ /* 0x000fea0003800000 */
.L_x_202:
        /* <DEDUP_REMOVED lines=9> */
.L_x_205:
[----:B------:R-:W-:Y:S05]  /*f770*/  BSYNC B0 ;  /* 0x0000000000007941 */ /* 0x000fea0003800000 */
.L_x_204:
        /* <DEDUP_REMOVED lines=9> */
.L_x_207:
[----:B------:R-:W-:Y:S05]  /*f810*/  BSYNC B0 ;  /* 0x0000000000007941 */ /* 0x000fea0003800000 */
.L_x_206:
        /* <DEDUP_REMOVED lines=9> */
.L_x_209:
[----:B------:R-:W-:Y:S05]  /*f8b0*/  BSYNC B0 ;  /* 0x0000000000007941 */ /* 0x000fea0003800000 */
.L_x_208:
        /* <DEDUP_REMOVED lines=9> */
.L_x_211:
[----:B------:R-:W-:Y:S05]  /*f950*/  BSYNC B0 ;  /* 0x0000000000007941 */ /* 0x000fea0003800000 */
.L_x_210:
        /* <DEDUP_REMOVED lines=9> */
.L_x_213:
[----:B------:R-:W-:Y:S05]  /*f9f0*/  BSYNC B0 ;  /* 0x0000000000007941 */ /* 0x000fea0003800000 */
.L_x_212:
        /* <DEDUP_REMOVED lines=9> */
.L_x_215:
[----:B------:R-:W-:Y:S05]  /*fa90*/  BSYNC B0 ;  /* 0x0000000000007941 */ /* 0x000fea0003800000 */
.L_x_214:
        /* <DEDUP_REMOVED lines=9> */
.L_x_217:
[----:B------:R-:W-:Y:S05]  /*fb30*/  BSYNC B0 ;  /* 0x0000000000007941 */ /* 0x000fea0003800000 */
.L_x_216:
        /* <DEDUP_REMOVED lines=9> */
.L_x_219:
[----:B------:R-:W-:Y:S05]  /*fbd0*/  BSYNC B0 ;  /* 0x0000000000007941 */ /* 0x000fea0003800000 */
.L_x_218:
        /* <DEDUP_REMOVED lines=9> */
.L_x_221:
[----:B------:R-:W-:Y:S05]  /*fc70*/  BSYNC B0 ;  /* 0x0000000000007941 */ /* 0x000fea0003800000 */
.L_x_220:
        /* <DEDUP_REMOVED lines=9> */
.L_x_223:
[----:B------:R-:W-:Y:S05]  /*fd10*/  BSYNC B0 ;  /* 0x0000000000007941 */ /* 0x000fea0003800000 */
.L_x_222:
        /* <DEDUP_REMOVED lines=9> */
.L_x_225:
[----:B------:R-:W-:Y:S05]  /*fdb0*/  BSYNC B0 ;  /* 0x0000000000007941 */ /* 0x000fea0003800000 */
.L_x_224:
        /* <DEDUP_REMOVED lines=9> */
.L_x_227:
[----:B------:R-:W-:Y:S05]  /*fe50*/  BSYNC B0 ;  /* 0x0000000000007941 */ /* 0x000fea0003800000 */
.L_x_226:
        /* <DEDUP_REMOVED lines=9> */
.L_x_229:
[----:B------:R-:W-:Y:S05]  /*fef0*/  BSYNC B0 ;  /* 0x0000000000007941 */ /* 0x000fea0003800000 */
.L_x_228:
        /* <DEDUP_REMOVED lines=9> */
.L_x_231:
[----:B------:R-:W-:Y:S05]  /*ff90*/  BSYNC B0 ;  /* 0x0000000000007941 */ /* 0x000fea0003800000 */
.L_x_230:
        /* <DEDUP_REMOVED lines=9> */
.L_x_233:
[----:B------:R-:W-:Y:S05]  /*10030*/  BSYNC B0 ;  /* 0x0000000000007941 */ /* 0x000fea0003800000 */
.L_x_232:
        /* <DEDUP_REMOVED lines=9> */
.L_x_235:
[----:B------:R-:W-:Y:S05]  /*100d0*/  BSYNC B0 ;  /* 0x0000000000007941 */ /* 0x000fea0003800000 */
.L_x_234:
        /* <DEDUP_REMOVED lines=9> */
.L_x_237:
[----:B------:R-:W-:Y:S05]  /*10170*/  BSYNC B0 ;  /* 0x0000000000007941 */ /* 0x000fea0003800000 */
.L_x_236:
        /* <DEDUP_REMOVED lines=9> */
.L_x_239:
[----:B------:R-:W-:Y:S05]  /*10210*/  BSYNC B0 ;  /* 0x0000000000007941 */ /* 0x000fea0003800000 */
.L_x_238:
        /* <DEDUP_REMOVED lines=9> */
.L_x_241:
[----:B------:R-:W-:Y:S05]  /*102b0*/  BSYNC B0 ;  /* 0x0000000000007941 */ /* 0x000fea0003800000 */
.L_x_240:
        /* <DEDUP_REMOVED lines=9> */
.L_x_243:
[----:B------:R-:W-:Y:S05]  /*10350*/  BSYNC B0 ;  /* 0x0000000000007941 */ /* 0x000fea0003800000 */
.L_x_242:
        /* <DEDUP_REMOVED lines=9> */
.L_x_245:
[----:B------:R-:W-:Y:S05]  /*103f0*/  BSYNC B0 ;  /* 0x0000000000007941 */ /* 0x000fea0003800000 */
.L_x_244:
        /* <DEDUP_REMOVED lines=9> */
.L_x_247:
[----:B------:R-:W-:Y:S05]  /*10490*/  BSYNC B0 ;  /* 0x0000000000007941 */ /* 0x000fea0003800000 */
.L_x_246:
        /* <DEDUP_REMOVED lines=9> */
.L_x_249:
[----:B------:R-:W-:Y:S05]  /*10530*/  BSYNC B0 ;  /* 0x0000000000007941 */ /* 0x000fea0003800000 */
.L_x_248:
        /* <DEDUP_REMOVED lines=9> */
.L_x_251:
[----:B------:R-:W-:Y:S05]  /*105d0*/  BSYNC B0 ;  /* 0x0000000000007941 */ /* 0x000fea0003800000 */
.L_x_250:
        /* <DEDUP_REMOVED lines=9> */
.L_x_253:
[----:B------:R-:W-:Y:S05]  /*10670*/  BSYNC B0 ;  /* 0x0000000000007941 */ /* 0x000fea0003800000 */
.L_x_252:
        /* <DEDUP_REMOVED lines=9> */
.L_x_255:
[----:B------:R-:W-:Y:S05]  /*10710*/  BSYNC B0 ;  /* 0x0000000000007941 */ /* 0x000fea0003800000 */
.L_x_254:
        /* <DEDUP_REMOVED lines=9> */
.L_x_257:
[----:B------:R-:W-:Y:S05]  /*107b0*/  BSYNC B0 ;  /* 0x0000000000007941 */ /* 0x000fea0003800000 */
.L_x_256:
        /* <DEDUP_REMOVED lines=9> */
.L_x_259:
[----:B------:R-:W-:Y:S05]  /*10850*/  BSYNC B0 ;  /* 0x0000000000007941 */ /* 0x000fea0003800000 */
.L_x_258:
        /* <DEDUP_REMOVED lines=9> */
.L_x_261:
[----:B------:R-:W-:Y:S05]  /*108f0*/  BSYNC B0 ;  /* 0x0000000000007941 */ /* 0x000fea0003800000 */
.L_x_260:
        /* <DEDUP_REMOVED lines=9> */
.L_x_263:
[----:B------:R-:W-:Y:S05]  /*10990*/  BSYNC B0 ;  /* 0x0000000000007941 */ /* 0x000fea0003800000 */
.L_x_262:
        /* <DEDUP_REMOVED lines=9> */
.L_x_265:
[----:B------:R-:W-:Y:S05]  /*10a30*/  BSYNC B0 ;  /* 0x0000000000007941 */ /* 0x000fea0003800000 */
.L_x_264:
        /* <DEDUP_REMOVED lines=9> */
.L_x_267:
[----:B------:R-:W-:Y:S05]  /*10ad0*/  BSYNC B0 ;  /* 0x0000000000007941 */ /* 0x000fea0003800000 */
.L_x_266:
        /* <DEDUP_REMOVED lines=9> */
.L_x_269:
[----:B------:R-:W-:Y:S05]  /*10b70*/  BSYNC B0 ;  /* 0x0000000000007941 */ /* 0x000fea0003800000 */
.L_x_268:
        /* <DEDUP_REMOVED lines=9> */
.L_x_271:
[----:B------:R-:W-:Y:S05]  /*10c10*/  BSYNC B0 ;  /* 0x0000000000007941 */ /* 0x000fea0003800000 */
.L_x_270:
[----:B01--45:R-:W-:Y:S01]  /*10c20*/  LOP3.LUT R6, R15, 0xffffe000, RZ, 0xc0, !PT ;  /* 0xffffe0000f067812 */ /* 0x033fe200078ec0ff */
        /* <DEDUP_REMOVED lines=8> */
.L_x_273:
[----:B------:R-:W-:Y:S05]  /*10cb0*/  BSYNC B0 ;  /* 0x0000000000007941 */ /* 0x000fea0003800000 */
.L_x_272:
[----:B-----5:R-:W-:Y:S01]  /*10cc0*/  LOP3.LUT R6, R15, 0xffffe000, RZ, 0xc0, !PT ;  /* 0xffffe0000f067812 */ /* 0x020fe200078ec0ff */
[----:B------:R-:W-:Y:S01]  /*10cd0*/  BSSY B0, `(.L_x_274) ;  /* 0x000000c000007945 */ /* 0x000fe20003800000 */
[----:B------:R-:W-:Y:S02]  /*10ce0*/  ISETP.GT.AND P1, PT, R0, 0x79, P1 ;  /* 0x000000790000780c */ /* 0x000fe40000f24270 */
[----:B------:R-:W-:Y:S01]  /*10cf0*/  IADD3 R21, P0, R12, 0x80, RZ ;  /* 0x000000800c157810 */ /* 0x000fe20007f1e0ff */
[----:B------:R-:W-:Y:S01]  /*10d00*/  FMUL R7, R6, UR22 ;  /* 0x0000001606077c20 */ /* 0x000fe20008400000 */
[----:B------:R-:W-:-:S03]  /*10d10*/  @P2 MOV R6, R18 ;  /* 0x0000001200062202 */ /* 0x000fc60000000f00 */
[----:B0-2---:R-:W-:Y:S01]  /*10d20*/  FFMA R9, R214, UR11, R7 ;  /* 0x0000000bd6097c23 */ /* 0x005fe20008000007 */
[----:B------:R-:W-:Y:S02]  /*10d30*/  @P2 IMAD.MOV.U32 R7, RZ, RZ, R19 ;  /* 0x000000ffff072224 */ /* 0x000fe400078e0013 */
[----:B------:R-:W-:Y:S02]  /*10d40*/  IMAD.X R8, RZ, RZ, R13, P0 ;  /* 0x000000ffff087224 */ /* 0x000fe400000e060d */
[----:B------:R-:W-:-:S05]  /*10d50*/  F2FP.TF32.F32.PACK_B R9, R9 ;  /* 0x00000009ff09723e */ /* 0x000fca00024050ff */
[----:B------:R0:W-:Y:S01]  /*10d60*/  @P2 STG.E desc[UR20][R6.64+0x1e0], R9 ;  /* 0x0001e00906002986 */ /* 0x0001e2000c101914 */
[----:B------:R-:W-:Y:S05]  /*10d70*/  @!P1 BRA `(.L_x_275) ;  /* 0x0000000000049947 */ /* 0x000fea0003800000 */
[----:B------:R2:W5:Y:S02]  /*10d80*/  LDG.E.LTC128B R15, desc[UR20][R4.64+0x1e4] ;  /* 0x0001e414040f7981 */ /* 0x000564000c1e1920 */
.L_x_275:
[----:B------:R-:W-:Y:S05]  /*10d90*/  BSYNC B0 ;  /* 0x0000000000007941 */ /* 0x000fea0003800000 */
.L_x_274:
[----:B-123-5:R-:W-:Y:S01]  /*10da0*/  LOP3.LUT R4, R15, 0xffffe000, RZ, 0xc0, !PT ;  /* 0xffffe0000f047812 */ /* 0x02efe200078ec0ff */
[----:B------:R-:W-:Y:S01]  /*10db0*/  IMAD R8, R8, UR14, RZ ;  /* 0x0000000e08087c24 */ /* 0x000fe2000f8e02ff */
[----:B------:R-:W-:Y:S01]  /*10dc0*/  ISETP.GT.AND P0, PT, R14, 0x80, PT ;  /* 0x000000800e00780c */ /* 0x000fe20003f04270 */
[----:B0-----:R-:W-:-:S04]  /*10dd0*/  IMAD.WIDE.U32 R6, R21, UR14, R10 ;  /* 0x0000000e15067c25 */ /* 0x001fc8000f8e000a */
[----:B------:R-:W-:Y:S01]  /*10de0*/  FMUL R4, R4, UR22 ;  /* 0x0000001604047c20 */ /* 0x000fe20008400000 */
[----:B------:R-:W-:Y:S01]  /*10df0*/  ISETP.GT.AND P3, PT, R0, RZ, P0 ;  /* 0x000000ff0000720c */ /* 0x000fe20000764270 */
[----:B------:R-:W-:Y:S02]  /*10e00*/  IMAD R23, R21, UR15, R8 ;  /* 0x0000000f15177c24 */ /* 0x000fe4000f8e0208 */
[----:B------:R-:W-:Y:S01]  /*10e10*/  FFMA R215, R215, UR11, R4 ;  /* 0x0000000bd7d77c23 */ /* 0x000fe20008000004 */
[----:B------:R-:W-:Y:S01]  /*10e20*/  LEA R4, P2, R6, UR16, 0x2 ;  /* 0x0000001006047c11 */ /* 0x000fe2000f8410ff */
[----:B------:R-:W-:-:S03]  /*10e30*/  IMAD.IADD R5, R7, 0x1, R23 ;  /* 0x0000000107057824 */ /* 0x000fc600078e0217 */
[----:B------:R-:W-:Y:S02]  /*10e40*/  F2FP.TF32.F32.PACK_B R215, R215 ;  /* 0x000000d7ffd7723e */ /* 0x000fe400024050ff */
[----:B------:R-:W-:-:S03]  /*10e50*/  LEA.HI.X R5, R6, UR17, R5, 0x2, P2 ;  /* 0x0000001106057c11 */ /* 0x000fc600090f1405 */
[----:B------:R0:W-:Y:S04]  /*10e60*/  @P1 STG.E desc[UR20][R18.64+0x1e4], R215 ;  /* 0x0001e4d712001986 */ /* 0x0001e8000c101914 */
[----:B------:R-:W2:Y:S01]  /*10e70*/  @P3 LDG.E.LTC128B R15, desc[UR20][R4.64] ;  /* 0x00000014040f3981 */ /* 0x000ea2000c1e1920 */
[----:B------:R-:W-:Y:S01]  /*10e80*/  USHF.L.U32 UR4, UR12, 0x9, URZ ;  /* 0x000000090c047899 */ /* 0x000fe2000800063f */
[----:B------:R-:W-:Y:S01]  /*10e90*/  ISETP.GT.AND P2, PT, R0, 0x1, P0 ;  /* 0x000000010000780c */ /* 0x000fe20000744270 */
[----:B------:R-:W-:Y:S01]  /*10ea0*/  USHF.L.U64.HI UR6, UR12, 0x9, UR13 ;  /* 0x000000090c067899 */ /* 0x000fe2000801020d */
[----:B------:R-:W-:Y:S03]  /*10eb0*/  BSSY B0, `(.L_x_276) ;  /* 0x000000b000007945 */ /* 0x000fe60003800000 */
[----:B------:R-:W-:-:S04]  /*10ec0*/  IADD3 R8, P1, R2, UR4, RZ ;  /* 0x0000000402087c10 */ /* 0x000fc8000ff3e0ff */
[----:B------:R-:W-:Y:S02]  /*10ed0*/  IADD3.X R9, R3, UR6, RZ, P1, !PT ;  /* 0x0000000603097c10 */ /* 0x000fe40008ffe4ff */
[----:B--2---:R-:W-:-:S05]  /*10ee0*/  LOP3.LUT R6, R15, 0xffffe000, RZ, 0xc0, !PT ;  /* 0xffffe0000f067812 */ /* 0x004fca00078ec0ff */
[----:B------:R-:W-:-:S04]  /*10ef0*/  FMUL R7, R6, UR22 ;  /* 0x0000001606077c20 */ /* 0x000fc80008400000 */
[----:B------:R-:W-:Y:S01]  /*10f00*/  FFMA R153, R88, UR11, R7 ;  /* 0x0000000b58997c23 */ /* 0x000fe20008000007 */
[----:B------:R-:W-:-:S04]  /*10f10*/  IMAD.WIDE.U32 R6, R21, UR14, R16 ;  /* 0x0000000e15067c25 */ /* 0x000fc8000f8e0010 */
[----:B------:R-:W-:-:S05]  /*10f20*/  F2FP.TF32.F32.PACK_B R153, R153 ;  /* 0x00000099ff99723e */ /* 0x000fca00024050ff */
[----:B------:R0:W-:Y:S01]  /*10f30*/  @P3 STG.E desc[UR20][R8.64], R153 ;  /* 0x0000009908003986 */ /* 0x0001e2000c101914 */
[----:B------:R-:W-:Y:S05]  /*10f40*/  @!P2 BRA `(.L_x_277) ;  /* 0x000000000004a947 */ /* 0x000fea0003800000 */
[----:B------:R1:W5:Y:S02]  /*10f50*/  LDG.E.LTC128B R15, desc[UR20][R4.64+0x4] ;  /* 0x00000414040f7981 */ /* 0x000364000c1e1920 */
.L_x_277:
[----:B------:R-:W-:Y:S05]  /*10f60*/  BSYNC B0 ;  /* 0x0000000000007941 */ /* 0x000fea0003800000 */
.L_x_276:
[----:B0----5:R-:W-:Y:S01]  /*10f70*/  LOP3.LUT R18, R15, 0xffffe000, RZ, 0xc0, !PT ;  /* 0xffffe0000f127812 */ /* 0x021fe200078ec0ff */
        /* <DEDUP_REMOVED lines=13> */
.L_x_279:
[----:B------:R-:W-:Y:S05]  /*11050*/  BSYNC B0 ;  /* 0x0000000000007941 */ /* 0x000fea0003800000 */
.L_x_278:
        /* <DEDUP_REMOVED lines=11> */
.L_x_281:
[----:B------:R-:W-:Y:S05]  /*11110*/  BSYNC B0 ;  /* 0x0000000000007941 */ /* 0x000fea0003800000 */
.L_x_280:
        /* <DEDUP_REMOVED lines=9> */
.L_x_283:
[----:B------:R-:W-:Y:S05]  /*111b0*/  BSYNC B0 ;  /* 0x0000000000007941 */ /* 0x000fea0003800000 */
.L_x_282:
[----:B0--3-5:R-:W-:Y:S01]  /*111c0*/  LOP3.LUT R18, R15, 0xffffe000, RZ, 0xc0, !PT ;  /* 0xffffe0000f127812 */ /* 0x029fe200078ec0ff */
        /* <DEDUP_REMOVED lines=8> */
.L_x_285:
[----:B------:R-:W-:Y:S05]  /*11250*/  BSYNC B0 ;  /* 0x0000000000007941 */ /* 0x000fea0003800000 */
.L_x_284:
        /* <DEDUP_REMOVED lines=9> */
.L_x_287:
[----:B------:R-:W-:Y:S05]  /*112f0*/  BSYNC B0 ;  /* 0x0000000000007941 */ /* 0x000fea0003800000 */
.L_x_286:
        /* <DEDUP_REMOVED lines=13> */
.L_x_289:
[----:B------:R-:W-:Y:S05]  /*113d0*/  BSYNC B0 ;  /* 0x0000000000007941 */ /* 0x000fea0003800000 */
.L_x_288:
        /* <DEDUP_REMOVED lines=9> */
.L_x_291:
[----:B------:R-:W-:Y:S05]  /*11470*/  BSYNC B0 ;  /* 0x0000000000007941 */ /* 0x000fea0003800000 */
.L_x_290:
        /* <DEDUP_REMOVED lines=9> */
.L_x_293:
[----:B------:R-:W-:Y:S05]  /*11510*/  BSYNC B0 ;  /* 0x0000000000007941 */ /* 0x000fea0003800000 */
.L_x_292:
        /* <DEDUP_REMOVED lines=9> */
.L_x_295:
[----:B------:R-:W-:Y:S05]  /*115b0*/  BSYNC B0 ;  /* 0x0000000000007941 */ /* 0x000fea0003800000 */
.L_x_294:
        /* <DEDUP_REMOVED lines=9> */
.L_x_297:
[----:B------:R-:W-:Y:S05]  /*11650*/  BSYNC B0 ;  /* 0x0000000000007941 */ /* 0x000fea0003800000 */
.L_x_296:
        /* <DEDUP_REMOVED lines=9> */
.L_x_299:
[----:B------:R-:W-:Y:S05]  /*116f0*/  BSYNC B0 ;  /* 0x0000000000007941 */ /* 0x000fea0003800000 */
.L_x_298:
        /* <DEDUP_REMOVED lines=9> */
.L_x_301:
[----:B------:R-:W-:Y:S05]  /*11790*/  BSYNC B0 ;  /* 0x0000000000007941 */ /* 0x000fea0003800000 */
.L_x_300:
        /* <DEDUP_REMOVED lines=9> */
.L_x_303:
[----:B------:R-:W-:Y:S05]  /*11830*/  BSYNC B0 ;  /* 0x0000000000007941 */ /* 0x000fea0003800000 */
.L_x_302:
        /* <DEDUP_REMOVED lines=9> */
.L_x_305:
[----:B------:R-:W-:Y:S05]  /*118d0*/  BSYNC B0 ;  /* 0x0000000000007941 */ /* 0x000fea0003800000 */
.L_x_304:
        /* <DEDUP_REMOVED lines=9> */
.L_x_307:
[----:B------:R-:W-:Y:S05]  /*11970*/  BSYNC B0 ;  /* 0x0000000000007941 */ /* 0x000fea0003800000 */
.L_x_306:
        /* <DEDUP_REMOVED lines=9> */
.L_x_309:
[----:B------:R-:W-:Y:S05]  /*11a10*/  BSYNC B0 ;  /* 0x0000000000007941 */ /* 0x000fea0003800000 */
.L_x_308:
        /* <DEDUP_REMOVED lines=9> */
.L_x_311:
[----:B------:R-:W-:Y:S05]  /*11ab0*/  BSYNC B0 ;  /* 0x0000000000007941 */ /* 0x000fea0003800000 */
.L_x_310:
        /* <DEDUP_REMOVED lines=9> */
.L_x_313:
[----:B------:R-:W-:Y:S05]  /*11b50*/  BSYNC B0 ;  /* 0x0000000000007941 */ /* 0x000fea0003800000 */
.L_x_312:
        /* <DEDUP_REMOVED lines=9> */
.L_x_315:
[----:B------:R-:W-:Y:S05]  /*11bf0*/  BSYNC B0 ;  /* 0x0000000000007941 */ /* 0x000fea0003800000 */
.L_x_314:
        /* <DEDUP_REMOVED lines=9> */
.L_x_317:
[----:B------:R-:W-:Y:S05]  /*11c90*/  BSYNC B0 ;  /* 0x0000000000007941 */ /* 0x000fea0003800000 */
.L_x_316:
        /* <DEDUP_REMOVED lines=9> */
.L_x_319:
[----:B------:R-:W-:Y:S05]  /*11d30*/  BSYNC B0 ;  /* 0x0000000000007941 */ /* 0x000fea0003800000 */
.L_x_318:
        /* <DEDUP_REMOVED lines=9> */
.L_x_321:
[----:B------:R-:W-:Y:S05]  /*11dd0*/  BSYNC B0 ;  /* 0x0000000000007941 */ /* 0x000fea0003800000 */
.L_x_320:
        /* <DEDUP_REMOVED lines=9> */
.L_x_323:
[----:B------:R-:W-:Y:S05]  /*11e70*/  BSYNC B0 ;  /* 0x0000000000007941 */ /* 0x000fea0003800000 */
.L_x_322:
        /* <DEDUP_REMOVED lines=9> */
.L_x_325:
[----:B------:R-:W-:Y:S05]  /*11f10*/  BSYNC B0 ;  /* 0x0000000000007941 */ /* 0x000fea0003800000 */
.L_x_324:
        /* <DEDUP_REMOVED lines=9> */
.L_x_327:
[----:B------:R-:W-:Y:S05]  /*11fb0*/  BSYNC B0 ;  /* 0x0000000000007941 */ /* 0x000fea0003800000 */
.L_x_326:
        /* <DEDUP_REMOVED lines=9> */
.L_x_329:
[----:B------:R-:W-:Y:S05]  /*12050*/  BSYNC B0 ;  /* 0x0000000000007941 */ /* 0x000fea0003800000 */
.L_x_328:
        /* <DEDUP_REMOVED lines=9> */
.L_x_331:
[----:B------:R-:W-:Y:S05]  /*120f0*/  BSYNC B0 ;  /* 0x0000000000007941 */ /* 0x000fea0003800000 */
.L_x_330:
        /* <DEDUP_REMOVED lines=9> */
.L_x_333:
[----:B------:R-:W-:Y:S05]  /*12190*/  BSYNC B0 ;  /* 0x0000000000007941 */ /* 0x000fea0003800000 */
.L_x_332:
        /* <DEDUP_REMOVED lines=9> */
.L_x_335:
[----:B------:R-:W-:Y:S05]  /*12230*/  BSYNC B0 ;  /* 0x0000000000007941 */ /* 0x000fea0003800000 */
.L_x_334:
        /* <DEDUP_REMOVED lines=9> */
.L_x_337:
[----:B------:R-:W-:Y:S05]  /*122d0*/  BSYNC B0 ;  /* 0x0000000000007941 */ /* 0x000fea0003800000 */
.L_x_336:
        /* <DEDUP_REMOVED lines=9> */
.L_x_339:
[----:B------:R-:W-:Y:S05]  /*12370*/  BSYNC B0 ;  /* 0x0000000000007941 */ /* 0x000fea0003800000 */
.L_x_338:
        /* <DEDUP_REMOVED lines=9> */
.L_x_341:
[----:B------:R-:W-:Y:S05]  /*12410*/  BSYNC B0 ;  /* 0x0000000000007941 */ /* 0x000fea0003800000 */
.L_x_340:
        /* <DEDUP_REMOVED lines=9> */
.L_x_343:
[----:B------:R-:W-:Y:S05]  /*124b0*/  BSYNC B0 ;  /* 0x0000000000007941 */ /* 0x000fea0003800000 */
.L_x_342:
        /* <DEDUP_REMOVED lines=9> */
.L_x_345:
[----:B------:R-:W-:Y:S05]  /*12550*/  BSYNC B0 ;  /* 0x0000000000007941 */ /* 0x000fea0003800000 */
.L_x_344:
        /* <DEDUP_REMOVED lines=9> */
.L_x_347:
[----:B------:R-:W-:Y:S05]  /*125f0*/  BSYNC B0 ;  /* 0x0000000000007941 */ /* 0x000fea0003800000 */
.L_x_346:
        /* <DEDUP_REMOVED lines=9> */
.L_x_349:
[----:B------:R-:W-:Y:S05]  /*12690*/  BSYNC B0 ;  /* 0x0000000000007941 */ /* 0x000fea0003800000 */
.L_x_348:
        /* <DEDUP_REMOVED lines=9> */
.L_x_351:
[----:B------:R-:W-:Y:S05]  /*12730*/  BSYNC B0 ;  /* 0x0000000000007941 */ /* 0x000fea0003800000 */
.L_x_350:
        /* <DEDUP_REMOVED lines=9> */
.L_x_353:
[----:B------:R-:W-:Y:S05]  /*127d0*/  BSYNC B0 ;  /* 0x0000000000007941 */ /* 0x000fea0003800000 */
.L_x_352:
        /* <DEDUP_REMOVED lines=9> */
.L_x_355:
[----:B------:R-:W-:Y:S05]  /*12870*/  BSYNC B0 ;  /* 0x0000000000007941 */ /* 0x000fea0003800000 */
.L_x_354:
        /* <DEDUP_REMOVED lines=9> */
.L_x_357:
[----:B------:R-:W-:Y:S05]  /*12910*/  BSYNC B0 ;  /* 0x0000000000007941 */ /* 0x000fea0003800000 */
.L_x_356:
        /* <DEDUP_REMOVED lines=9> */
.L_x_359:
[----:B------:R-:W-:Y:S05]  /*129b0*/  BSYNC B0 ;  /* 0x0000000000007941 */ /* 0x000fea0003800000 */
.L_x_358:
        /* <DEDUP_REMOVED lines=9> */
.L_x_361:
[----:B------:R-:W-:Y:S05]  /*12a50*/  BSYNC B0 ;  /* 0x0000000000007941 */ /* 0x000fea0003800000 */
.L_x_360:
        /* <DEDUP_REMOVED lines=9> */
.L_x_363:
[----:B------:R-:W-:Y:S05]  /*12af0*/  BSYNC B0 ;  /* 0x0000000000007941 */ /* 0x000fea0003800000 */
.L_x_362:
        /* <DEDUP_REMOVED lines=9> */
.L_x_365:
[----:B------:R-:W-:Y:S05]  /*12b90*/  BSYNC B0 ;  /* 0x0000000000007941 */ /* 0x000fea0003800000 */
.L_x_364:
        /* <DEDUP_REMOVED lines=9> */
.L_x_367:
[----:B------:R-:W-:Y:S05]  /*12c30*/  BSYNC B0 ;  /* 0x0000000000007941 */ /* 0x000fea0003800000 */
.L_x_366:
        /* <DEDUP_REMOVED lines=9> */
.L_x_369:
[----:B------:R-:W-:Y:S05]  /*12cd0*/  BSYNC B0 ;  /* 0x0000000000007941 */ /* 0x000fea0003800000 */
.L_x_368:
        /* <DEDUP_REMOVED lines=9> */
.L_x_371:
[----:B------:R-:W-:Y:S05]  /*12d70*/  BSYNC B0 ;  /* 0x0000000000007941 */ /* 0x000fea0003800000 */
.L_x_370:
        /* <DEDUP_REMOVED lines=9> */
.L_x_373:
[----:B------:R-:W-:Y:S05]  /*12e10*/  BSYNC B0 ;  /* 0x0000000000007941 */ /* 0x000fea0003800000 */
.L_x_372:
        /* <DEDUP_REMOVED lines=9> */
.L_x_375:
[----:B------:R-:W-:Y:S05]  /*12eb0*/  BSYNC B0 ;  /* 0x0000000000007941 */ /* 0x000fea0003800000 */
.L_x_374:
        /* <DEDUP_REMOVED lines=9> */
.L_x_377:
[----:B------:R-:W-:Y:S05]  /*12f50*/  BSYNC B0 ;  /* 0x0000000000007941 */ /* 0x000fea0003800000 */
.L_x_376:
        /* <DEDUP_REMOVED lines=9> */
.L_x_379:
[----:B------:R-:W-:Y:S05]  /*12ff0*/  BSYNC B0 ;  /* 0x0000000000007941 */ /* 0x000fea0003800000 */
.L_x_378:
        /* <DEDUP_REMOVED lines=9> */
.L_x_381:
[----:B------:R-:W-:Y:S05]  /*13090*/  BSYNC B0 ;  /* 0x0000000000007941 */ /* 0x000fea0003800000 */
.L_x_380:
        /* <DEDUP_REMOVED lines=9> */
.L_x_383:
[----:B------:R-:W-:Y:S05]  /*13130*/  BSYNC B0 ;  /* 0x0000000000007941 */ /* 0x000fea0003800000 */
.L_x_382:
        /* <DEDUP_REMOVED lines=9> */
.L_x_385:
[----:B------:R-:W-:Y:S05]  /*131d0*/  BSYNC B0 ;  /* 0x0000000000007941 */ /* 0x000fea0003800000 */
.L_x_384:
        /* <DEDUP_REMOVED lines=9> */
.L_x_387:
[----:B------:R-:W-:Y:S05]  /*13270*/  BSYNC B0 ;  /* 0x0000000000007941 */ /* 0x000fea0003800000 */
.L_x_386:
        /* <DEDUP_REMOVED lines=9> */
.L_x_389:
[----:B------:R-:W-:Y:S05]  /*13310*/  BSYNC B0 ;  /* 0x0000000000007941 */ /* 0x000fea0003800000 */
.L_x_388:
        /* <DEDUP_REMOVED lines=9> */
.L_x_391:
[----:B------:R-:W-:Y:S05]  /*133b0*/  BSYNC B0 ;  /* 0x0000000000007941 */ /* 0x000fea0003800000 */
.L_x_390:
        /* <DEDUP_REMOVED lines=9> */
.L_x_393:
[----:B------:R-:W-:Y:S05]  /*13450*/  BSYNC B0 ;  /* 0x0000000000007941 */ /* 0x000fea0003800000 */
.L_x_392:
        /* <DEDUP_REMOVED lines=9> */
.L_x_395:
[----:B------:R-:W-:Y:S05]  /*134f0*/  BSYNC B0 ;  /* 0x0000000000007941 */ /* 0x000fea0003800000 */
.L_x_394:
        /* <DEDUP_REMOVED lines=9> */
.L_x_397:
[----:B------:R-:W-:Y:S05]  /*13590*/  BSYNC B0 ;  /* 0x0000000000007941 */ /* 0x000fea0003800000 */
.L_x_396:
[----:B01-3-5:R-:W-:Y:S01]  /*135a0*/  LOP3.LUT R4, R15, 0xffffe000, RZ, 0xc0, !PT ;  /* 0xffffe0000f047812 */ /* 0x02bfe200078ec0ff */
        /* <DEDUP_REMOVED lines=8> */
.L_x_399:
[----:B------:R-:W-:Y:S05]  /*13630*/  BSYNC B0 ;  /* 0x0000000000007941 */ /* 0x000fea0003800000 */
.L_x_398:
[----:B-----5:R-:W-:Y:S01]  /*13640*/  LOP3.LUT R4, R15, 0xffffe000, RZ, 0xc0, !PT ;  /* 0xffffe0000f047812 */ /* 0x020fe200078ec0ff */
[----:B------:R-:W-:Y:S01]  /*13650*/  BSSY B0, `(.L_x_400) ;  /* 0x000000c000007945 */ /* 0x000fe20003800000 */
[----:B------:R-:W-:Y:S02]  /*13660*/  ISETP.GT.AND P1, PT, R0, 0x79, P1 ;  /* 0x000000790000780c */ /* 0x000fe40000f24270 */
[----:B0-----:R-:W-:Y:S01]  /*13670*/  IADD3 R9, P0, R12, 0xc0, RZ ;  /* 0x000000c00c097810 */ /* 0x001fe20007f1e0ff */
[----:B------:R-:W-:Y:S01]  /*13680*/  FMUL R5, R4, UR22 ;  /* 0x0000001604057c20 */ /* 0x000fe20008400000 */
[----:B------:R-:W-:-:S03]  /*13690*/  @P2 IMAD.MOV.U32 R4, RZ, RZ, R18 ;  /* 0x000000ffff042224 */ /* 0x000fc600078e0012 */
[----:B------:R-:W-:Y:S01]  /*136a0*/  FFMA R21, R150, UR11, R5 ;  /* 0x0000000b96157c23 */ /* 0x000fe20008000005 */
[----:B------:R-:W-:Y:S02]  /*136b0*/  @P2 IMAD.MOV.U32 R5, RZ, RZ, R19 ;  /* 0x000000ffff052224 */ /* 0x000fe400078e0013 */
[----:B------:R-:W-:Y:S02]  /*136c0*/  IMAD.X R12, RZ, RZ, R13, P0 ;  /* 0x000000ffff0c7224 */ /* 0x000fe400000e060d */
[----:B------:R-:W-:-:S05]  /*136d0*/  F2FP.TF32.F32.PACK_B R21, R21 ;  /* 0x00000015ff15723e */ /* 0x000fca00024050ff */
[----:B------:R0:W-:Y:S01]  /*136e0*/  @P2 STG.E desc[UR20][R4.64+0x1e0], R21 ;  /* 0x0001e01504002986 */ /* 0x0001e2000c101914 */
[----:B------:R-:W-:Y:S05]  /*136f0*/  @!P1 BRA `(.L_x_401) ;  /* 0x0000000000049947 */ /* 0x000fea0003800000 */
[----:B------:R3:W5:Y:S02]  /*13700*/  LDG.E.LTC128B R15, desc[UR20][R6.64+0x1e4] ;  /* 0x0001e414060f7981 */ /* 0x000764000c1e1920 */
.L_x_401:
[----:B------:R-:W-:Y:S05]  /*13710*/  BSYNC B0 ;  /* 0x0000000000007941 */ /* 0x000fea0003800000 */
.L_x_400:
[----:B0----5:R-:W-:Y:S01]  /*13720*/  LOP3.LUT R4, R15, 0xffffe000, RZ, 0xc0, !PT ;  /* 0xffffe0000f047812 */ /* 0x021fe200078ec0ff */
[----:B------:R-:W-:Y:S01]  /*13730*/  IMAD R12, R12, UR14, RZ ;  /* 0x0000000e0c0c7c24 */ /* 0x000fe2000f8e02ff */
[----:B------:R-:W-:Y:S01]  /*13740*/  ISETP.GT.AND P0, PT, R14, 0xc0, PT ;  /* 0x000000c00e00780c */ /* 0x000fe20003f04270 */
[----:B-1234-:R-:W-:-:S04]  /*13750*/  IMAD.WIDE.U32 R6, R9, UR14, R10 ;  /* 0x0000000e09067c25 */ /* 0x01efc8000f8e000a */
        /* <DEDUP_REMOVED lines=10> */
[----:B------:R-:W-:Y:S01]  /*13800*/  MOV R21, UR12 ;  /* 0x0000000c00157c02 */ /* 0x000fe20008000f00 */
[----:B------:R-:W-:Y:S01]  /*13810*/  UIMAD UR4, UR13, 0x300, URZ ;  /* 0x000003000d0478a4 */ /* 0x000fe2000f8e023f */
[----:B------:R-:W-:Y:S01]  /*13820*/  ISETP.GT.AND P3, PT, R0, 0x1, P0 ;  /* 0x000000010000780c */ /* 0x000fe20000764270 */
[----:B------:R-:W-:Y:S01]  /*13830*/  BSSY B0, `(.L_x_402) ;  /* 0x000000c000007945 */ /* 0x000fe20003800000 */
[----:B------:R-:W-:-:S04]  /*13840*/  IMAD.WIDE.U32 R16, R9, UR14, R16 ;  /* 0x0000000e09107c25 */ /* 0x000fc8000f8e0010 */
[----:B------:R-:W-:Y:S01]  /*13850*/  IMAD.WIDE.U32 R2, R21, 0x300, R2 ;  /* 0x0000030015027825 */ /* 0x000fe200078e0002 */
[----:B--2---:R-:W-:-:S05]  /*13860*/  LOP3.LUT R6, R15, 0xffffe000, RZ, 0xc0, !PT ;  /* 0xffffe0000f067812 */ /* 0x004fca00078ec0ff */
[----:B------:R-:W-:Y:S01]  /*13870*/  FMUL R7, R6, UR22 ;  /* 0x0000001606077c20 */ /* 0x000fe20008400000 */
[----:B------:R-:W-:-:S03]  /*13880*/  @P2 IMAD.MOV.U32 R6, RZ, RZ, R2 ;  /* 0x000000ffff062224 */ /* 0x000fc600078e0002 */
[----:B------:R-:W-:Y:S01]  /*13890*/  FFMA R21, R24, UR11, R7 ;  /* 0x0000000b18157c23 */ /* 0x000fe20008000007 */
[----:B------:R-:W-:-:S04]  /*138a0*/  VIADD R7, R3, UR4 ;  /* 0x0000000403077c36 */ /* 0x000fc80008000000 */
[----:B------:R-:W-:-:S05]  /*138b0*/  F2FP.TF32.F32.PACK_B R21, R21 ;  /* 0x00000015ff15723e */ /* 0x000fca00024050ff */
[----:B------:R0:W-:Y:S01]  /*138c0*/  @P2 STG.E desc[UR20][R6.64], R21 ;  /* 0x0000001506002986 */ /* 0x0001e2000c101914 */
[----:B------:R-:W-:Y:S05]  /*138d0*/  @!P3 BRA `(.L_x_403) ;  /* 0x000000000004b947 */ /* 0x000fea0003800000 */
[----:B------:R1:W5:Y:S02]  /*138e0*/  LDG.E.LTC128B R15, desc[UR20][R4.64+0x4] ;  /* 0x00000414040f7981 */ /* 0x000364000c1e1920 */
.L_x_403:
[----:B------:R-:W-:Y:S05]  /*138f0*/  BSYNC B0 ;  /* 0x0000000000007941 */ /* 0x000fea0003800000 */
.L_x_402:
[----:B-----5:R-:W-:Y:S01]  /*13900*/  LOP3.LUT R8, R15, 0xffffe000, RZ, 0xc0, !PT ;  /* 0xffffe0000f087812 */ /* 0x020fe200078ec0ff */
[----:B------:R-:W-:Y:S01]  /*13910*/  BSSY B0, `(.L_x_404) ;  /* 0x000000f000007945 */ /* 0x000fe20003800000 */
[----:B------:R-:W-:Y:S02]  /*13920*/  IADD3 R9, P2, R10, R16, RZ ;  /* 0x000000100a097210 */ /* 0x000fe40007f5e0ff */
[----:B------:R-:W-:Y:S01]  /*13930*/  ISETP.GT.AND P1, PT, R14, 0xc8, PT ;  /* 0x000000c80e00780c */ /* 0x000fe20003f24270 */
[----:B------:R-:W-:Y:S01]  /*13940*/  FMUL R10, R8, UR22 ;  /* 0x00000016080a7c20 */ /* 0x000fe20008400000 */
[----:B------:R-:W-:Y:S01]  /*13950*/  IADD3.X R16, R11, R13, R17, P2, !PT ;  /* 0x0000000d0b107210 */ /* 0x000fe200017fe411 */
[----:B------:R-:W-:Y:S01]  /*13960*/  @P3 IMAD.MOV.U32 R11, RZ, RZ, R7 ;  /* 0x000000ffff0b3224 */ /* 0x000fe200078e0007 */
[----:B------:R-:W-:Y:S01]  /*13970*/  ISETP.GT.AND P4, PT, R0, RZ, P1 ;  /* 0x000000ff0000720c */ /* 0x000fe20000f84270 */
[----:B------:R-:W-:Y:S01]  /*13980*/  FFMA R25, R25, UR11, R10 ;  /* 0x0000000b19197c23 */ /* 0x000fe2000800000a */
[----:B------:R-:W-:Y:S01]  /*13990*/  @P3 IMAD.MOV.U32 R10, RZ, RZ, R2 ;  /* 0x000000ffff0a3224 */ /* 0x000fe200078e0002 */
[----:B------:R-:W-:-:S03]  /*139a0*/  LEA R8, P2, R9, UR16, 0x2 ;  /* 0x0000001009087c11 */ /* 0x000fc6000f8410ff */
[----:B------:R-:W-:Y:S02]  /*139b0*/  F2FP.TF32.F32.PACK_B R25, R25 ;  /* 0x00000019ff19723e */ /* 0x000fe400024050ff */
[----:B------:R-:W-:-:S03]  /*139c0*/  LEA.HI.X R9, R9, UR17, R16, 0x2, P2 ;  /* 0x0000001109097c11 */ /* 0x000fc600090f1410 */
[----:B------:R2:W-:Y:S02]  /*139d0*/  @P3 STG.E desc[UR20][R10.64+0x4], R25 ;  /* 0x000004190a003986 */ /* 0x0005e4000c101914 */
[----:B------:R-:W-:Y:S05]  /*139e0*/  @!P4 BRA `(.L_x_405) ;  /* 0x000000000004c947 */ /* 0x000fea0003800000 */
[----:B------:R3:W5:Y:S02]  /*139f0*/  LDG.E.LTC128B R15, desc[UR20][R8.64] ;  /* 0x00000014080f7981 */ /* 0x000764000c1e1920 */
.L_x_405:
[----:B------:R-:W-:Y:S05]  /*13a00*/  BSYNC B0 ;  /* 0x0000000000007941 */ /* 0x000fea0003800000 */
.L_x_404:
[----:B--2--5:R-:W-:Y:S01]  /*13a10*/  LOP3.LUT R10, R15, 0xffffe000, RZ, 0xc0, !PT ;  /* 0xffffe0000f0a7812 */ /* 0x024fe200078ec0ff */
        /* <DEDUP_REMOVED lines=10> */
.L_x_407:
[----:B------:R-:W-:Y:S05]  /*13ac0*/  BSYNC B0 ;  /* 0x0000000000007941 */ /* 0x000fea0003800000 */
.L_x_406:
        /* <DEDUP_REMOVED lines=9> */
.L_x_409:
[----:B------:R-:W-:Y:S05]  /*13b60*/  BSYNC B0 ;  /* 0x0000000000007941 */ /* 0x000fea0003800000 */
.L_x_408:
[----:B-----5:R-:W-:Y:S01]  /*13b70*/  LOP3.LUT R12, R15, 0xffffe000, RZ, 0xc0, !PT ;  /* 0xffffe0000f0c7812 */ /* 0x020fe200078ec0ff */
[----:B------:R-:W-:Y:S01]  /*13b80*/  BSSY B0, `(.L_x_410) ;  /* 0x000000a000007945 */ /* 0x000fe20003800000 */
[----:B------:R-:W-:-:S03]  /*13b90*/  ISETP.GT.AND P3, PT, R0, 0x9, P0 ;  /* 0x000000090000780c */ /* 0x000fc60000764270 */
[----:B--2---:R-:W-:Y:S01]  /*13ba0*/  FMUL R13, R12, UR22 ;  /* 0x000000160c0d7c20 */ /* 0x004fe20008400000 */
[----:B------:R-:W-:-:S03]  /*13bb0*/  @P4 IMAD.MOV.U32 R12, RZ, RZ, R2 ;  /* 0x000000ffff0c4224 */ /* 0x000fc600078e0002 */
[----:B------:R-:W-:Y:S01]  /*13bc0*/  FFMA R17, R28, UR11, R13 ;  /* 0x0000000b1c117c23 */ /* 0x000fe2000800000d */
[----:B------:R-:W-:-:S04]  /*13bd0*/  @P4 IMAD.MOV.U32 R13, RZ, RZ, R7 ;  /* 0x000000ffff0d4224 */ /* 0x000fc800078e0007 */
[----:B------:R-:W-:-:S05]  /*13be0*/  F2FP.TF32.F32.PACK_B R17, R17 ;  /* 0x00000011ff11723e */ /* 0x000fca00024050ff */
[----:B------:R2:W-:Y:S01]  /*13bf0*/  @P4 STG.E desc[UR20][R12.64+0x20], R17 ;  /* 0x000020110c004986 */ /* 0x0005e2000c101914 */
[----:B------:R-:W-:Y:S05]  /*13c00*/  @!P3 BRA `(.L_x_411) ;  /* 0x000000000004b947 */ /* 0x000fea0003800000 */
[----:B------:R0:W5:Y:S02]  /*13c10*/  LDG.E.LTC128B R15, desc[UR20][R4.64+0x24] ;  /* 0x00002414040f7981 */ /* 0x000164000c1e1920 */
.L_x_411:
[----:B------:R-:W-:Y:S05]  /*13c20*/  BSYNC B0 ;  /* 0x0000000000007941 */ /* 0x000fea0003800000 */
.L_x_410:
[----:B--2--5:R-:W-:Y:S01]  /*13c30*/  LOP3.LUT R12, R15, 0xffffe000, RZ, 0xc0, !PT ;  /* 0xffffe0000f0c7812 */ /* 0x024fe200078ec0ff */
[----:B------:R-:W-:Y:S01]  /*13c40*/  @P3 IMAD.MOV.U32 R13, RZ, RZ, R7 ;  /* 0x000000ffff0d3224 */ /* 0x000fe200078e0007 */
[----:B------:R-:W-:Y:S01]  /*13c50*/  ISETP.GT.AND P4, PT, R0, 0x8, P1 ;  /* 0x000000080000780c */ /* 0x000fe20000f84270 */
[----:B------:R-:W-:Y:S02]  /*13c60*/  BSSY B0, `(.L_x_412) ;  /* 0x0000008000007945 */ /* 0x000fe40003800000 */
[----:B------:R-:W-:-:S04]  /*13c70*/  FMUL R12, R12, UR22 ;  /* 0x000000160c0c7c20 */ /* 0x000fc80008400000 */
[----:B------:R-:W-:Y:S01]  /*13c80*/  FFMA R29, R29, UR11, R12 ;  /* 0x0000000b1d1d7c23 */ /* 0x000fe2000800000c */
[----:B------:R-:W-:-:S04]  /*13c90*/  @P3 IMAD.MOV.U32 R12, RZ, RZ, R2 ;  /* 0x000000ffff0c3224 */ /* 0x000fc800078e0002 */
[----:B------:R-:W-:-:S05]  /*13ca0*/  F2FP.TF32.F32.PACK_B R29, R29 ;  /* 0x0000001dff1d723e */ /* 0x000fca00024050ff */
[----:B------:R2:W-:Y:S01]  /*13cb0*/  @P3 STG.E desc[UR20][R12.64+0x24], R29 ;  /* 0x0000241d0c003986 */ /* 0x0005e2000c101914 */
[----:B------:R-:W-:Y:S05]  /*13cc0*/  @!P4 BRA `(.L_x_413) ;  /* 0x000000000004c947 */ /* 0x000fea0003800000 */
[----:B------:R0:W5:Y:S02]  /*13cd0*/  LDG.E.LTC128B R15, desc[UR20][R8.64+0x20] ;  /* 0x00002014080f7981 */ /* 0x000164000c1e1920 */
.L_x_413:
[----:B------:R-:W-:Y:S05]  /*13ce0*/  BSYNC B0 ;  /* 0x0000000000007941 */ /* 0x000fea0003800000 */
.L_x_412:
[----:B--2--5:R-:W-:Y:S01]  /*13cf0*/  LOP3.LUT R12, R15, 0xffffe000, RZ, 0xc0, !PT ;  /* 0xffffe0000f0c7812 */ /* 0x024fe200078ec0ff */
        /* <DEDUP_REMOVED lines=8> */
.L_x_415:
[----:B------:R-:W-:Y:S05]  /*13d80*/  BSYNC B0 ;  /* 0x0000000000007941 */ /* 0x000fea0003800000 */
.L_x_414:
        /* <DEDUP_REMOVED lines=9> */
.L_x_417:
[----:B------:R-:W-:Y:S05]  /*13e20*/  BSYNC B0 ;  /* 0x0000000000007941 */ /* 0x000fea0003800000 */
.L_x_416:
[----:B-----5:R-:W-:Y:S01]  /*13e30*/  LOP3.LUT R12, R15, 0xffffe000, RZ, 0xc0, !PT ;  /* 0xffffe0000f0c7812 */ /* 0x020fe200078ec0ff */
[----:B------:R-:W-:Y:S01]  /*13e40*/  BSSY B0, `(.L_x_418) ;  /* 0x000000a000007945 */ /* 0x000fe20003800000 */
[----:B------:R-:W-:-:S03]  /*13e50*/  ISETP.GT.AND P3, PT, R0, 0x11, P0 ;  /* 0x000000110000780c */ /* 0x000fc60000764270 */
[----:B--2---:R-:W-:Y:S01]  /*13e60*/  FMUL R13, R12, UR22 ;  /* 0x000000160c0d7c20 */ /* 0x004fe20008400000 */
[----:B------:R-:W-:-:S03]  /*13e70*/  @P4 MOV R12, R2 ;  /* 0x00000002000c4202 */ /* 0x000fc60000000f00 */
[----:B------:R-:W-:Y:S01]  /*13e80*/  FFMA R17, R32, UR11, R13 ;  /* 0x0000000b20117c23 */ /* 0x000fe2000800000d */
[----:B------:R-:W-:-:S04]  /*13e90*/  @P4 IMAD.MOV.U32 R13, RZ, RZ, R7 ;  /* 0x000000ffff0d4224 */ /* 0x000fc800078e0007 */
[----:B------:R-:W-:-:S05]  /*13ea0*/  F2FP.TF32.F32.PACK_B R17, R17 ;  /* 0x00000011ff11723e */ /* 0x000fca00024050ff */
[----:B------:R2:W-:Y:S01]  /*13eb0*/  @P4 STG.E desc[UR20][R12.64+0x40], R17 ;  /* 0x000040110c004986 */ /* 0x0005e2000c101914 */
[----:B------:R-:W-:Y:S05]  /*13ec0*/  @!P3 BRA `(.L_x_419) ;  /* 0x000000000004b947 */ /* 0x000fea0003800000 */
[----:B------:R0:W5:Y:S02]  /*13ed0*/  LDG.E.LTC128B R15, desc[UR20][R4.64+0x44] ;  /* 0x00004414040f7981 */ /* 0x000164000c1e1920 */
.L_x_419:
[----:B------:R-:W-:Y:S05]  /*13ee0*/  BSYNC B0 ;  /* 0x0000000000007941 */ /* 0x000fea0003800000 */
.L_x_418:
        /* <DEDUP_REMOVED lines=11> */
.L_x_421:
[----:B------:R-:W-:Y:S05]  /*13fa0*/  BSYNC B0 ;  /* 0x0000000000007941 */ /* 0x000fea0003800000 */
.L_x_420:
        /* <DEDUP_REMOVED lines=9> */
.L_x_423:
[----:B------:R-:W-:Y:S05]  /*14040*/  BSYNC B0 ;  /* 0x0000000000007941 */ /* 0x000fea0003800000 */
.L_x_422:
        /* <DEDUP_REMOVED lines=9> */
.L_x_425:
[----:B------:R-:W-:Y:S05]  /*140e0*/  BSYNC B0 ;  /* 0x0000000000007941 */ /* 0x000fea0003800000 */
.L_x_424:
        /* <DEDUP_REMOVED lines=11> */
.L_x_427:
[----:B------:R-:W-:Y:S05]  /*141a0*/  BSYNC B0 ;  /* 0x0000000000007941 */ /* 0x000fea0003800000 */
.L_x_426:
        /* <DEDUP_REMOVED lines=11> */
.L_x_429:
[----:B------:R-:W-:Y:S05]  /*14260*/  BSYNC B0 ;  /* 0x0000000000007941 */ /* 0x000fea0003800000 */
.L_x_428:
        /* <DEDUP_REMOVED lines=9> */
.L_x_431:
[----:B------:R-:W-:Y:S05]  /*14300*/  BSYNC B0 ;  /* 0x0000000000007941 */ /* 0x000fea0003800000 */
.L_x_430:
        /* <DEDUP_REMOVED lines=9> */
.L_x_433:
[----:B------:R-:W-:Y:S05]  /*143a0*/  BSYNC B0 ;  /* 0x0000000000007941 */ /* 0x000fea0003800000 */
.L_x_432:
[----:B-----5:R-:W-:Y:S01]  /*143b0*/  LOP3.LUT R12, R15, 0xffffe000, RZ, 0xc0, !PT ;  /* 0xffffe0000f0c7812 */ /* 0x020fe200078ec0ff */
[----:B------:R-:W-:Y:S01]  /*143c0*/  BSSY B0, `(.L_x_434) ;  /* 0x000000a000007945 */ /* 0x000fe20003800000 */
[----:B------:R-:W-:-:S03]  /*143d0*/  ISETP.GT.AND P3, PT, R0, 0x21, P0 ;  /* 0x000000210000780c */ /* 0x000fc60000764270 */
[----:B--2---:R-:W-:Y:S01]  /*143e0*/  FMUL R13, R12, UR22 ;  /* 0x000000160c0d7c20 */ /* 0x004fe20008400000 */
[----:B------:R-:W-:-:S03]  /*143f0*/  @P4 IMAD.MOV.U32 R12, RZ, RZ, R2 ;  /* 0x000000ffff0c4224 */ /* 0x000fc600078e0002 */
[----:B------:R-:W-:Y:S01]  /*14400*/  FFMA R17, R40, UR11, R13 ;  /* 0x0000000b28117c23 */ /* 0x000fe2000800000d */
[----:B------:R-:W-:-:S04]  /*14410*/  @P4 MOV R13, R7 ;  /* 0x00000007000d4202 */ /* 0x000fc80000000f00 */
[----:B------:R-:W-:-:S05]  /*14420*/  F2FP.TF32.F32.PACK_B R17, R17 ;  /* 0x00000011ff11723e */ /* 0x000fca00024050ff */
[----:B------:R2:W-:Y:S01]  /*14430*/  @P4 STG.E desc[UR20][R12.64+0x80], R17 ;  /* 0x000080110c004986 */ /* 0x0005e2000c101914 */
[----:B------:R-:W-:Y:S05]  /*14440*/  @!P3 BRA `(.L_x_435) ;  /* 0x000000000004b947 */ /* 0x000fea0003800000 */
[----:B------:R0:W5:Y:S02]  /*14450*/  LDG.E.LTC128B R15, desc[UR20][R4.64+0x84] ;  /* 0x00008414040f7981 */ /* 0x000164000c1e1920 */
.L_x_435:
[----:B------:R-:W-:Y:S05]  /*14460*/  BSYNC B0 ;  /* 0x0000000000007941 */ /* 0x000fea0003800000 */
.L_x_434:
        /* <DEDUP_REMOVED lines=11> */
.L_x_437:
[----:B------:R-:W-:Y:S05]  /*14520*/  BSYNC B0 ;  /* 0x0000000000007941 */ /* 0x000fea0003800000 */
.L_x_436:
        /* <DEDUP_REMOVED lines=9> */
.L_x_439:
[----:B------:R-:W-:Y:S05]  /*145c0*/  BSYNC B0 ;  /* 0x0000000000007941 */ /* 0x000fea0003800000 */
.L_x_438:
        /* <DEDUP_REMOVED lines=9> */
.L_x_441:
[----:B------:R-:W-:Y:S05]  /*14660*/  BSYNC B0 ;  /* 0x0000000000007941 */ /* 0x000fea0003800000 */
.L_x_440:
        /* <DEDUP_REMOVED lines=11> */
.L_x_443:
[----:B------:R-:W-:Y:S05]  /*14720*/  BSYNC B0 ;  /* 0x0000000000007941 */ /* 0x000fea0003800000 */
.L_x_442:
        /* <DEDUP_REMOVED lines=11> */
.L_x_445:
[----:B------:R-:W-:Y:S05]  /*147e0*/  BSYNC B0 ;  /* 0x0000000000007941 */ /* 0x000fea0003800000 */
.L_x_444:
        /* <DEDUP_REMOVED lines=9> */
.L_x_447:
[----:B------:R-:W-:Y:S05]  /*14880*/  BSYNC B0 ;  /* 0x0000000000007941 */ /* 0x000fea0003800000 */
.L_x_446:
        /* <DEDUP_REMOVED lines=9> */
.L_x_449:
[----:B------:R-:W-:Y:S05]  /*14920*/  BSYNC B0 ;  /* 0x0000000000007941 */ /* 0x000fea0003800000 */
.L_x_448:
        /* <DEDUP_REMOVED lines=11> */
.L_x_451:
[----:B------:R-:W-:Y:S05]  /*149e0*/  BSYNC B0 ;  /* 0x0000000000007941 */ /* 0x000fea0003800000 */
.L_x_450:
[----:B--2--5:R-:W-:Y:S01]  /*149f0*/  LOP3.LUT R12, R15, 0xffffe000, RZ, 0xc0, !PT ;  /* 0xffffe0000f0c7812 */ /* 0x024fe200078ec0ff */
[----:B------:R-:W-:Y:S01]  /*14a00*/  @P3 IMAD.MOV.U32 R13, RZ, RZ, R7 ;  /* 0x000000ffff0d3224 */ /* 0x000fe200078e0007 */
[----:B------:R-:W-:Y:S01]  /*14a10*/  ISETP.GT.AND P4, PT, R0, 0x30, P1 ;  /* 0x000000300000780c */ /* 0x000fe20000f84270 */
[----:B------:R-:W-:Y:S02]  /*14a20*/  BSSY B0, `(.L_x_452) ;  /* 0x0000008000007945 */ /* 0x000fe40003800000 */
[----:B------:R-:W-:-:S04]  /*14a30*/  FMUL R12, R12, UR22 ;  /* 0x000000160c0c7c20 */ /* 0x000fc80008400000 */
[----:B------:R-:W-:Y:S01]  /*14a40*/  FFMA R49, R49, UR11, R12 ;  /* 0x0000000b31317c23 */ /* 0x000fe2000800000c */
[----:B------:R-:W-:-:S04]  /*14a50*/  @P3 MOV R12, R2 ;  /* 0x00000002000c3202 */ /* 0x000fc80000000f00 */
[----:B------:R-:W-:-:S05]  /*14a60*/  F2FP.TF32.F32.PACK_B R49, R49 ;  /* 0x00000031ff31723e */ /* 0x000fca00024050ff */
[----:B------:R2:W-:Y:S01]  /*14a70*/  @P3 STG.E desc[UR20][R12.64+0xc4], R49 ;  /* 0x0000c4310c003986 */ /* 0x0005e2000c101914 */
[----:B------:R-:W-:Y:S05]  /*14a80*/  @!P4 BRA `(.L_x_453) ;  /* 0x000000000004c947 */ /* 0x000fea0003800000 */
[----:B------:R0:W5:Y:S02]  /*14a90*/  LDG.E.LTC128B R15, desc[UR20][R8.64+0xc0] ;  /* 0x0000c014080f7981 */ /* 0x000164000c1e1920 */
.L_x_453:
[----:B------:R-:W-:Y:S05]  /*14aa0*/  BSYNC B0 ;  /* 0x0000000000007941 */ /* 0x000fea0003800000 */
.L_x_452:
[----:B0----5:R-:W-:Y:S01]  /*14ab0*/  LOP3.LUT R11, R15, 0xffffe000, RZ, 0xc0, !PT ;  /* 0xffffe0000f0b7812 */ /* 0x021fe200078ec0ff */
[----:B------:R-:W-:Y:S01]  /*14ac0*/  BSSY B0, `(.L_x_454) ;  /* 0x0000009000007945 */ /* 0x000fe20003800000 */
[----:B------:R-:W-:-:S03]  /*14ad0*/  ISETP.GT.AND P3, PT, R0, 0x31, P1 ;  /* 0x000000310000780c */ /* 0x000fc60000f64270 */
[----:B------:R-:W-:-:S04]  /*14ae0*/  FMUL R11, R11, UR22 ;  /* 0x000000160b0b7c20 */ /* 0x000fc80008400000 */
[----:B--2---:R-:W-:Y:S01]  /*14af0*/  FFMA R13, R50, UR11, R11 ;  /* 0x0000000b320d7c23 */ /* 0x004fe2000800000b */
[----:B------:R-:W-:-:S04]  /*14b00*/  IADD3.X R11, R7, UR5, RZ, P2, !PT ;  /* 0x00000005070b7c10 */ /* 0x000fc800097fe4ff */
[----:B------:R-:W-:-:S05]  /*14b10*/  F2FP.TF32.F32.PACK_B R13, R13 ;  /* 0x0000000dff0d723e */ /* 0x000fca00024050ff */
[----:B------:R0:W-:Y:S01]  /*14b20*/  @P4 STG.E desc[UR20][R10.64+0xc0], R13 ;  /* 0x0000c00d0a004986 */ /* 0x0001e2000c101914 */
[----:B------:R-:W-:Y:S05]  /*14b30*/  @!P3 BRA `(.L_x_455) ;  /* 0x000000000004b947 */ /* 0x000fea0003800000 */
[----:B------:R2:W5:Y:S02]  /*14b40*/  LDG.E.LTC128B R15, desc[UR20][R8.64+0xc4] ;  /* 0x0000c414080f7981 */ /* 0x000564000c1e1920 */
.L_x_455:
[----:B------:R-:W-:Y:S05]  /*14b50*/  BSYNC B0 ;  /* 0x0000000000007941 */ /* 0x000fea0003800000 */
.L_x_454:
[----:B-----5:R-:W-:Y:S01]  /*14b60*/  LOP3.LUT R12, R15, 0xffffe000, RZ, 0xc0, !PT ;  /* 0xffffe0000f0c7812 */ /* 0x020fe200078ec0ff */
[----:B0-----:R-:W-:Y:S01]  /*14b70*/  @P3 IMAD.MOV.U32 R13, RZ, RZ, R11 ;  /* 0x000000ffff0d3224 */ /* 0x001fe200078e000b */
[----:B------:R-:W-:Y:S01]  /*14b80*/  ISETP.GT.AND P2, PT, R0, 0x38, P0 ;  /* 0x000000380000780c */ /* 0x000fe20000744270 */
[----:B------:R-:W-:Y:S02]  /*14b90*/  BSSY B0, `(.L_x_456) ;  /* 0x0000008000007945 */ /* 0x000fe40003800000 */
[----:B------:R-:W-:-:S04]  /*14ba0*/  FMUL R12, R12, UR22 ;  /* 0x000000160c0c7c20 */ /* 0x000fc80008400000 */
[----:B------:R-:W-:Y:S01]  /*14bb0*/  FFMA R51, R51, UR11, R12 ;  /* 0x0000000b33337c23 */ /* 0x000fe2000800000c */
[----:B------:R-:W-:-:S04]  /*14bc0*/  VIADD R12, R2, UR8 ;  /* 0x00000008020c7c36 */ /* 0x000fc80008000000 */
[----:B------:R-:W-:-:S05]  /*14bd0*/  F2FP.TF32.F32.PACK_B R51, R51 ;  /* 0x00000033ff33723e */ /* 0x000fca00024050ff */
[----:B------:R0:W-:Y:S01]  /*14be0*/  @P3 STG.E desc[UR20][R12.64+0xc4], R51 ;  /* 0x0000c4330c003986 */ /* 0x0001e2000c101914 */
[----:B------:R-:W-:Y:S05]  /*14bf0*/  @!P2 BRA `(.L_x_457) ;  /* 0x000000000004a947 */ /* 0x000fea0003800000 */
[----:B------:R0:W5:Y:S02]  /*14c00*/  LDG.E.LTC128B R15, desc[UR20][R4.64+0xe0] ;  /* 0x0000e014040f7981 */ /* 0x000164000c1e1920 */
.L_x_457:
[----:B------:R-:W-:Y:S05]  /*14c10*/  BSYNC B0 ;  /* 0x0000000000007941 */ /* 0x000fea0003800000 */
.L_x_456:
[----:B0----5:R-:W-:Y:S01]  /*14c20*/  LOP3.LUT R12, R15, 0xffffe000, RZ, 0xc0, !PT ;  /* 0xffffe0000f0c7812 */ /* 0x021fe200078ec0ff */
[----:B------:R-:W-:Y:S01]  /*14c30*/  BSSY B0, `(.L_x_458) ;  /* 0x000000a000007945 */ /* 0x000fe20003800000 */
[----:B------:R-:W-:-:S03]  /*14c40*/  ISETP.GT.AND P3, PT, R0, 0x39, P0 ;  /* 0x000000390000780c */ /* 0x000fc60000764270 */
[----:B------:R-:W-:Y:S01]  /*14c50*/  FMUL R13, R12, UR22 ;  /* 0x000000160c0d7c20 */ /* 0x000fe20008400000 */
[----:B------:R-:W-:-:S03]  /*14c60*/  @P2 IMAD.MOV.U32 R12, RZ, RZ, R2 ;  /* 0x000000ffff0c2224 */ /* 0x000fc600078e0002 */
[----:B------:R-:W-:Y:S01]  /*14c70*/  FFMA R17, R52, UR11, R13 ;  /* 0x0000000b34117c23 */ /* 0x000fe2000800000d */
[----:B------:R-:W-:-:S04]  /*14c80*/  @P2 IMAD.MOV.U32 R13, RZ, RZ, R7 ;  /* 0x000000ffff0d2224 */ /* 0x000fc800078e0007 */
[----:B------:R-:W-:-:S05]  /*14c90*/  F2FP.TF32.F32.PACK_B R17, R17 ;  /* 0x00000011ff11723e */ /* 0x000fca00024050ff */
[----:B------:R0:W-:Y:S01]  /*14ca0*/  @P2 STG.E desc[UR20][R12.64+0xe0], R17 ;  /* 0x0000e0110c002986 */ /* 0x0001e2000c101914 */
[----:B------:R-:W-:Y:S05]  /*14cb0*/  @!P3 BRA `(.L_x_459) ;  /* 0x000000000004b947 */ /* 0x000fea0003800000 */
[----:B------:R0:W5:Y:S02]  /*14cc0*/  LDG.E.LTC128B R15, desc[UR20][R4.64+0xe4] ;  /* 0x0000e414040f7981 */ /* 0x000164000c1e1920 */
.L_x_459:
[----:B------:R-:W-:Y:S05]  /*14cd0*/  BSYNC B0 ;  /* 0x0000000000007941 */ /* 0x000fea0003800000 */
.L_x_458:
[----:B0----5:R-:W-:Y:S01]  /*14ce0*/  LOP3.LUT R12, R15, 0xffffe000, RZ, 0xc0, !PT ;  /* 0xffffe0000f0c7812 */ /* 0x021fe200078ec0ff */
        /* <DEDUP_REMOVED lines=10> */
.L_x_461:
[----:B------:R-:W-:Y:S05]  /*14d90*/  BSYNC B0 ;  /* 0x0000000000007941 */ /* 0x000fea0003800000 */
.L_x_460:
[----:B0----5:R-:W-:Y:S01]  /*14da0*/  LOP3.LUT R12, R15, 0xffffe000, RZ, 0xc0, !PT ;  /* 0xffffe0000f0c7812 */ /* 0x021fe200078ec0ff */
[----:B------:R-:W-:Y:S01]  /*14db0*/  BSSY B0, `(.L_x_462) ;  /* 0x000000a000007945 */ /* 0x000fe20003800000 */
[----:B------:R-:W-:-:S03]  /*14dc0*/  ISETP.GT.AND P3, PT, R0, 0x39, P1 ;  /* 0x000000390000780c */ /* 0x000fc60000f64270 */
[----:B------:R-:W-:Y:S01]  /*14dd0*/  FMUL R13, R12, UR22 ;  /* 0x000000160c0d7c20 */ /* 0x000fe20008400000 */
[----:B------:R-:W-:-:S03]  /*14de0*/  VIADD R12, R2, UR8 ;  /* 0x00000008020c7c36 */ /* 0x000fc60008000000 */
[----:B------:R-:W-:Y:S01]  /*14df0*/  FFMA R17, R54, UR11, R13 ;  /* 0x0000000b36117c23 */ /* 0x000fe2000800000d */
[----:B------:R-:W-:-:S04]  /*14e00*/  @P2 MOV R13, R11 ;  /* 0x0000000b000d2202 */ /* 0x000fc80000000f00 */
[----:B------:R-:W-:-:S05]  /*14e10*/  F2FP.TF32.F32.PACK_B R17, R17 ;  /* 0x00000011ff11723e */ /* 0x000fca00024050ff */
[----:B------:R0:W-:Y:S01]  /*14e20*/  @P2 STG.E desc[UR20][R12.64+0xe0], R17 ;  /* 0x0000e0110c002986 */ /* 0x0001e2000c101914 */
[----:B------:R-:W-:Y:S05]  /*14e30*/  @!P3 BRA `(.L_x_463) ;  /* 0x000000000004b947 */ /* 0x000fea0003800000 */
[----:B------:R0:W5:Y:S02]  /*14e40*/  LDG.E.LTC128B R15, desc[UR20][R8.64+0xe4] ;  /* 0x0000e414080f7981 */ /* 0x000164000c1e1920 */
.L_x_463:
[----:B------:R-:W-:Y:S05]  /*14e50*/  BSYNC B0 ;  /* 0x0000000000007941 */ /* 0x000fea0003800000 */
.L_x_462:
[----:B0----5:R-:W-:Y:S01]  /*14e60*/  LOP3.LUT R12, R15, 0xffffe000, RZ, 0xc0, !PT ;  /* 0xffffe0000f0c7812 */ /* 0x021fe200078ec0ff */
[----:B------:R-:W-:Y:S01]  /*14e70*/  @P3 IMAD.MOV.U32 R13, RZ, RZ, R11 ;  /* 0x000000ffff0d3224 */ /* 0x000fe200078e000b */
        /* <DEDUP_REMOVED lines=9> */
.L_x_465:
[----:B------:R-:W-:Y:S05]  /*14f10*/  BSYNC B0 ;  /* 0x0000000000007941 */ /* 0x000fea0003800000 */
.L_x_464:
        /* <DEDUP_REMOVED lines=11> */
.L_x_467:
[----:B------:R-:W-:Y:S05]  /*14fd0*/  BSYNC B0 ;  /* 0x0000000000007941 */ /* 0x000fea0003800000 */
.L_x_466:
        /* <DEDUP_REMOVED lines=11> */
.L_x_469:
[----:B------:R-:W-:Y:S05]  /*15090*/  BSYNC B0 ;  /* 0x0000000000007941 */ /* 0x000fea0003800000 */
.L_x_468:
[----:B0----5:R-:W-:Y:S01]  /*150a0*/  LOP3.LUT R12, R15, 0xffffe000, RZ, 0xc0, !PT ;  /* 0xffffe0000f0c7812 */ /* 0x021fe200078ec0ff */
[----:B------:R-:W-:Y:S01]  /*150b0*/  BSSY B0, `(.L_x_470) ;  /* 0x000000a000007945 */ /* 0x000fe20003800000 */
[----:B------:R-:W-:-:S03]  /*150c0*/  ISETP.GT.AND P3, PT, R0, 0x41, P1 ;  /* 0x000000410000780c */ /* 0x000fc60000f64270 */
[----:B------:R-:W-:Y:S01]  /*150d0*/  FMUL R13, R12, UR22 ;  /* 0x000000160c0d7c20 */ /* 0x000fe20008400000 */
[----:B------:R-:W-:-:S03]  /*150e0*/  VIADD R12, R2, UR8 ;  /* 0x00000008020c7c36 */ /* 0x000fc60008000000 */
[----:B------:R-:W-:Y:S01]  /*150f0*/  FFMA R17, R58, UR11, R13 ;  /* 0x0000000b3a117c23 */ /* 0x000fe2000800000d */
[----:B------:R-:W-:-:S04]  /*15100*/  @P2 IMAD.MOV.U32 R13, RZ, RZ, R11 ;  /* 0x000000ffff0d2224 */ /* 0x000fc800078e000b */
[----:B------:R-:W-:-:S05]  /*15110*/  F2FP.TF32.F32.PACK_B R17, R17 ;  /* 0x00000011ff11723e */ /* 0x000fca00024050ff */
[----:B------:R0:W-:Y:S01]  /*15120*/  @P2 STG.E desc[UR20][R12.64+0x100], R17 ;  /* 0x000100110c002986 */ /* 0x0001e2000c101914 */
[----:B------:R-:W-:Y:S05]  /*15130*/  @!P3 BRA `(.L_x_471) ;  /* 0x000000000004b947 */ /* 0x000fea0003800000 */
[----:B------:R0:W5:Y:S02]  /*15140*/  LDG.E.LTC128B R15, desc[UR20][R8.64+0x104] ;  /* 0x00010414080f7981 */ /* 0x000164000c1e1920 */
.L_x_471:
[----:B------:R-:W-:Y:S05]  /*15150*/  BSYNC B0 ;  /* 0x0000000000007941 */ /* 0x000fea0003800000 */
.L_x_470:
[----:B0----5:R-:W-:Y:S01]  /*15160*/  LOP3.LUT R12, R15, 0xffffe000, RZ, 0xc0, !PT ;  /* 0xffffe0000f0c7812 */ /* 0x021fe200078ec0ff */
[----:B------:R-:W-:Y:S01]  /*15170*/  @P3 IMAD.MOV.U32 R13, RZ, RZ, R11 ;  /* 0x000000ffff0d3224 */ /* 0x000fe200078e000b */
[----:B------:R-:W-:Y:S01]  /*15180*/  ISETP.GT.AND P2, PT, R0, 0x48, P0 ;  /* 0x000000480000780c */ /* 0x000fe20000744270 */
[----:B------:R-:W-:Y:S02]  /*15190*/  BSSY B0, `(.L_x_472) ;  /* 0x0000008000007945 */ /* 0x000fe40003800000 */
[----:B------:R-:W-:-:S04]  /*151a0*/  FMUL R12, R12, UR22 ;  /* 0x000000160c0c7c20 */ /* 0x000fc80008400000 */
[----:B------:R-:W-:Y:S01]  /*151b0*/  FFMA R59, R59, UR11, R12 ;  /* 0x0000000b3b3b7c23 */ /* 0x000fe2000800000c */
[----:B------:R-:W-:-:S04]  /*151c0*/  IADD3 R12, R2, UR8, RZ ;  /* 0x00000008020c7c10 */ /* 0x000fc8000fffe0ff */
[----:B------:R-:W-:-:S05]  /*151d0*/  F2FP.TF32.F32.PACK_B R59, R59 ;  /* 0x0000003bff3b723e */ /* 0x000fca00024050ff */
[----:B------:R0:W-:Y:S01]  /*151e0*/  @P3 STG.E desc[UR20][R12.64+0x104], R59 ;  /* 0x0001043b0c003986 */ /* 0x0001e2000c101914 */
[----:B------:R-:W-:Y:S05]  /*151f0*/  @!P2 BRA `(.L_x_473) ;  /* 0x000000000004a947 */ /* 0x000fea0003800000 */
[----:B------:R0:W5:Y:S02]  /*15200*/  LDG.E.LTC128B R15, desc[UR20][R4.64+0x120] ;  /* 0x00012014040f7981 */ /* 0x000164000c1e1920 */
.L_x_473:
[----:B------:R-:W-:Y:S05]  /*15210*/  BSYNC B0 ;  /* 0x0000000000007941 */ /* 0x000fea0003800000 */
.L_x_472:
        /* <DEDUP_REMOVED lines=11> */
.L_x_475:
[----:B------:R-:W-:Y:S05]  /*152d0*/  BSYNC B0 ;  /* 0x0000000000007941 */ /* 0x000fea0003800000 */
.L_x_474:
        /* <DEDUP_REMOVED lines=11> */
.L_x_477:
[----:B------:R-:W-:Y:S05]  /*15390*/  BSYNC B0 ;  /* 0x0000000000007941 */ /* 0x000fea0003800000 */
.L_x_476:
        /* <DEDUP_REMOVED lines=11> */
.L_x_479:
[----:B------:R-:W-:Y:S05]  /*15450*/  BSYNC B0 ;  /* 0x0000000000007941 */ /* 0x000fea0003800000 */
.L_x_478:
[----:B0----5:R-:W-:Y:S01]  /*15460*/  LOP3.LUT R12, R15, 0xffffe000, RZ, 0xc0, !PT ;  /* 0xffffe0000f0c7812 */ /* 0x021fe200078ec0ff */
[----:B------:R-:W-:Y:S01]  /*15470*/  BSSY B0, `(.L_x_480) ;  /* 0x000000a000007945 */ /* 0x000fe20003800000 */
[----:B------:R-:W-:Y:S02]  /*15480*/  @P3 MOV R13, R11 ;  /* 0x0000000b000d3202 */ /* 0x000fe40000000f00 */
[----:B------:R-:W-:Y:S01]  /*15490*/  ISETP.GT.AND P2, PT, R0, 0x50, P0 ;  /* 0x000000500000780c */ /* 0x000fe20000744270 */
[----:B------:R-:W-:-:S04]  /*154a0*/  FMUL R12, R12, UR22 ;  /* 0x000000160c0c7c20 */ /* 0x000fc80008400000 */
[----:B------:R-:W-:Y:S01]  /*154b0*/  FFMA R63, R63, UR11, R12 ;  /* 0x0000000b3f3f7c23 */ /* 0x000fe2000800000c */
[----:B------:R-:W-:-:S04]  /*154c0*/  VIADD R12, R2, UR8 ;  /* 0x00000008020c7c36 */ /* 0x000fc80008000000 */
[----:B------:R-:W-:-:S05]  /*154d0*/  F2FP.TF32.F32.PACK_B R63, R63 ;  /* 0x0000003fff3f723e */ /* 0x000fca00024050ff */
[----:B------:R0:W-:Y:S01]  /*154e0*/  @P3 STG.E desc[UR20][R12.64+0x124], R63 ;  /* 0x0001243f0c003986 */ /* 0x0001e2000c101914 */
[----:B------:R-:W-:Y:S05]  /*154f0*/  @!P2 BRA `(.L_x_481) ;  /* 0x000000000004a947 */ /* 0x000fea0003800000 */
[----:B------:R0:W5:Y:S02]  /*15500*/  LDG.E.LTC128B R15, desc[UR20][R4.64+0x140] ;  /* 0x00014014040f7981 */ /* 0x000164000c1e1920 */
.L_x_481:
[----:B------:R-:W-:Y:S05]  /*15510*/  BSYNC B0 ;  /* 0x0000000000007941 */ /* 0x000fea0003800000 */
.L_x_480:
        /* <DEDUP_REMOVED lines=11> */
.L_x_483:
[----:B------:R-:W-:Y:S05]  /*155d0*/  BSYNC B0 ;  /* 0x0000000000007941 */ /* 0x000fea0003800000 */
.L_x_482:
        /* <DEDUP_REMOVED lines=11> */
.L_x_485:
[----:B------:R-:W-:Y:S05]  /*15690*/  BSYNC B0 ;  /* 0x0000000000007941 */ /* 0x000fea0003800000 */
.L_x_484:
        /* <DEDUP_REMOVED lines=11> */
.L_x_487:
[----:B------:R-:W-:Y:S05]  /*15750*/  BSYNC B0 ;  /* 0x0000000000007941 */ /* 0x000fea0003800000 */
.L_x_486:
        /* <DEDUP_REMOVED lines=11> */
.L_x_489:
[----:B------:R-:W-:Y:S05]  /*15810*/  BSYNC B0 ;  /* 0x0000000000007941 */ /* 0x000fea0003800000 */
.L_x_488:
[----:B0----5:R-:W-:Y:S01]  /*15820*/  LOP3.LUT R12, R15, 0xffffe000, RZ, 0xc0, !PT ;  /* 0xffffe0000f0c7812 */ /* 0x021fe200078ec0ff */
[----:B------:R-:W-:Y:S01]  /*15830*/  BSSY B0, `(.L_x_490) ;  /* 0x000000a000007945 */ /* 0x000fe20003800000 */
[----:B------:R-:W-:-:S03]  /*15840*/  ISETP.GT.AND P3, PT, R0, 0x59, P0 ;  /* 0x000000590000780c */ /* 0x000fc60000764270 */
[----:B------:R-:W-:Y:S01]  /*15850*/  FMUL R13, R12, UR22 ;  /* 0x000000160c0d7c20 */ /* 0x000fe20008400000 */
[----:B------:R-:W-:-:S03]  /*15860*/  @P2 MOV R12, R2 ;  /* 0x00000002000c2202 */ /* 0x000fc60000000f00 */
[----:B------:R-:W-:Y:S01]  /*15870*/  FFMA R17, R68, UR11, R13 ;  /* 0x0000000b44117c23 */ /* 0x000fe2000800000d */
[----:B------:R-:W-:-:S04]  /*15880*/  @P2 IMAD.MOV.U32 R13, RZ, RZ, R7 ;  /* 0x000000ffff0d2224 */ /* 0x000fc800078e0007 */
[----:B------:R-:W-:-:S05]  /*15890*/  F2FP.TF32.F32.PACK_B R17, R17 ;  /* 0x00000011ff11723e */ /* 0x000fca00024050ff */
[----:B------:R0:W-:Y:S01]  /*158a0*/  @P2 STG.E desc[UR20][R12.64+0x160], R17 ;  /* 0x000160110c002986 */ /* 0x0001e2000c101914 */
[----:B------:R-:W-:Y:S05]  /*158b0*/  @!P3 BRA `(.L_x_491) ;  /* 0x000000000004b947 */ /* 0x000fea0003800000 */
[----:B------:R0:W5:Y:S02]  /*158c0*/  LDG.E.LTC128B R15, desc[UR20][R4.64+0x164] ;  /* 0x00016414040f7981 */ /* 0x000164000c1e1920 */
.L_x_491:
[----:B------:R-:W-:Y:S05]  /*158d0*/  BSYNC B0 ;  /* 0x0000000000007941 */ /* 0x000fea0003800000 */
.L_x_490:
        /* <DEDUP_REMOVED lines=11> */
.L_x_493:
[----:B------:R-:W-:Y:S05]  /*15990*/  BSYNC B0 ;  /* 0x0000000000007941 */ /* 0x000fea0003800000 */
.L_x_492:
        /* <DEDUP_REMOVED lines=11> */
.L_x_495:
[----:B------:R-:W-:Y:S05]  /*15a50*/  BSYNC B0 ;  /* 0x0000000000007941 */ /* 0x000fea0003800000 */
.L_x_494:
        /* <DEDUP_REMOVED lines=11> */
.L_x_497:
[----:B------:R-:W-:Y:S05]  /*15b10*/  BSYNC B0 ;  /* 0x0000000000007941 */ /* 0x000fea0003800000 */
.L_x_496:
[----:B0----5:R-:W-:Y:S01]  /*15b20*/  LOP3.LUT R12, R15, 0xffffe000, RZ, 0xc0, !PT ;  /* 0xffffe0000f0c7812 */ /* 0x021fe200078ec0ff */
[----:B------:R-:W-:Y:S01]  /*15b30*/  BSSY B0, `(.L_x_498) ;  /* 0x000000a000007945 */ /* 0x000fe20003800000 */
[----:B------:R-:W-:-:S03]  /*15b40*/  ISETP.GT.AND P3, PT, R0, 0x61, P0 ;  /* 0x000000610000780c */ /* 0x000fc60000764270 */
[----:B------:R-:W-:Y:S01]  /*15b50*/  FMUL R13, R12, UR22 ;  /* 0x000000160c0d7c20 */ /* 0x000fe20008400000 */
[----:B------:R-:W-:-:S03]  /*15b60*/  @P2 IMAD.MOV.U32 R12, RZ, RZ, R2 ;  /* 0x000000ffff0c2224 */ /* 0x000fc600078e0002 */
[----:B------:R-:W-:Y:S01]  /*15b70*/  FFMA R17, R72, UR11, R13 ;  /* 0x0000000b48117c23 */ /* 0x000fe2000800000d */
[----:B------:R-:W-:-:S04]  /*15b80*/  @P2 MOV R13, R7 ;  /* 0x00000007000d2202 */ /* 0x000fc80000000f00 */
[----:B------:R-:W-:-:S05]  /*15b90*/  F2FP.TF32.F32.PACK_B R17, R17 ;  /* 0x00000011ff11723e */ /* 0x000fca00024050ff */
[----:B------:R0:W-:Y:S01]  /*15ba0*/  @P2 STG.E desc[UR20][R12.64+0x180], R17 ;  /* 0x000180110c002986 */ /* 0x0001e2000c101914 */
[----:B------:R-:W-:Y:S05]  /*15bb0*/  @!P3 BRA `(.L_x_499) ;  /* 0x000000000004b947 */ /* 0x000fea0003800000 */
[----:B------:R0:W5:Y:S02]  /*15bc0*/  LDG.E.LTC128B R15, desc[UR20][R4.64+0x184] ;  /* 0x00018414040f7981 */ /* 0x000164000c1e1920 */
.L_x_499:
[----:B------:R-:W-:Y:S05]  /*15bd0*/  BSYNC B0 ;  /* 0x0000000000007941 */ /* 0x000fea0003800000 */
.L_x_498:
        /* <DEDUP_REMOVED lines=11> */
.L_x_501:
[----:B------:R-:W-:Y:S05]  /*15c90*/  BSYNC B0 ;  /* 0x0000000000007941 */ /* 0x000fea0003800000 */
.L_x_500:
        /* <DEDUP_REMOVED lines=11> */
.L_x_503:
[----:B------:R-:W-:Y:S05]  /*15d50*/  BSYNC B0 ;  /* 0x0000000000007941 */ /* 0x000fea0003800000 */
.L_x_502:
        /* <DEDUP_REMOVED lines=11> */
.L_x_505:
[----:B------:R-:W-:Y:S05]  /*15e10*/  BSYNC B0 ;  /* 0x0000000000007941 */ /* 0x000fea0003800000 */
.L_x_504:
        /* <DEDUP_REMOVED lines=11> */
.L_x_507:
[----:B------:R-:W-:Y:S05]  /*15ed0*/  BSYNC B0 ;  /* 0x0000000000007941 */ /* 0x000fea0003800000 */
.L_x_506:
        /* <DEDUP_REMOVED lines=11> */
.L_x_509:
[----:B------:R-:W-:Y:S05]  /*15f90*/  BSYNC B0 ;  /* 0x0000000000007941 */ /* 0x000fea0003800000 */
.L_x_508:
        /* <DEDUP_REMOVED lines=11> */
.L_x_511:
[----:B------:R-:W-:Y:S05]  /*16050*/  BSYNC B0 ;  /* 0x0000000000007941 */ /* 0x000fea0003800000 */
.L_x_510:
        /* <DEDUP_REMOVED lines=11> */
.L_x_513:
[----:B------:R-:W-:Y:S05]  /*16110*/  BSYNC B0 ;  /* 0x0000000000007941 */ /* 0x000fea0003800000 */
.L_x_512:
        /* <DEDUP_REMOVED lines=11> */
.L_x_515:
[----:B------:R-:W-:Y:S05]  /*161d0*/  BSYNC B0 ;  /* 0x0000000000007941 */ /* 0x000fea0003800000 */
.L_x_514:
        /* <DEDUP_REMOVED lines=11> */
.L_x_517:
[----:B------:R-:W-:Y:S05]  /*16290*/  BSYNC B0 ;  /* 0x0000000000007941 */ /* 0x000fea0003800000 */
.L_x_516:
        /* <DEDUP_REMOVED lines=11> */
.L_x_519:
[----:B------:R-:W-:Y:S05]  /*16350*/  BSYNC B0 ;  /* 0x0000000000007941 */ /* 0x000fea0003800000 */
.L_x_518:
        /* <DEDUP_REMOVED lines=11> */
.L_x_521:
[----:B------:R-:W-:Y:S05]  /*16410*/  BSYNC B0 ;  /* 0x0000000000007941 */ /* 0x000fea0003800000 */
.L_x_520:
        /* <DEDUP_REMOVED lines=11> */
.L_x_523:
[----:B------:R-:W-:Y:S05]  /*164d0*/  BSYNC B0 ;  /* 0x0000000000007941 */ /* 0x000fea0003800000 */
.L_x_522:
[----:B01---5:R-:W-:Y:S01]  /*164e0*/  LOP3.LUT R4, R15, 0xffffe000, RZ, 0xc0, !PT ;  /* 0xffffe0000f047812 */ /* 0x023fe200078ec0ff */
[----:B------:R-:W-:Y:S01]  /*164f0*/  @P0 IMAD.MOV.U32 R6, RZ, RZ, R2 ;  /* 0x000000ffff060224 */ /* 0x000fe200078e0002 */
[----:B------:R-:W-:Y:S01]  /*16500*/  ISETP.GT.AND P2, PT, R0, 0x78, P1 ;  /* 0x000000780000780c */ /* 0x000fe20000f44270 */
[----:B------:R-:W-:Y:S02]  /*16510*/  BSSY B0, `(.L_x_524) ;  /* 0x0000007000007945 */ /* 0x000fe40003800000 */
[----:B------:R-:W-:-:S04]  /*16520*/  FMUL R4, R4, UR22 ;  /* 0x0000001604047c20 */ /* 0x000fc80008400000 */
[----:B------:R-:W-:-:S05]  /*16530*/  FFMA R85, R85, UR11, R4 ;  /* 0x0000000b55557c23 */ /* 0x000fca0008000004 */
[----:B------:R-:W-:-:S05]  /*16540*/  F2FP.TF32.F32.PACK_B R85, R85 ;  /* 0x00000055ff55723e */ /* 0x000fca00024050ff */
[----:B------:R0:W-:Y:S01]  /*16550*/  @P0 STG.E desc[UR20][R6.64+0x1e4], R85 ;  /* 0x0001e45506000986 */ /* 0x0001e2000c101914 */
[----:B------:R-:W-:Y:S05]  /*16560*/  @!P2 BRA `(.L_x_525) ;  /* 0x000000000004a947 */ /* 0x000fea0003800000 */
[----:B------:R1:W5:Y:S02]  /*16570*/  LDG.E.LTC128B R15, desc[UR20][R8.64+0x1e0] ;  /* 0x0001e014080f7981 */ /* 0x000364000c1e1920 */
.L_x_525:
[----:B------:R-:W-:Y:S05]  /*16580*/  BSYNC B0 ;  /* 0x0000000000007941 */ /* 0x000fea0003800000 */
.L_x_524:
[----:B-----5:R-:W-:Y:S01]  /*16590*/  LOP3.LUT R4, R15, 0xffffe000, RZ, 0xc0, !PT ;  /* 0xffffe0000f047812 */ /* 0x020fe200078ec0ff */
[----:B------:R-:W-:Y:S01]  /*165a0*/  BSSY B0, `(.L_x_526) ;  /* 0x000000a000007945 */ /* 0x000fe20003800000 */
[----:B------:R-:W-:-:S03]  /*165b0*/  ISETP.GT.AND P1, PT, R0, 0x79, P1 ;  /* 0x000000790000780c */ /* 0x000fc60000f24270 */
[----:B------:R-:W-:Y:S01]  /*165c0*/  FMUL R5, R4, UR22 ;  /* 0x0000001604057c20 */ /* 0x000fe20008400000 */
[----:B------:R-:W-:-:S03]  /*165d0*/  VIADD R4, R2, UR8 ;  /* 0x0000000802047c36 */ /* 0x000fc60008000000 */
[----:B0-----:R-:W-:Y:S01]  /*165e0*/  FFMA R7, R86, UR11, R5 ;  /* 0x0000000b56077c23 */ /* 0x001fe20008000005 */
[----:B------:R-:W-:-:S04]  /*165f0*/  @P2 IMAD.MOV.U32 R5, RZ, RZ, R11 ;  /* 0x000000ffff052224 */ /* 0x000fc800078e000b */
[----:B------:R-:W-:-:S05]  /*16600*/  F2FP.TF32.F32.PACK_B R7, R7 ;  /* 0x00000007ff07723e */ /* 0x000fca00024050ff */
[----:B------:R0:W-:Y:S01]  /*16610*/  @P2 STG.E desc[UR20][R4.64+0x1e0], R7 ;  /* 0x0001e00704002986 */ /* 0x0001e2000c101914 */
[----:B------:R-:W-:Y:S05]  /*16620*/  @!P1 BRA `(.L_x_527) ;  /* 0x0000000000049947 */ /* 0x000fea0003800000 */
[----:B------:R0:W5:Y:S02]  /*16630*/  LDG.E.LTC128B R15, desc[UR20][R8.64+0x1e4] ;  /* 0x0001e414080f7981 */ /* 0x000164000c1e1920 */
.L_x_527:
[----:B------:R-:W-:Y:S05]  /*16640*/  BSYNC B0 ;  /* 0x0000000000007941 */ /* 0x000fea0003800000 */
.L_x_526:
[----:B-----5:R-:W-:Y:S01]  /*16650*/  LOP3.LUT R15, R15, 0xffffe000, RZ, 0xc0, !PT ;  /* 0xffffe0000f0f7812 */ /* 0x020fe200078ec0ff */
[----:B------:R-:W-:-:S04]  /*16660*/  VIADD R2, R2, UR8 ;  /* 0x0000000802027c36 */ /* 0x000fc80008000000 */
[----:B------:R-:W-:-:S04]  /*16670*/  FMUL R0, R15, UR22 ;  /* 0x000000160f007c20 */ /* 0x000fc80008400000 */
[----:B------:R-:W-:Y:S01]  /*16680*/  FFMA R0, R87, UR11, R0 ;  /* 0x0000000b57007c23 */ /* 0x000fe20008000000 */
[----:B------:R-:W-:Y:S06]  /*16690*/  @!P1 EXIT ;  /* 0x000000000000994d */ /* 0x000fec0003800000 */
[----:B0-----:R-:W-:Y:S01]  /*166a0*/  F2FP.TF32.F32.PACK_B R5, R0 ;  /* 0x00000000ff05723e */ /* 0x001fe200024050ff */
[----:B------:R-:W-:-:S05]  /*166b0*/  IMAD.MOV.U32 R3, RZ, RZ, R11 ;  /* 0x000000ffff037224 */ /* 0x000fca00078e000b */
[----:B------:R-:W-:Y:S01]  /*166c0*/  STG.E desc[UR20][R2.64+0x1e4], R5 ;  /* 0x0001e40502007986 */ /* 0x000fe2000c101914 */
[----:B------:R-:W-:Y:S05]  /*166d0*/  EXIT ;  /* 0x000000000000794d */ /* 0x000fea0003800000 */
.L_x_25:
[----:B------:R-:W2:Y:S01]  /*166e0*/  LDL.LU R6, [R1+0x8] ;  /* 0x0000080001067983 */ /* 0x000ea20000300800 */
[----:B------:R-:W-:-:S03]  /*166f0*/  ULDC.64 UR6, c[0x0][0x650] ;  /* 0x0001940000067ab9 */ /* 0x000fc60000000a00 */
[----:B------:R-:W3:Y:S04]  /*16700*/  LDL.LU R7, [R1+0x14] ;  /* 0x0000140001077983 */ /* 0x000ee80000300800 */
[----:B------:R-:W4:Y:S04]  /*16710*/  LDL.LU R9, [R1+0x30] ;  /* 0x0000300001097983 */ /* 0x000f280000300800 */
[----:B------:R-:W5:Y:S04]  /*16720*/  LDL.LU R252, [R1+0x34] ;  /* 0x0000340001fc7983 */ /* 0x000f680000300800 */
        /* <DEDUP_REMOVED lines=41> */
[----:B------:R-:W5:Y:S01]  /*169c0*/  LDL.LU R218, [R1+0xdc] ;  /* 0x0000dc0001da7983 */ /* 0x000f620000300800 */
[----:B------:R-:W-:-:S03]  /*169d0*/  LEA R2, P2, R4, UR6, 0x2 ;  /* 0x0000000604027c11 */ /* 0x000fc6000f8410ff */
[----:B------:R-:W5:Y:S04]  /*169e0*/  LDL.LU R216, [R1+0xe0] ;  /* 0x0000e00001d87983 */ /* 0x000f680000300800 */
[----:B------:R-:W5:Y:S04]  /*169f0*/  LDL.LU R22, [R1+0xe4] ;  /* 0x0000e40001167983 */ /* 0x000f680000300800 */
[----:B------:R-:W5:Y:S04]  /*16a00*/  LDL.LU R20, [R1+0xe8] ;  /* 0x0000e80001147983 */ /* 0x000f680000300800 */
[----:B------:R-:W5:Y:S01]  /*16a10*/  LDL.LU R18, [R1+0xec] ;  /* 0x0000ec0001127983 */ /* 0x000f620000300800 */
[----:B------:R-:W-:-:S03]  /*16a20*/  LEA.HI.X R3, R4, UR7, R3, 0x2, P2 ;  /* 0x0000000704037c11 */ /* 0x000fc600090f1403 */
[----:B------:R-:W5:Y:S04]  /*16a30*/  LDL.LU R16, [R1+0xf0] ;  /* 0x0000f00001107983 */ /* 0x000f680000300800 */
[----:B------:R-:W5:Y:S04]  /*16a40*/  LDL.LU R12, [R1+0xf4] ;  /* 0x0000f400010c7983 */ /* 0x000f680000300800 */
[----:B------:R-:W5:Y:S04]  /*16a50*/  LDL.LU R10, [R1+0xf8] ;  /* 0x0000f800010a7983 */ /* 0x000f680000300800 */
[----:B------:R-:W5:Y:S04]  /*16a60*/  LDL.LU R8, [R1+0xfc] ;  /* 0x0000fc0001087983 */ /* 0x000f680000300800 */
[----:B------:R-:W3:Y:S04]  /*16a70*/  LDL.LU R4, [R1+0x4] ;  /* 0x0000040001047983 */ /* 0x000ee80000300800 */
[----:B------:R-:W4:Y:S01]  /*16a80*/  LDL.LU R5, [R1] ;  /* 0x0000000001057983 */ /* 0x000f220000300800 */
[----:B------:R-:W-:Y:S01]  /*16a90*/  ISETP.GT.AND P2, PT, R0, 0x1, P1 ;  /* 0x000000010000780c */ /* 0x000fe20000f44270 */
[----:B------:R-:W-:-:S02]  /*16aa0*/  USHF.L.U32 UR9, UR4, 0x2, URZ ;  /* 0x0000000204097899 */ /* 0x000fc4000800063f */
[----:B------:R-:W-:Y:S01]  /*16ab0*/  USHF.L.U64.HI UR8, UR4, 0x2, UR5 ;  /* 0x0000000204087899 */ /* 0x000fe20008010205 */
[----:B--2---:R-:W-:-:S05]  /*16ac0*/  FMUL R6, R6, UR11 ;  /* 0x0000000b06067c20 */ /* 0x004fca0008400000 */
[----:B------:R-:W-:Y:S01]  /*16ad0*/  F2FP.TF32.F32.PACK_B R6, R6 ;  /* 0x00000006ff06723e */ /* 0x000fe200024050ff */
[----:B---3--:R-:W-:-:S05]  /*16ae0*/  FMUL R4, R4, UR11 ;  /* 0x0000000b04047c20 */ /* 0x008fca0008400000 */
[----:B------:R-:W-:-:S05]  /*16af0*/  F2FP.TF32.F32.PACK_B R4, R4 ;  /* 0x00000004ff04723e */ /* 0x000fca00024050ff */
[----:B------:R4:W-:Y:S02]  /*16b00*/  @P2 STG.E desc[UR20][R2.64+0x4], R4 ;  /* 0x0000040402002986 */ /* 0x0009e4000c101914 */
[----:B----4-:R-:W-:-:S05]  /*16b10*/  FMUL R4, R5, UR11 ;  /* 0x0000000b05047c20 */ /* 0x010fca0008400000 */
[----:B------:R-:W-:-:S05]  /*16b20*/  F2FP.TF32.F32.PACK_B R4, R4 ;  /* 0x00000004ff04723e */ /* 0x000fca00024050ff */
[----:B------:R1:W-:Y:S01]  /*16b30*/  @P0 STG.E desc[UR20][R2.64], R4 ;  /* 0x0000000402000986 */ /* 0x0003e2000c101914 */
[----:B------:R-:W-:-:S04]  /*16b40*/  ISETP.GT.AND P0, PT, R14, 0x8, PT ;  /* 0x000000080e00780c */ /* 0x000fc80003f04270 */
[----:B------:R-:W-:Y:S02]  /*16b50*/  ISETP.GT.AND P2, PT, R0, RZ, P0 ;  /* 0x000000ff0000720c */ /* 0x000fe40000744270 */
[----:B-1----:R-:W-:-:S04]  /*16b60*/  IADD3 R4, P3, R2, UR9, RZ ;  /* 0x0000000902047c10 */ /* 0x002fc8000ff7e0ff */
[----:B------:R-:W-:-:S07]  /*16b70*/  IADD3.X R5, R3, UR8, RZ, P3, !PT ;  /* 0x0000000803057c10 */ /* 0x000fce0009ffe4ff */
[----:B------:R1:W-:Y:S04]  /*16b80*/  @P2 STG.E desc[UR20][R4.64], R6 ;  /* 0x0000000604002986 */ /* 0x0003e8000c101914 */
[----:B-1----:R-:W2:Y:S01]  /*16b90*/  LDL.LU R6, [R1+0xc] ;  /* 0x00000c0001067983 */ /* 0x002ea20000300800 */
[----:B------:R-:W-:Y:S01]  /*16ba0*/  ISETP.GT.AND P2, PT, R0, 0x1, P0 ;  /* 0x000000010000780c */ /* 0x000fe20000744270 */
[----:B--2---:R-:W-:-:S05]  /*16bb0*/  FMUL R6, R6, UR11 ;  /* 0x0000000b06067c20 */ /* 0x004fca0008400000 */
[----:B------:R-:W-:-:S07]  /*16bc0*/  F2FP.TF32.F32.PACK_B R6, R6 ;  /* 0x00000006ff06723e */ /* 0x000fce00024050ff */
[----:B------:R1:W-:Y:S04]  /*16bd0*/  @P2 STG.E desc[UR20][R4.64+0x4], R6 ;  /* 0x0000040604002986 */ /* 0x0003e8000c101914 */
[----:B-1----:R-:W2:Y:S01]  /*16be0*/  LDL.LU R6, [R1+0x10] ;  /* 0x0000100001067983 */ /* 0x002ea20000300800 */
[----:B------:R-:W-:Y:S01]  /*16bf0*/  ISETP.GT.AND P2, PT, R0, 0x8, P1 ;  /* 0x000000080000780c */ /* 0x000fe20000f44270 */
[----:B--2---:R-:W-:-:S05]  /*16c00*/  FMUL R6, R6, UR11 ;  /* 0x0000000b06067c20 */ /* 0x004fca0008400000 */
[----:B------:R-:W-:-:S07]  /*16c10*/  F2FP.TF32.F32.PACK_B R6, R6 ;  /* 0x00000006ff06723e */ /* 0x000fce00024050ff */
[----:B------:R1:W-:Y:S04]  /*16c20*/  @P2 STG.E desc[UR20][R2.64+0x20], R6 ;  /* 0x0000200602002986 */ /* 0x0003e8000c101914 */
[----:B-1----:R-:W2:Y:S01]  /*16c30*/  LDL.LU R6, [R1+0x18] ;  /* 0x0000180001067983 */ /* 0x002ea20000300800 */
[C---:B------:R-:W-:Y:S01]  /*16c40*/  ISETP.GT.AND P2, PT, R0.reuse, 0x9, P1 ;  /* 0x000000090000780c */ /* 0x040fe20000f44270 */
[----:B------:R-:W-:Y:S01]  /*16c50*/  FMUL R7, R7, UR11 ;  /* 0x0000000b07077c20 */ /* 0x000fe20008400000 */
[----:B------:R-:W-:-:S04]  /*16c60*/  ISETP.GT.AND P3, PT, R0, 0x8, P0 ;  /* 0x000000080000780c */ /* 0x000fc80000764270 */
[----:B------:R-:W-:-:S07]  /*16c70*/  F2FP.TF32.F32.PACK_B R7, R7 ;  /* 0x00000007ff07723e */ /* 0x000fce00024050ff */
[----:B------:R1:W-:Y:S04]  /*16c80*/  @P2 STG.E desc[UR20][R2.64+0x24], R7 ;  /* 0x0000240702002986 */ /* 0x0003e8000c101914 */
[----:B-1----:R-:W3:Y:S01]  /*16c90*/  LDL.LU R7, [R1+0x24] ;  /* 0x0000240001077983 */ /* 0x002ee20000300800 */
[----:B--2---:R-:W-:-:S05]  /*16ca0*/  FMUL R6, R6, UR11 ;  /* 0x0000000b06067c20 */ /* 0x004fca0008400000 */
[----:B------:R-:W-:-:S05]  /*16cb0*/  F2FP.TF32.F32.PACK_B R6, R6 ;  /* 0x00000006ff06723e */ /* 0x000fca00024050ff */
        /* <DEDUP_REMOVED lines=8> */
[----:B---3--:R-:W-:-:S05]  /*16d40*/  FMUL R7, R7, UR11 ;  /* 0x0000000b07077c20 */ /* 0x008fca0008400000 */
[----:B------:R-:W-:Y:S01]  /*16d50*/  F2FP.TF32.F32.PACK_B R7, R7 ;  /* 0x00000007ff07723e */ /* 0x000fe200024050ff */
[----:B--2---:R-:W-:-:S05]  /*16d60*/  FMUL R6, R6, UR11 ;  /* 0x0000000b06067c20 */ /* 0x004fca0008400000 */
[----:B------:R-:W-:-:S05]  /*16d70*/  F2FP.TF32.F32.PACK_B R6, R6 ;  /* 0x00000006ff06723e */ /* 0x000fca00024050ff */
[----:B------:R1:W-:Y:S01]  /*16d80*/  @P2 STG.E desc[UR20][R2.64+0x40], R6 ;  /* 0x0000400602002986 */ /* 0x0003e2000c101914 */
[----:B------:R-:W-:-:S03]  /*16d90*/  ISETP.GT.AND P2, PT, R0, 0x11, P1 ;  /* 0x000000110000780c */ /* 0x000fc60000f44270 */
[----:B-1----:R-:W2:Y:S10]  /*16da0*/  LDL.LU R6, [R1+0x28] ;  /* 0x0000280001067983 */ /* 0x002eb40000300800 */
[----:B------:R1:W-:Y:S04]  /*16db0*/  @P2 STG.E desc[UR20][R2.64+0x44], R7 ;  /* 0x0000440702002986 */ /* 0x0003e8000c101914 */
[----:B-1----:R-:W3:Y:S01]  /*16dc0*/  LDL.LU R7, [R1+0x2c] ;  /* 0x00002c0001077983 */ /* 0x002ee20000300800 */
[----:B------:R-:W-:-:S02]  /*16dd0*/  ISETP.GT.AND P3, PT, R0, 0x10, P0 ;  /* 0x000000100000780c */ /* 0x000fc40000764270 */
[----:B------:R-:W-:Y:S01]  /*16de0*/  ISETP.GT.AND P2, PT, R0, 0x11, P0 ;  /* 0x000000110000780c */ /* 0x000fe20000744270 */
[----:B------:R-:W-:-:S05]  /*16df0*/  FMUL R9, R9, UR11 ;  /* 0x0000000b09097c20 */ /* 0x000fca0008400000 */
[----:B------:R-:W-:Y:S01]  /*16e00*/  F2FP.TF32.F32.PACK_B R9, R9 ;  /* 0x00000009ff09723e */ /* 0x000fe200024050ff */
[----:B-----5:R-:W-:-:S05]  /*16e10*/  FMUL R11, R11, UR11 ;  /* 0x0000000b0b0b7c20 */ /* 0x020fca0008400000 */
[----:B------:R-:W-:Y:S01]  /*16e20*/  F2FP.TF32.F32.PACK_B R11, R11 ;  /* 0x0000000bff0b723e */ /* 0x000fe200024050ff */
[----:B------:R-:W-:-:S05]  /*16e30*/  FMUL R13, R13, UR11 ;  /* 0x0000000b0d0d7c20 */ /* 0x000fca0008400000 */
[----:B------:R-:W-:Y:S02]  /*16e40*/  F2FP.TF32.F32.PACK_B R13, R13 ;  /* 0x0000000dff0d723e */ /* 0x000fe400024050ff */
[C---:B------:R-:W-:Y:S02]  /*16e50*/  ISETP.GT.AND P4, PT, R0.reuse, 0x29, P1 ;  /* 0x000000290000780c */ /* 0x040fe40000f84270 */
[----:B------:R-:W-:Y:S01]  /*16e60*/  ISETP.GT.AND P5, PT, R0, 0x31, P1 ;  /* 0x000000310000780c */ /* 0x000fe20000fa4270 */
[----:B------:R-:W-:Y:S01]  /*16e70*/  FMUL R17, R17, UR11 ;  /* 0x0000000b11117c20 */ /* 0x000fe20008400000 */
[----:B------:R-:W-:-:S04]  /*16e80*/  FMUL R15, R15, UR11 ;  /* 0x0000000b0f0f7c20 */ /* 0x000fc80008400000 */
[----:B------:R-:W-:Y:S02]  /*16e90*/  F2FP.TF32.F32.PACK_B R17, R17 ;  /* 0x00000011ff11723e */ /* 0x000fe400024050ff */
[----:B------:R-:W-:Y:S01]  /*16ea0*/  F2FP.TF32.F32.PACK_B R15, R15 ;  /* 0x0000000fff0f723e */ /* 0x000fe200024050ff */
[----:B------:R-:W-:-:S05]  /*16eb0*/  FMUL R19, R19, UR11 ;  /* 0x0000000b13137c20 */ /* 0x000fca0008400000 */
[----:B------:R-:W-:Y:S02]  /*16ec0*/  F2FP.TF32.F32.PACK_B R19, R19 ;  /* 0x00000013ff13723e */ /* 0x000fe400024050ff */
[----:B------:R-:W-:Y:S01]  /*16ed0*/  ISETP.GT.AND P6, PT, R0, 0x48, P0 ;  /* 0x000000480000780c */ /* 0x000fe200007c4270 */
[----:B------:R-:W-:Y:S01]  /*16ee0*/  FMUL R21, R21, UR11 ;  /* 0x0000000b15157c20 */ /* 0x000fe20008400000 */
[----:B------:R-:W-:-:S04]  /*16ef0*/  FMUL R23, R23, UR11 ;  /* 0x0000000b17177c20 */ /* 0x000fc80008400000 */
[----:B------:R-:W-:Y:S02]  /*16f00*/  F2FP.TF32.F32.PACK_B R21, R21 ;  /* 0x00000015ff15723e */ /* 0x000fe400024050ff */
[----:B------:R-:W-:Y:S01]  /*16f10*/  F2FP.TF32.F32.PACK_B R23, R23 ;  /* 0x00000017ff17723e */ /* 0x000fe200024050ff */
[----:B------:R-:W-:Y:S01]  /*16f20*/  FMUL R217, R217, UR11 ;  /* 0x0000000bd9d97c20 */ /* 0x000fe20008400000 */
[----:B------:R-:W-:Y:S01]  /*16f30*/  FMUL R219, R219, UR11 ;  /* 0x0000000bdbdb7c20 */ /* 0x000fe20008400000 */
[----:B------:R-:W-:-:S03]  /*16f40*/  FMUL R221, R221, UR11 ;  /* 0x0000000bdddd7c20 */ /* 0x000fc60008400000 */
[----:B------:R-:W-:Y:S01]  /*16f50*/  F2FP.TF32.F32.PACK_B R217, R217 ;  /* 0x000000d9ffd9723e */ /* 0x000fe200024050ff */
[----:B------:R-:W-:Y:S01]  /*16f60*/  FMUL R223, R223, UR11 ;  /* 0x0000000bdfdf7c20 */ /* 0x000fe20008400000 */
[----:B------:R-:W-:Y:S02]  /*16f70*/  F2FP.TF32.F32.PACK_B R219, R219 ;  /* 0x000000dbffdb723e */ /* 0x000fe400024050ff */
[----:B------:R-:W-:Y:S02]  /*16f80*/  F2FP.TF32.F32.PACK_B R221, R221 ;  /* 0x000000ddffdd723e */ /* 0x000fe400024050ff */
[----:B------:R-:W-:Y:S01]  /*16f90*/  F2FP.TF32.F32.PACK_B R223, R223 ;  /* 0x000000dfffdf723e */ /* 0x000fe200024050ff */
[----:B--2---:R-:W-:-:S05]  /*16fa0*/  FMUL R6, R6, UR11 ;  /* 0x0000000b06067c20 */ /* 0x004fca0008400000 */
[----:B------:R-:W-:-:S05]  /*16fb0*/  F2FP.TF32.F32.PACK_B R6, R6 ;  /* 0x00000006ff06723e */ /* 0x000fca00024050ff */
[----:B------:R3:W-:Y:S02]  /*16fc0*/  @P3 STG.E desc[UR20][R4.64+0x40], R6 ;  /* 0x0000400604003986 */ /* 0x0007e4000c101914 */
[----:B---3--:R-:W-:-:S05]  /*16fd0*/  FMUL R6, R7, UR11 ;  /* 0x0000000b07067c20 */ /* 0x008fca0008400000 */
[----:B------:R-:W-:-:S05]  /*16fe0*/  F2FP.TF32.F32.PACK_B R6, R6 ;  /* 0x00000006ff06723e */ /* 0x000fca00024050ff */
[----:B------:R-:W-:Y:S01]  /*16ff0*/  @P2 STG.E desc[UR20][R4.64+0x44], R6 ;  /* 0x0000440604002986 */ /* 0x000fe2000c101914 */
[----:B------:R-:W-:Y:S01]  /*17000*/  ISETP.GT.AND P2, PT, R0, 0x18, P1 ;  /* 0x000000180000780c */ /* 0x000fe20000f44270 */
[----:B------:R-:W-:-:S12]  /*17010*/  FMUL R7, R252, UR11 ;  /* 0x0000000bfc077c20 */ /* 0x000fd80008400000 */
[----:B------:R1:W-:Y:S01]  /*17020*/  @P2 STG.E desc[UR20][R2.64+0x60], R9 ;  /* 0x0000600902002986 */ /* 0x0003e2000c101914 */
[C---:B------:R-:W-:Y:S02]  /*17030*/  ISETP.GT.AND P2, PT, R0.reuse, 0x19, P1 ;  /* 0x000000190000780c */ /* 0x040fe40000f44270 */
[----:B------:R-:W-:Y:S02]  /*17040*/  F2FP.TF32.F32.PACK_B R7, R7 ;  /* 0x00000007ff07723e */ /* 0x000fe400024050ff */
[----:B------:R-:W-:-:S09]  /*17050*/  ISETP.GT.AND P3, PT, R0, 0x18, P0 ;  /* 0x000000180000780c */ /* 0x000fd20000764270 */
[----:B------:R2:W-:Y:S01]  /*17060*/  @P2 STG.E desc[UR20][R2.64+0x64], R7 ;  /* 0x0000640702002986 */ /* 0x0005e2000c101914 */
[----:B------:R-:W-:Y:S01]  /*17070*/  ISETP.GT.AND P2, PT, R0, 0x19, P0 ;  /* 0x000000190000780c */ /* 0x000fe20000744270 */
[----:B-1----:R-:W-:-:S05]  /*17080*/  FMUL R9, R251, UR11 ;  /* 0x0000000bfb097c20 */ /* 0x002fca0008400000 */
[----:B------:R-:W-:Y:S01]  /*17090*/  F2FP.TF32.F32.PACK_B R9, R9 ;  /* 0x00000009ff09723e */ /* 0x000fe200024050ff */
[----:B------:R1:W-:Y:S06]  /*170a0*/  @P3 STG.E desc[UR20][R4.64+0x60], R11 ;  /* 0x0000600b04003986 */ /* 0x0003ec000c101914 */
[----:B------:R3:W-:Y:S01]  /*170b0*/  @P2 STG.E desc[UR20][R4.64+0x64], R9 ;  /* 0x0000640904002986 */ /* 0x0007e2000c101914 */
[C---:B------:R-:W-:Y:S02]  /*170c0*/  ISETP.GT.AND P2, PT, R0.reuse, 0x20, P1 ;  /* 0x000000200000780c */ /* 0x040fe40000f44270 */
[----:B------:R-:W-:Y:S01]  /*170d0*/  ISETP.GT.AND P3, PT, R0, 0x20, P0 ;  /* 0x000000200000780c */ /* 0x000fe20000764270 */
[----:B--2---:R-:W-:Y:S01]  /*170e0*/  FMUL R7, R250, UR11 ;  /* 0x0000000bfa077c20 */ /* 0x004fe20008400000 */
[----:B-1----:R-:W-:-:S09]  /*170f0*/  FMUL R11, R249, UR11 ;  /* 0x0000000bf90b7c20 */ /* 0x002fd20008400000 */
[----:B------:R1:W-:Y:S01]  /*17100*/  @P2 STG.E desc[UR20][R2.64+0x80], R13 ;  /* 0x0000800d02002986 */ /* 0x0003e2000c101914 */
[----:B------:R-:W-:Y:S02]  /*17110*/  ISETP.GT.AND P2, PT, R0, 0x21, P1 ;  /* 0x000000210000780c */ /* 0x000fe40000f44270 */
[----:B------:R-:W-:Y:S02]  /*17120*/  F2FP.TF32.F32.PACK_B R7, R7 ;  /* 0x00000007ff07723e */ /* 0x000fe400024050ff */
[----:B------:R-:W-:Y:S01]  /*17130*/  F2FP.TF32.F32.PACK_B R11, R11 ;  /* 0x0000000bff0b723e */ /* 0x000fe200024050ff */
[----:B---3--:R-:W-:-:S08]  /*17140*/  FMUL R9, R248, UR11 ;  /* 0x0000000bf8097c20 */ /* 0x008fd00008400000 */
[----:B------:R2:W-:Y:S01]  /*17150*/  @P2 STG.E desc[UR20][R2.64+0x84], R7 ;  /* 0x0000840702002986 */ /* 0x0005e2000c101914 */
[----:B------:R-:W-:-:S03]  /*17160*/  ISETP.GT.AND P2, PT, R0, 0x21, P0 ;  /* 0x000000210000780c */ /* 0x000fc60000744270 */
[----:B------:R3:W-:Y:S01]  /*17170*/  @P3 STG.E desc[UR20][R4.64+0x80], R11 ;  /* 0x0000800b04003986 */ /* 0x0007e2000c101914 */
[----:B------:R-:W-:Y:S01]  /*17180*/  ISETP.GT.AND P3, PT, R0, 0x28, P1 ;  /* 0x000000280000780c */ /* 0x000fe20000f64270 */
[----:B-1----:R-:W-:Y:S01]  /*17190*/  FMUL R13, R247, UR11 ;  /* 0x0000000bf70d7c20 */ /* 0x002fe20008400000 */
[----:B------:R-:W-:-:S04]  /*171a0*/  F2FP.TF32.F32.PACK_B R9, R9 ;  /* 0x00000009ff09723e */ /* 0x000fc800024050ff */
[----:B------:R-:W-:Y:S01]  /*171b0*/  F2FP.TF32.F32.PACK_B R13, R13 ;  /* 0x0000000dff0d723e */ /* 0x000fe200024050ff */
[----:B--2---:R-:W-:Y:S02]  /*171c0*/  FMUL R7, R246, UR11 ;  /* 0x0000000bf6077c20 */ /* 0x004fe40008400000 */
[----:B------:R1:W-:Y:S01]  /*171d0*/  @P2 STG.E desc[UR20][R4.64+0x84], R9 ;  /* 0x0000840904002986 */ /* 0x0003e2000c101914 */
[C---:B------:R-:W-:Y:S02]  /*171e0*/  ISETP.GT.AND P2, PT, R0.reuse, 0x28, P0 ;  /* 0x000000280000780c */ /* 0x040fe40000744270 */
[----:B------:R-:W-:Y:S01]  /*171f0*/  F2FP.TF32.F32.PACK_B R7, R7 ;  /* 0x00000007ff07723e */ /* 0x000fe200024050ff */
[----:B------:R-:W-:Y:S01]  /*17200*/  @P3 STG.E desc[UR20][R2.64+0xa0], R13 ;  /* 0x0000a00d02003986 */ /* 0x000fe2000c101914 */
[C---:B------:R-:W-:Y:S01]  /*17210*/  ISETP.GT.AND P3, PT, R0.reuse, 0x29, P0 ;  /* 0x000000290000780c */ /* 0x040fe20000764270 */
[----:B---3--:R-:W-:Y:S02]  /*17220*/  FMUL R11, R245, UR11 ;  /* 0x0000000bf50b7c20 */ /* 0x008fe40008400000 */
[----:B------:R2:W-:Y:S01]  /*17230*/  @P4 STG.E desc[UR20][R2.64+0xa4], R7 ;  /* 0x0000a40702004986 */ /* 0x0005e2000c101914 */
[----:B------:R-:W-:Y:S01]  /*17240*/  ISETP.GT.AND P4, PT, R0, 0x30, P1 ;  /* 0x000000300000780c */ /* 0x000fe20000f84270 */
[----:B-1----:R-:W-:Y:S01]  /*17250*/  FMUL R9, R244, UR11 ;  /* 0x0000000bf4097c20 */ /* 0x002fe20008400000 */
[----:B------:R-:W-:-:S04]  /*17260*/  F2FP.TF32.F32.PACK_B R11, R11 ;  /* 0x0000000bff0b723e */ /* 0x000fc800024050ff */
[----:B------:R-:W-:Y:S01]  /*17270*/  F2FP.TF32.F32.PACK_B R9, R9 ;  /* 0x00000009ff09723e */ /* 0x000fe200024050ff */
[----:B------:R1:W-:Y:S01]  /*17280*/  @P2 STG.E desc[UR20][R4.64+0xa0], R11 ;  /* 0x0000a00b04002986 */ /* 0x0003e2000c101914 */
[----:B------:R-:W-:-:S03]  /*17290*/  ISETP.GT.AND P2, PT, R0, 0x30, P0 ;  /* 0x000000300000780c */ /* 0x000fc60000744270 */
[----:B------:R3:W-:Y:S01]  /*172a0*/  @P3 STG.E desc[UR20][R4.64+0xa4], R9 ;  /* 0x0000a40904003986 */ /* 0x0007e2000c101914 */
[C---:B------:R-:W-:Y:S01]  /*172b0*/  ISETP.GT.AND P3, PT, R0.reuse, 0x31, P0 ;  /* 0x000000310000780c */ /* 0x040fe20000764270 */
[----:B--2---:R-:W-:Y:S02]  /*172c0*/  FMUL R7, R243, UR11 ;  /* 0x0000000bf3077c20 */ /* 0x004fe40008400000 */
[----:B------:R2:W-:Y:S01]  /*172d0*/  @P5 STG.E desc[UR20][R2.64+0xc4], R17 ;  /* 0x0000c41102005986 */ /* 0x0005e2000c101914 */
[----:B------:R-:W-:Y:S01]  /*172e0*/  ISETP.GT.AND P5, PT, R0, 0x39, P1 ;  /* 0x000000390000780c */ /* 0x000fe20000fa4270 */
[----:B-1----:R-:W-:Y:S02]  /*172f0*/  FMUL R11, R242, UR11 ;  /* 0x0000000bf20b7c20 */ /* 0x002fe40008400000 */
[----:B------:R-:W-:Y:S01]  /*17300*/  @P4 STG.E desc[UR20][R2.64+0xc0], R15 ;  /* 0x0000c00f02004986 */ /* 0x000fe2000c101914 */
[----:B------:R-:W-:Y:S01]  /*17310*/  ISETP.GT.AND P4, PT, R0, 0x38, P1 ;  /* 0x000000380000780c */ /* 0x000fe20000f84270 */
[----:B------:R-:W-:Y:S01]  /*17320*/  FMUL R13, R241, UR11 ;  /* 0x0000000bf10d7c20 */ /* 0x000fe20008400000 */
[----:B------:R-:W-:-:S02]  /*17330*/  F2FP.TF32.F32.PACK_B R7, R7 ;  /* 0x00000007ff07723e */ /* 0x000fc400024050ff */
[----:B------:R-:W-:Y:S02]  /*17340*/  F2FP.TF32.F32.PACK_B R11, R11 ;  /* 0x0000000bff0b723e */ /* 0x000fe400024050ff */
[----:B------:R-:W-:Y:S01]  /*17350*/  F2FP.TF32.F32.PACK_B R13, R13 ;  /* 0x0000000dff0d723e */ /* 0x000fe200024050ff */
[----:B------:R1:W-:Y:S01]  /*17360*/  @P2 STG.E desc[UR20][R4.64+0xc0], R7 ;  /* 0x0000c00704002986 */ /* 0x0003e2000c101914 */
[----:B------:R-:W-:-:S03]  /*17370*/  ISETP.GT.AND P2, PT, R0, 0x38, P0 ;  /* 0x000000380000780c */ /* 0x000fc60000744270 */
[----:B------:R4:W-:Y:S01]  /*17380*/  @P3 STG.E desc[UR20][R4.64+0xc4], R11 ;  /* 0x0000c40b04003986 */ /* 0x0009e2000c101914 */
[----:B------:R-:W-:Y:S01]  /*17390*/  ISETP.GT.AND P3, PT, R0, 0x39, P0 ;  /* 0x000000390000780c */ /* 0x000fe20000764270 */
[----:B---3--:R-:W-:Y:S02]  /*173a0*/  FMUL R9, R240, UR11 ;  /* 0x0000000bf0097c20 */ /* 0x008fe40008400000 */
[----:B------:R-:W-:Y:S01]  /*173b0*/  @P5 STG.E desc[UR20][R2.64+0xe4], R19 ;  /* 0x0000e41302005986 */ /* 0x000fe2000c101914 */
[C---:B------:R-:W-:Y:S01]  /*173c0*/  ISETP.GT.AND P5, PT, R0.reuse, 0x41, P1 ;  /* 0x000000410000780c */ /* 0x040fe20000fa4270 */
[----:B--2---:R-:W-:Y:S01]  /*173d0*/  FMUL R17, R237, UR11 ;  /* 0x0000000bed117c20 */ /* 0x004fe20008400000 */
[----:B-1----:R-:W-:Y:S01]  /*173e0*/  FMUL R7, R239, UR11 ;  /* 0x0000000bef077c20 */ /* 0x002fe20008400000 */
[----:B------:R1:W-:Y:S01]  /*173f0*/  @P4 STG.E desc[UR20][R2.64+0xe0], R13 ;  /* 0x0000e00d02004986 */ /* 0x0003e2000c101914 */
[----:B------:R-:W-:Y:S01]  /*17400*/  ISETP.GT.AND P4, PT, R0, 0x40, P1 ;  /* 0x000000400000780c */ /* 0x000fe20000f84270 */
[----:B------:R-:W-:Y:S01]  /*17410*/  FMUL R15, R238, UR11 ;  /* 0x0000000bee0f7c20 */ /* 0x000fe20008400000 */
[----:B------:R-:W-:-:S02]  /*17420*/  F2FP.TF32.F32.PACK_B R9, R9 ;  /* 0x00000009ff09723e */ /* 0x000fc400024050ff */
[----:B------:R-:W-:Y:S02]  /*17430*/  F2FP.TF32.F32.PACK_B R7, R7 ;  /* 0x00000007ff07723e */ /* 0x000fe400024050ff */
[----:B------:R-:W-:Y:S01]  /*17440*/  F2FP.TF32.F32.PACK_B R17, R17 ;  /* 0x00000011ff11723e */ /* 0x000fe200024050ff */
[----:B------:R2:W-:Y:S01]  /*17450*/  @P2 STG.E desc[UR20][R4.64+0xe0], R9 ;  /* 0x0000e00904002986 */ /* 0x0005e2000c101914 */
[----:B------:R-:W-:Y:S02]  /*17460*/  F2FP.TF32.F32.PACK_B R15, R15 ;  /* 0x0000000fff0f723e */ /* 0x000fe400024050ff */
[C---:B------:R-:W-:Y:S01]  /*17470*/  ISETP.GT.AND P2, PT, R0.reuse, 0x40, P0 ;  /* 0x000000400000780c */ /* 0x040fe20000744270 */
[----:B------:R3:W-:Y:S01]  /*17480*/  @P3 STG.E desc[UR20][R4.64+0xe4], R7 ;  /* 0x0000e40704003986 */ /* 0x0007e2000c101914 */
[----:B------:R-:W-:Y:S01]  /*17490*/  ISETP.GT.AND P3, PT, R0, 0x41, P0 ;  /* 0x000000410000780c */ /* 0x000fe20000764270 */
[----:B----4-:R-:W-:Y:S02]  /*174a0*/  FMUL R11, R236, UR11 ;  /* 0x0000000bec0b7c20 */ /* 0x010fe40008400000 */
[----:B------:R-:W-:Y:S01]  /*174b0*/  @P5 STG.E desc[UR20][R2.64+0x104], R17 ;  /* 0x0001041102005986 */ /* 0x000fe2000c101914 */
[C---:B------:R-:W-:Y:S01]  /*174c0*/  ISETP.GT.AND P5, PT, R0.reuse, 0x49, P1 ;  /* 0x000000490000780c */ /* 0x040fe20000fa4270 */
[----:B-1----:R-:W-:Y:S01]  /*174d0*/  FMUL R13, R235, UR11 ;  /* 0x0000000beb0d7c20 */ /* 0x002fe20008400000 */
[----:B------:R-:W-:Y:S01]  /*174e0*/  FMUL R19, R233, UR11 ;  /* 0x0000000be9137c20 */ /* 0x000fe20008400000 */
[----:B------:R1:W-:Y:S01]  /*174f0*/  @P4 STG.E desc[UR20][R2.64+0x100], R15 ;  /* 0x0001000f02004986 */ /* 0x0003e2000c101914 */
[----:B------:R-:W-:Y:S01]  /*17500*/  ISETP.GT.AND P4, PT, R0, 0x48, P1 ;  /* 0x000000480000780c */ /* 0x000fe20000f84270 */
[----:B--2---:R-:W-:Y:S01]  /*17510*/  FMUL R9, R234, UR11 ;  /* 0x0000000bea097c20 */ /* 0x004fe20008400000 */
[----:B------:R-:W-:Y:S01]  /*17520*/  F2FP.TF32.F32.PACK_B R11, R11 ;  /* 0x0000000bff0b723e */ /* 0x000fe200024050ff */
[----:B---3--:R-:W-:Y:S01]  /*17530*/  FMUL R7, R232, UR11 ;  /* 0x0000000be8077c20 */ /* 0x008fe20008400000 */
[----:B------:R-:W-:-:S02]  /*17540*/  F2FP.TF32.F32.PACK_B R13, R13 ;  /* 0x0000000dff0d723e */ /* 0x000fc400024050ff */
[----:B------:R-:W-:Y:S01]  /*17550*/  F2FP.TF32.F32.PACK_B R19, R19 ;  /* 0x00000013ff13723e */ /* 0x000fe200024050ff */
[----:B------:R2:W-:Y:S01]  /*17560*/  @P2 STG.E desc[UR20][R4.64+0x100], R11 ;  /* 0x0001000b04002986 */ /* 0x0005e2000c101914 */
[----:B------:R-:W-:Y:S02]  /*17570*/  F2FP.TF32.F32.PACK_B R9, R9 ;  /* 0x00000009ff09723e */ /* 0x000fe400024050ff */
[----:B------:R-:W-:Y:S01]  /*17580*/  F2FP.TF32.F32.PACK_B R7, R7 ;  /* 0x00000007ff07723e */ /* 0x000fe200024050ff */
[----:B------:R3:W-:Y:S01]  /*17590*/  @P3 STG.E desc[UR20][R4.64+0x104], R13 ;  /* 0x0001040d04003986 */ /* 0x0007e2000c101914 */
[----:B------:R-:W-:-:S03]  /*175a0*/  ISETP.GT.AND P2, PT, R0, 0x49, P0 ;  /* 0x000000490000780c */ /* 0x000fc60000744270 */
[----:B------:R-:W-:Y:S01]  /*175b0*/  @P5 STG.E desc[UR20][R2.64+0x124], R19 ;  /* 0x0001241302005986 */ /* 0x000fe2000c101914 */
[----:B------:R-:W-:Y:S01]  /*175c0*/  ISETP.GT.AND P5, PT, R0, 0x50, P1 ;  /* 0x000000500000780c */ /* 0x000fe20000fa4270 */
[----:B-1----:R-:W-:Y:S02]  /*175d0*/  FMUL R15, R231, UR11 ;  /* 0x0000000be70f7c20 */ /* 0x002fe40008400000 */
[----:B------:R1:W-:Y:S01]  /*175e0*/  @P4 STG.E desc[UR20][R2.64+0x120], R9 ;  /* 0x0001200902004986 */ /* 0x0003e2000c101914 */
[----:B--2---:R-:W-:Y:S01]  /*175f0*/  FMUL R11, R230, UR11 ;  /* 0x0000000be60b7c20 */ /* 0x004fe20008400000 */
[C---:B------:R-:W-:Y:S02]  /*17600*/  ISETP.GT.AND P3, PT, R0.reuse, 0x50, P0 ;  /* 0x000000500000780c */ /* 0x040fe40000764270 */
[----:B------:R2:W-:Y:S01]  /*17610*/  @P6 STG.E desc[UR20][R4.64+0x120], R7 ;  /* 0x0001200704006986 */ /* 0x0005e2000c101914 */
[----:B------:R-:W-:Y:S01]  /*17620*/  ISETP.GT.AND P6, PT, R0, 0x51, P1 ;  /* 0x000000510000780c */ /* 0x000fe20000fc4270 */
[----:B------:R-:W-:Y:S01]  /*17630*/  FMUL R17, R229, UR11 ;  /* 0x0000000be5117c20 */ /* 0x000fe20008400000 */
[----:B------:R-:W-:-:S02]  /*17640*/  F2FP.TF32.F32.PACK_B R15, R15 ;  /* 0x0000000fff0f723e */ /* 0x000fc400024050ff */
[----:B------:R-:W-:Y:S02]  /*17650*/  F2FP.TF32.F32.PACK_B R11, R11 ;  /* 0x0000000bff0b723e */ /* 0x000fe400024050ff */
[C---:B------:R-:W-:Y:S01]  /*17660*/  ISETP.GT.AND P4, PT, R0.reuse, 0x51, P0 ;  /* 0x000000510000780c */ /* 0x040fe20000784270 */
[----:B------:R-:W-:Y:S01]  /*17670*/  @P2 STG.E desc[UR20][R4.64+0x124], R15 ;  /* 0x0001240f04002986 */ /* 0x000fe2000c101914 */
[----:B------:R-:W-:Y:S02]  /*17680*/  F2FP.TF32.F32.PACK_B R17, R17 ;  /* 0x00000011ff11723e */ /* 0x000fe400024050ff */
[C---:B------:R-:W-:Y:S01]  /*17690*/  ISETP.GT.AND P2, PT, R0.reuse, 0x58, P1 ;  /* 0x000000580000780c */ /* 0x040fe20000f44270 */
[----:B------:R-:W-:Y:S01]  /*176a0*/  @P5 STG.E desc[UR20][R2.64+0x140], R11 ;  /* 0x0001400b02005986 */ /* 0x000fe2000c101914 */
[----:B------:R-:W-:Y:S01]  /*176b0*/  ISETP.GT.AND P5, PT, R0, 0x59, P1 ;  /* 0x000000590000780c */ /* 0x000fe20000fa4270 */
[----:B---3--:R-:W-:Y:S01]  /*176c0*/  FMUL R13, R228, UR11 ;  /* 0x0000000be40d7c20 */ /* 0x008fe20008400000 */
[----:B-1----:R-:W-:Y:S01]  /*176d0*/  FMUL R9, R227, UR11 ;  /* 0x0000000be3097c20 */ /* 0x002fe20008400000 */
[----:B------:R-:W-:Y:S01]  /*176e0*/  @P6 STG.E desc[UR20][R2.64+0x144], R17 ;  /* 0x0001441102006986 */ /* 0x000fe2000c101914 */
[----:B------:R-:W-:-:S03]  /*176f0*/  ISETP.GT.AND P6, PT, R0, 0x58, P0 ;  /* 0x000000580000780c */ /* 0x000fc600007c4270 */
[----:B------:R-:W-:Y:S01]  /*17700*/  @P3 STG.E desc[UR20][R4.64+0x140], R21 ;  /* 0x0001401504003986 */ /* 0x000fe2000c101914 */
[----:B------:R-:W-:Y:S02]  /*17710*/  ISETP.GT.AND P3, PT, R0, 0x59, P0 ;  /* 0x000000590000780c */ /* 0x000fe40000764270 */
[----:B------:R-:W-:Y:S01]  /*17720*/  F2FP.TF32.F32.PACK_B R13, R13 ;  /* 0x0000000dff0d723e */ /* 0x000fe200024050ff */
[----:B------:R-:W-:Y:S01]  /*17730*/  FMUL R19, R226, UR11 ;  /* 0x0000000be2137c20 */ /* 0x000fe20008400000 */
[----:B------:R-:W-:Y:S01]  /*17740*/  F2FP.TF32.F32.PACK_B R9, R9 ;  /* 0x00000009ff09723e */ /* 0x000fe200024050ff */
[----:B------:R-:W-:Y:S01]  /*17750*/  @P4 STG.E desc[UR20][R4.64+0x144], R23 ;  /* 0x0001441704004986 */ /* 0x000fe2000c101914 */
[----:B------:R-:W-:-:S03]  /*17760*/  ISETP.GT.AND P4, PT, R0, 0x60, P1 ;  /* 0x000000600000780c */ /* 0x000fc60000f84270 */
[----:B------:R-:W-:Y:S01]  /*17770*/  @P2 STG.E desc[UR20][R2.64+0x160], R13 ;  /* 0x0001600d02002986 */ /* 0x000fe2000c101914 */
[C---:B------:R-:W-:Y:S02]  /*17780*/  ISETP.GT.AND P2, PT, R0.reuse, 0x61, P1 ;  /* 0x000000610000780c */ /* 0x040fe40000f44270 */
[----:B------:R-:W-:Y:S01]  /*17790*/  F2FP.TF32.F32.PACK_B R19, R19 ;  /* 0x00000013ff13723e */ /* 0x000fe200024050ff */
[----:B------:R1:W-:Y:S01]  /*177a0*/  @P5 STG.E desc[UR20][R2.64+0x164], R9 ;  /* 0x0001640902005986 */ /* 0x0003e2000c101914 */
[----:B------:R-:W-:-:S03]  /*177b0*/  ISETP.GT.AND P5, PT, R0, 0x60, P0 ;  /* 0x000000600000780c */ /* 0x000fc600007a4270 */
[----:B------:R-:W-:Y:S01]  /*177c0*/  @P6 STG.E desc[UR20][R4.64+0x160], R217 ;  /* 0x000160d904006986 */ /* 0x000fe2000c101914 */
[----:B------:R-:W-:-:S03]  /*177d0*/  ISETP.GT.AND P6, PT, R0, 0x61, P0 ;  /* 0x000000610000780c */ /* 0x000fc600007c4270 */
[----:B------:R-:W-:Y:S01]  /*177e0*/  @P3 STG.E desc[UR20][R4.64+0x164], R19 ;  /* 0x0001641304003986 */ /* 0x000fe2000c101914 */
[----:B------:R-:W-:Y:S01]  /*177f0*/  ISETP.GT.AND P3, PT, R0, 0x69, P1 ;  /* 0x000000690000780c */ /* 0x000fe20000f64270 */
[----:B--2---:R-:W-:Y:S01]  /*17800*/  FMUL R7, R225, UR11 ;  /* 0x0000000be1077c20 */ /* 0x004fe20008400000 */
[----:B------:R-:W-:Y:S01]  /*17810*/  FMUL R227, R222, UR11 ;  /* 0x0000000bdee37c20 */ /* 0x000fe20008400000 */
[----:B------:R-:W-:Y:S01]  /*17820*/  @P4 STG.E desc[UR20][R2.64+0x180], R219 ;  /* 0x000180db02004986 */ /* 0x000fe2000c101914 */
[C---:B------:R-:W-:Y:S02]  /*17830*/  ISETP.GT.AND P4, PT, R0.reuse, 0x68, P1 ;  /* 0x000000680000780c */ /* 0x040fe40000f84270 */
[----:B------:R-:W-:Y:S01]  /*17840*/  F2FP.TF32.F32.PACK_B R7, R7 ;  /* 0x00000007ff07723e */ /* 0x000fe200024050ff */
[----:B------:R-:W-:Y:S01]  /*17850*/  @P2 STG.E desc[UR20][R2.64+0x184], R221 ;  /* 0x000184dd02002986 */ /* 0x000fe2000c101914 */
[----:B------:R-:W-:Y:S01]  /*17860*/  ISETP.GT.AND P2, PT, R0, 0x68, P0 ;  /* 0x000000680000780c */ /* 0x000fe20000744270 */
[----:B------:R-:W-:Y:S01]  /*17870*/  FMUL R225, R224, UR11 ;  /* 0x0000000be0e17c20 */ /* 0x000fe20008400000 */
[----:B------:R-:W-:Y:S01]  /*17880*/  F2FP.TF32.F32.PACK_B R227, R227 ;  /* 0x000000e3ffe3723e */ /* 0x000fe200024050ff */
[----:B------:R-:W-:Y:S01]  /*17890*/  @P5 STG.E desc[UR20][R4.64+0x180], R223 ;  /* 0x000180df04005986 */ /* 0x000fe2000c101914 */
[----:B------:R-:W-:Y:S01]  /*178a0*/  ISETP.GT.AND P5, PT, R0, 0x69, P0 ;  /* 0x000000690000780c */ /* 0x000fe200007a4270 */
[----:B------:R-:W-:Y:S01]  /*178b0*/  FMUL R229, R220, UR11 ;  /* 0x0000000bdce57c20 */ /* 0x000fe20008400000 */
[----:B------:R-:W-:Y:S01]  /*178c0*/  FMUL R231, R218, UR11 ;  /* 0x0000000bdae77c20 */ /* 0x000fe20008400000 */
[----:B------:R2:W-:Y:S01]  /*178d0*/  @P6 STG.E desc[UR20][R4.64+0x184], R7 ;  /* 0x0001840704006986 */ /* 0x0005e2000c101914 */
[----:B------:R-:W-:-:S03]  /*178e0*/  F2FP.TF32.F32.PACK_B R225, R225 ;  /* 0x000000e1ffe1723e */ /* 0x000fc600024050ff */
        /* <DEDUP_REMOVED lines=8> */
[----:B------:R-:W-:Y:S01]  /*17970*/  ISETP.GT.AND P2, PT, R0, 0x70, P0 ;  /* 0x000000700000780c */ /* 0x000fe20000744270 */
[----:B------:R-:W-:Y:S01]  /*17980*/  FMUL R233, R216, UR11 ;  /* 0x0000000bd8e97c20 */ /* 0x000fe20008400000 */
[----:B------:R-:W-:Y:S01]  /*17990*/  F2FP.TF32.F32.PACK_B R235, R235 ;  /* 0x000000ebffeb723e */ /* 0x000fe200024050ff */
[----:B------:R-:W-:Y:S01]  /*179a0*/  @P5 STG.E desc[UR20][R4.64+0x1a4], R231 ;  /* 0x0001a4e704005986 */ /* 0x000fe2000c101914 */
[C---:B------:R-:W-:Y:S02]  /*179b0*/  ISETP.GT.AND P4, PT, R0.reuse, 0x71, P0 ;  /* 0x000000710000780c */ /* 0x040fe40000784270 */
[----:B------:R-:W-:Y:S01]  /*179c0*/  ISETP.GT.AND P5, PT, R0, 0x78, P1 ;  /* 0x000000780000780c */ /* 0x000fe20000fa4270 */
[----:B------:R-:W-:Y:S01]  /*179d0*/  FMUL R237, R20, UR11 ;  /* 0x0000000b14ed7c20 */ /* 0x000fe20008400000 */
[----:B------:R-:W-:Y:S01]  /*179e0*/  ISETP.GT.AND P1, PT, R0, 0x79, P1 ;  /* 0x000000790000780c */ /* 0x000fe20000f24270 */
[----:B------:R-:W-:Y:S01]  /*179f0*/  FMUL R239, R18, UR11 ;  /* 0x0000000b12ef7c20 */ /* 0x000fe20008400000 */
[----:B------:R-:W-:Y:S01]  /*17a00*/  FMUL R243, R12, UR11 ;  /* 0x0000000b0cf37c20 */ /* 0x000fe20008400000 */
[----:B------:R-:W-:Y:S01]  /*17a10*/  @P3 STG.E desc[UR20][R2.64+0x1c4], R235 ;  /* 0x0001c4eb02003986 */ /* 0x000fe2000c101914 */
[----:B------:R-:W-:-:S02]  /*17a20*/  F2FP.TF32.F32.PACK_B R233, R233 ;  /* 0x000000e9ffe9723e */ /* 0x000fc400024050ff */
[----:B------:R-:W-:Y:S01]  /*17a30*/  ISETP.GT.AND P3, PT, R0, 0x78, P0 ;  /* 0x000000780000780c */ /* 0x000fe20000764270 */
[----:B------:R-:W-:Y:S01]  /*17a40*/  FMUL R241, R16, UR11 ;  /* 0x0000000b10f17c20 */ /* 0x000fe20008400000 */
[----:B------:R-:W-:Y:S01]  /*17a50*/  F2FP.TF32.F32.PACK_B R237, R237 ;  /* 0x000000edffed723e */ /* 0x000fe200024050ff */
[----:B------:R-:W-:Y:S01]  /*17a60*/  FMUL R245, R10, UR11 ;  /* 0x0000000b0af57c20 */ /* 0x000fe20008400000 */
[----:B------:R-:W-:Y:S02]  /*17a70*/  F2FP.TF32.F32.PACK_B R239, R239 ;  /* 0x000000efffef723e */ /* 0x000fe400024050ff */
[----:B------:R-:W-:Y:S01]  /*17a80*/  F2FP.TF32.F32.PACK_B R243, R243 ;  /* 0x000000f3fff3723e */ /* 0x000fe200024050ff */
[----:B------:R-:W-:Y:S01]  /*17a90*/  @P6 STG.E desc[UR20][R2.64+0x1c0], R233 ;  /* 0x0001c0e902006986 */ /* 0x000fe2000c101914 */
[----:B------:R-:W-:Y:S01]  /*17aa0*/  F2FP.TF32.F32.PACK_B R241, R241 ;  /* 0x000000f1fff1723e */ /* 0x000fe200024050ff */
[----:B------:R-:W-:Y:S02]  /*17ab0*/  USHF.L.U32 UR6, UR12, 0x6, URZ ;  /* 0x000000060c067899 */ /* 0x000fe4000800063f */
[----:B------:R-:W-:Y:S01]  /*17ac0*/  @P2 STG.E desc[UR20][R4.64+0x1c0], R237 ;  /* 0x0001c0ed04002986 */ /* 0x000fe2000c101914 */
[----:B------:R-:W-:-:S03]  /*17ad0*/  F2FP.TF32.F32.PACK_B R245, R245 ;  /* 0x000000f5fff5723e */ /* 0x000fc600024050ff */
[----:B------:R-:W-:Y:S01]  /*17ae0*/  @P4 STG.E desc[UR20][R4.64+0x1c4], R239 ;  /* 0x0001c4ef04004986 */ /* 0x000fe2000c101914 */
[----:B------:R-:W-:-:S03]  /*17af0*/  USHF.L.U64.HI UR7, UR12, 0x6, UR13 ;  /* 0x000000060c077899 */ /* 0x000fc6000801020d */
[----:B------:R-:W-:Y:S01]  /*17b00*/  @P1 STG.E desc[UR20][R2.64+0x1e4], R243 ;  /* 0x0001e4f302001986 */ /* 0x000fe2000c101914 */
[----:B------:R-:W-:Y:S01]  /*17b10*/  ISETP.GT.AND P1, PT, R14, 0x40, PT ;  /* 0x000000400e00780c */ /* 0x000fe20003f24270 */
[----:B------:R-:W-:Y:S01]  /*17b20*/  USHF.L.U32 UR10, UR6, 0x2, URZ ;  /* 0x00000002060a7899 */ /* 0x000fe2000800063f */
[C---:B------:R-:W-:Y:S01]  /*17b30*/  ISETP.GT.AND P2, PT, R0.reuse, 0x79, P0 ;  /* 0x000000790000780c */ /* 0x040fe20000744270 */
[----:B------:R-:W-:Y:S01]  /*17b40*/  @P5 STG.E desc[UR20][R2.64+0x1e0], R241 ;  /* 0x0001e0f102005986 */ /* 0x000fe2000c101914 */
[----:B------:R-:W-:Y:S01]  /*17b50*/  ISETP.GT.AND P5, PT, R0, 0x1, P1 ;  /* 0x000000010000780c */ /* 0x000fe20000fa4270 */
[----:B------:R-:W-:Y:S02]  /*17b60*/  FMUL R8, R8, UR11 ;  /* 0x0000000b08087c20 */ /* 0x000fe40008400000 */
[----:B------:R-:W-:Y:S01]  /*17b70*/  @P3 STG.E desc[UR20][R4.64+0x1e0], R245 ;  /* 0x0001e0f504003986 */ /* 0x000fe2000c101914 */
[----:B------:R-:W-:Y:S01]  /*17b80*/  ISETP.GT.AND P3, PT, R0, RZ, P1 ;  /* 0x000000ff0000720c */ /* 0x000fe20000f64270 */
[----:B------:R-:W-:Y:S01]  /*17b90*/  USHF.L.U64.HI UR6, UR6, 0x2, UR7 ;  /* 0x0000000206067899 */ /* 0x000fe20008010207 */
[----:B------:R-:W-:Y:S01]  /*17ba0*/  FMUL R153, R153, UR11 ;  /* 0x0000000b99997c20 */ /* 0x000fe20008400000 */
[----:B-1----:R-:W-:Y:S01]  /*17bb0*/  FMUL R9, R152, UR11 ;  /* 0x0000000b98097c20 */ /* 0x002fe20008400000 */
[----:B------:R-:W-:-:S02]  /*17bc0*/  IADD3 R6, P4, R2, UR10, RZ ;  /* 0x0000000a02067c10 */ /* 0x000fc4000ff9e0ff */
[----:B------:R-:W-:Y:S02]  /*17bd0*/  F2FP.TF32.F32.PACK_B R8, R8 ;  /* 0x00000008ff08723e */ /* 0x000fe400024050ff */
[----:B--2---:R-:W-:Y:S02]  /*17be0*/  IADD3.X R7, R3, UR6, RZ, P4, !PT ;  /* 0x0000000603077c10 */ /* 0x004fe4000a7fe4ff */
[----:B------:R-:W-:Y:S02]  /*17bf0*/  F2FP.TF32.F32.PACK_B R153, R153 ;  /* 0x00000099ff99723e */ /* 0x000fe400024050ff */
[----:B------:R-:W-:Y:S02]  /*17c00*/  ISETP.GT.AND P0, PT, R14, 0x48, PT ;  /* 0x000000480e00780c */ /* 0x000fe40003f04270 */
[----:B------:R-:W-:Y:S01]  /*17c10*/  F2FP.TF32.F32.PACK_B R9, R9 ;  /* 0x00000009ff09723e */ /* 0x000fe200024050ff */
[----:B------:R1:W-:Y:S01]  /*17c20*/  @P2 STG.E desc[UR20][R4.64+0x1e4], R8 ;  /* 0x0001e40804002986 */ /* 0x0003e2000c101914 */
[----:B------:R-:W-:-:S03]  /*17c30*/  ISETP.GT.AND P2, PT, R0, RZ, P0 ;  /* 0x000000ff0000720c */ /* 0x000fc60000744270 */
[----:B------:R-:W-:Y:S01]  /*17c40*/  @P5 STG.E desc[UR20][R6.64+0x4], R153 ;  /* 0x0000049906005986 */ /* 0x000fe2000c101914 */
[----:B------:R-:W-:Y:S01]  /*17c50*/  ISETP.GT.AND P5, PT, R0, 0x1, P0 ;  /* 0x000000010000780c */ /* 0x000fe200007a4270 */
[----:B------:R-:W-:Y:S02]  /*17c60*/  FMUL R13, R154, UR11 ;  /* 0x0000000b9a0d7c20 */ /* 0x000fe40008400000 */
[----:B------:R2:W-:Y:S01]  /*17c70*/  @P3 STG.E desc[UR20][R6.64], R9 ;  /* 0x0000000906003986 */ /* 0x0005e2000c101914 */
[----:B------:R-:W-:Y:S01]  /*17c80*/  ISETP.GT.AND P3, PT, R0, 0x9, P1 ;  /* 0x000000090000780c */ /* 0x000fe20000f64270 */
[----:B------:R-:W-:Y:S01]  /*17c90*/  FMUL R155, R155, UR11 ;  /* 0x0000000b9b9b7c20 */ /* 0x000fe20008400000 */
[----:B------:R-:W-:Y:S01]  /*17ca0*/  IADD3 R10, P4, R6, UR9, RZ ;  /* 0x00000009060a7c10 */ /* 0x000fe2000ff9e0ff */
[----:B------:R-:W-:Y:S01]  /*17cb0*/  FMUL R157, R157, UR11 ;  /* 0x0000000b9d9d7c20 */ /* 0x000fe20008400000 */
[----:B------:R-:W-:Y:S02]  /*17cc0*/  F2FP.TF32.F32.PACK_B R13, R13 ;  /* 0x0000000dff0d723e */ /* 0x000fe400024050ff */
[----:B------:R-:W-:-:S02]  /*17cd0*/  IADD3.X R11, R7, UR8, RZ, P4, !PT ;  /* 0x00000008070b7c10 */ /* 0x000fc4000a7fe4ff */
[----:B------:R-:W-:Y:S01]  /*17ce0*/  F2FP.TF32.F32.PACK_B R155, R155 ;  /* 0x0000009bff9b723e */ /* 0x000fe200024050ff */
[----:B-1----:R-:W-:Y:S01]  /*17cf0*/  IMAD.U32 R5, RZ, RZ, UR9 ;  /* 0x00000009ff057e24 */ /* 0x002fe2000f8e00ff */
[----:B------:R-:W-:Y:S01]  /*17d00*/  F2FP.TF32.F32.PACK_B R157, R157 ;  /* 0x0000009dff9d723e */ /* 0x000fe200024050ff */
[----:B------:R-:W-:Y:S01]  /*17d10*/  @P2 STG.E desc[UR20][R10.64], R13 ;  /* 0x0000000d0a002986 */ /* 0x000fe2000c101914 */
[----:B------:R-:W-:Y:S01]  /*17d20*/  ISETP.GT.AND P6, PT, R0, 0x8, P1 ;  /* 0x000000080000780c */ /* 0x000fe20000fc4270 */
[----:B------:R-:W-:Y:S02]  /*17d30*/  IMAD.U32 R17, RZ, RZ, UR8 ;  /* 0x00000008ff117e24 */ /* 0x000fe4000f8e00ff */
[----:B------:R1:W-:Y:S01]  /*17d40*/  @P5 STG.E desc[UR20][R10.64+0x4], R155 ;  /* 0x0000049b0a005986 */ /* 0x0003e2000c101914 */
[----:B------:R-:W-:Y:S01]  /*17d50*/  FMUL R15, R156, UR11 ;  /* 0x0000000b9c0f7c20 */ /* 0x000fe20008400000 */
[----:B------:R-:W-:Y:S02]  /*17d60*/  ISETP.GT.AND P4, PT, R0, 0x8, P0 ;  /* 0x000000080000780c */ /* 0x000fe40000784270 */
[----:B------:R-:W-:Y:S01]  /*17d70*/  @P3 STG.E desc[UR20][R6.64+0x24], R157 ;  /* 0x0000249d06003986 */ /* 0x000fe2000c101914 */
[----:B------:R-:W-:Y:S01]  /*17d80*/  IADD3 R4, P3, P5, R5, UR10, R2 ;  /* 0x0000000a05047c10 */ /* 0x000fe2000fd7e002 */
[----:B--2---:R-:W-:Y:S01]  /*17d90*/  FMUL R9, R158, UR11 ;  /* 0x0000000b9e097c20 */ /* 0x004fe20008400000 */
[----:B------:R-:W-:-:S02]  /*17da0*/  ISETP.GT.AND P2, PT, R0, 0x9, P0 ;  /* 0x000000090000780c */ /* 0x000fc40000744270 */
[----:B------:R-:W-:Y:S02]  /*17db0*/  IADD3.X R5, R17, UR6, R3, P3, P5 ;  /* 0x0000000611057c10 */ /* 0x000fe40009fea403 */
[----:B------:R-:W-:Y:S01]  /*17dc0*/  ISETP.GT.AND P5, PT, R0, 0x10, P1 ;  /* 0x000000100000780c */ /* 0x000fe20000fa4270 */
[----:B------:R-:W-:Y:S01]  /*17dd0*/  FMUL R159, R159, UR11 ;  /* 0x0000000b9f9f7c20 */ /* 0x000fe20008400000 */
[----:B------:R-:W-:Y:S01]  /*17de0*/  F2FP.TF32.F32.PACK_B R15, R15 ;  /* 0x0000000fff0f723e */ /* 0x000fe200024050ff */
[----:B-1----:R-:W-:Y:S01]  /*17df0*/  FMUL R11, R160, UR11 ;  /* 0x0000000ba00b7c20 */ /* 0x002fe20008400000 */
[----:B------:R-:W-:Y:S02]  /*17e00*/  F2FP.TF32.F32.PACK_B R9, R9 ;  /* 0x00000009ff09723e */ /* 0x000fe400024050ff */
[----:B------:R-:W-:Y:S01]  /*17e10*/  F2FP.TF32.F32.PACK_B R159, R159 ;  /* 0x0000009fff9f723e */ /* 0x000fe200024050ff */
[----:B------:R-:W-:Y:S01]  /*17e20*/  @P6 STG.E desc[UR20][R6.64+0x20], R15 ;  /* 0x0000200f06006986 */ /* 0x000fe2000c101914 */
[----:B------:R-:W-:-:S02]  /*17e30*/  ISETP.GT.AND P6, PT, R0, 0x11, P1 ;  /* 0x000000110000780c */ /* 0x000fc40000fc4270 */
[----:B------:R-:W-:Y:S01]  /*17e40*/  F2FP.TF32.F32.PACK_B R11, R11 ;  /* 0x0000000bff0b723e */ /* 0x000fe200024050ff */
[----:B------:R1:W-:Y:S01]  /*17e50*/  @P4 STG.E desc[UR20][R4.64+0x20], R9 ;  /* 0x0000200904004986 */ /* 0x0003e2000c101914 */
[C---:B------:R-:W-:Y:S01]  /*17e60*/  ISETP.GT.AND P3, PT, R0.reuse, 0x10, P0 ;  /* 0x000000100000780c */ /* 0x040fe20000764270 */
[----:B------:R-:W-:Y:S01]  /*17e70*/  FMUL R161, R161, UR11 ;  /* 0x0000000ba1a17c20 */ /* 0x000fe20008400000 */
[----:B------:R-:W-:Y:S01]  /*17e80*/  ISETP.GT.AND P4, PT, R0, 0x11, P0 ;  /* 0x000000110000780c */ /* 0x000fe20000784270 */
[----:B------:R-:W-:Y:S01]  /*17e90*/  @P2 STG.E desc[UR20][R4.64+0x24], R159 ;  /* 0x0000249f04002986 */ /* 0x000fe2000c101914 */
[----:B------:R-:W-:Y:S01]  /*17ea0*/  FMUL R13, R162, UR11 ;  /* 0x0000000ba20d7c20 */ /* 0x000fe20008400000 */
[----:B------:R-:W-:Y:S02]  /*17eb0*/  FMUL R163, R163, UR11 ;  /* 0x0000000ba3a37c20 */ /* 0x000fe40008400000 */
[----:B------:R2:W-:Y:S01]  /*17ec0*/  @P5 STG.E desc[UR20][R6.64+0x40], R11 ;  /* 0x0000400b06005986 */ /* 0x0005e2000c101914 */
[----:B------:R-:W-:-:S02]  /*17ed0*/  ISETP.GT.AND P5, PT, R0, 0x18, P1 ;  /* 0x000000180000780c */ /* 0x000fc40000fa4270 */
[----:B------:R-:W-:Y:S01]  /*17ee0*/  F2FP.TF32.F32.PACK_B R161, R161 ;  /* 0x000000a1ffa1723e */ /* 0x000fe200024050ff */
[----:B-1----:R-:W-:Y:S01]  /*17ef0*/  FMUL R9, R164, UR11 ;  /* 0x0000000ba4097c20 */ /* 0x002fe20008400000 */
[----:B------:R-:W-:Y:S02]  /*17f00*/  F2FP.TF32.F32.PACK_B R13, R13 ;  /* 0x0000000dff0d723e */ /* 0x000fe400024050ff */
[----:B------:R-:W-:Y:S01]  /*17f10*/  F2FP.TF32.F32.PACK_B R163, R163 ;  /* 0x000000a3ffa3723e */ /* 0x000fe200024050ff */
[----:B------:R-:W-:Y:S01]  /*17f20*/  @P6 STG.E desc[UR20][R6.64+0x44], R161 ;  /* 0x000044a106006986 */ /* 0x000fe2000c101914 */
[C---:B------:R-:W-:Y:S02]  /*17f30*/  ISETP.GT.AND P6, PT, R0.reuse, 0x19, P1 ;  /* 0x000000190000780c */ /* 0x040fe40000fc4270 */
[----:B------:R-:W-:Y:S01]  /*17f40*/  F2FP.TF32.F32.PACK_B R9, R9 ;  /* 0x00000009ff09723e */ /* 0x000fe200024050ff */
[----:B------:R1:W-:Y:S01]  /*17f50*/  @P3 STG.E desc[UR20][R4.64+0x40], R13 ;  /* 0x0000400d04003986 */ /* 0x0003e2000c101914 */
[C---:B------:R-:W-:Y:S01]  /*17f60*/  ISETP.GT.AND P2, PT, R0.reuse, 0x18, P0 ;  /* 0x000000180000780c */ /* 0x040fe20000744270 */
[----:B------:R-:W-:Y:S01]  /*17f70*/  FMUL R165, R165, UR11 ;  /* 0x0000000ba5a57c20 */ /* 0x000fe20008400000 */
[C---:B------:R-:W-:Y:S01]  /*17f80*/  ISETP.GT.AND P3, PT, R0.reuse, 0x19, P0 ;  /* 0x000000190000780c */ /* 0x040fe20000764270 */
[----:B------:R-:W-:Y:S01]  /*17f90*/  @P4 STG.E desc[UR20][R4.64+0x44], R163 ;  /* 0x000044a304004986 */ /* 0x000fe2000c101914 */
[----:B------:R-:W-:Y:S01]  /*17fa0*/  ISETP.GT.AND P4, PT, R0, 0x20, P1 ;  /* 0x000000200000780c */ /* 0x000fe20000f84270 */
[----:B--2---:R-:W-:Y:S01]  /*17fb0*/  FMUL R11, R166, UR11 ;  /* 0x0000000ba60b7c20 */ /* 0x004fe20008400000 */
[----:B------:R-:W-:Y:S01]  /*17fc0*/  FMUL R167, R167, UR11 ;  /* 0x0000000ba7a77c20 */ /* 0x000fe20008400000 */
[----:B------:R2:W-:Y:S01]  /*17fd0*/  @P5 STG.E desc[UR20][R6.64+0x60], R9 ;  /* 0x0000600906005986 */ /* 0x0005e2000c101914 */
[----:B------:R-:W-:Y:S01]  /*17fe0*/  ISETP.GT.AND P5, PT, R0, 0x21, P1 ;  /* 0x000000210000780c */ /* 0x000fe20000fa4270 */
[----:B-1----:R-:W-:Y:S01]  /*17ff0*/  FMUL R13, R168, UR11 ;  /* 0x0000000ba80d7c20 */ /* 0x002fe20008400000 */
[----:B------:R-:W-:Y:S01]  /*18000*/  F2FP.TF32.F32.PACK_B R165, R165 ;  /* 0x000000a5ffa5723e */ /* 0x000fe200024050ff */
[----:B------:R-:W-:Y:S01]  /*18010*/  FMUL R169, R169, UR11 ;  /* 0x0000000ba9a97c20 */ /* 0x000fe20008400000 */
[----:B------:R-:W-:-:S02]  /*18020*/  F2FP.TF32.F32.PACK_B R11, R11 ;  /* 0x0000000bff0b723e */ /* 0x000fc400024050ff */
[----:B------:R-:W-:Y:S02]  /*18030*/  F2FP.TF32.F32.PACK_B R167, R167 ;  /* 0x000000a7ffa7723e */ /* 0x000fe400024050ff */
[----:B------:R-:W-:Y:S01]  /*18040*/  F2FP.TF32.F32.PACK_B R13, R13 ;  /* 0x0000000dff0d723e */ /* 0x000fe200024050ff */
[----:B------:R-:W-:Y:S01]  /*18050*/  @P6 STG.E desc[UR20][R6.64+0x64], R165 ;  /* 0x000064a506006986 */ /* 0x000fe2000c101914 */
[----:B------:R-:W-:-:S03]  /*18060*/  F2FP.TF32.F32.PACK_B R169, R169 ;  /* 0x000000a9ffa9723e */ /* 0x000fc600024050ff */
[----:B------:R1:W-:Y:S01]  /*18070*/  @P2 STG.E desc[UR20][R4.64+0x60], R11 ;  /* 0x0000600b04002986 */ /* 0x0003e2000c101914 */
[----:B------:R-:W-:-:S03]  /*18080*/  ISETP.GT.AND P2, PT, R0, 0x20, P0 ;  /* 0x000000200000780c */ /* 0x000fc60000744270 */
[----:B------:R-:W-:Y:S01]  /*18090*/  @P3 STG.E desc[UR20][R4.64+0x64], R167 ;  /* 0x000064a704003986 */ /* 0x000fe2000c101914 */
[----:B------:R-:W-:Y:S01]  /*180a0*/  ISETP.GT.AND P3, PT, R0, 0x21, P0 ;  /* 0x000000210000780c */ /* 0x000fe20000764270 */
[----:B--2---:R-:W-:Y:S02]  /*180b0*/  FMUL R9, R170, UR11 ;  /* 0x0000000baa097c20 */ /* 0x004fe40008400000 */
[----:B------:R2:W-:Y:S01]  /*180c0*/  @P4 STG.E desc[UR20][R6.64+0x80], R13 ;  /* 0x0000800d06004986 */ /* 0x0005e2000c101914 */
[----:B------:R-:W-:Y:S01]  /*180d0*/  ISETP.GT.AND P4, PT, R0, 0x28, P1 ;  /* 0x000000280000780c */ /* 0x000fe20000f84270 */
[----:B------:R-:W-:Y:S02]  /*180e0*/  FMUL R171, R171, UR11 ;  /* 0x0000000babab7c20 */ /* 0x000fe40008400000 */
[----:B------:R-:W-:Y:S01]  /*180f0*/  @P5 STG.E desc[UR20][R6.64+0x84], R169 ;  /* 0x000084a906005986 */ /* 0x000fe2000c101914 */
[----:B-1----:R-:W-:Y:S01]  /*18100*/  FMUL R11, R172, UR11 ;  /* 0x0000000bac0b7c20 */ /* 0x002fe20008400000 */
        /* <DEDUP_REMOVED lines=8> */
[----:B------:R-:W-:Y:S01]  /*18190*/  @P3 STG.E desc[UR20][R4.64+0x84], R171 ;  /* 0x000084ab04003986 */ /* 0x000fe2000c101914 */
[----:B------:R-:W-:Y:S01]  /*181a0*/  ISETP.GT.AND P3, PT, R0, 0x29, P0 ;  /* 0x000000290000780c */ /* 0x000fe20000764270 */
[----:B--2---:R-:W-:Y:S02]  /*181b0*/  FMUL R13, R174, UR11 ;  /* 0x0000000bae0d7c20 */ /* 0x004fe40008400000 */
[----:B------:R2:W-:Y:S01]  /*181c0*/  @P4 STG.E desc[UR20][R6.64+0xa0], R11 ;  /* 0x0000a00b06004986 */ /* 0x0005e2000c101914 */
[----:B------:R-:W-:Y:S01]  /*181d0*/  ISETP.GT.AND P4, PT, R0, 0x30, P1 ;  /* 0x000000300000780c */ /* 0x000fe20000f84270 */
[----:B------:R-:W-:-:S02]  /*181e0*/  FMUL R175, R175, UR11 ;  /* 0x0000000bafaf7c20 */ /* 0x000fc40008400000 */
[----:B------:R-:W-:Y:S01]  /*181f0*/  @P5 STG.E desc[UR20][R6.64+0xa4], R173 ;  /* 0x0000a4ad06005986 */ /* 0x000fe2000c101914 */
[----:B-1----:R-:W-:Y:S01]  /*18200*/  FMUL R9, R176, UR11 ;  /* 0x0000000bb0097c20 */ /* 0x002fe20008400000 */
[----:B------:R-:W-:Y:S01]  /*18210*/  ISETP.GT.AND P5, PT, R0, 0x31, P1 ;  /* 0x000000310000780c */ /* 0x000fe20000fa4270 */
[----:B------:R-:W-:Y:S01]  /*18220*/  FMUL R177, R177, UR11 ;  /* 0x0000000bb1b17c20 */ /* 0x000fe20008400000 */
[----:B------:R-:W-:Y:S02]  /*18230*/  F2FP.TF32.F32.PACK_B R13, R13 ;  /* 0x0000000dff0d723e */ /* 0x000fe400024050ff */
[----:B------:R-:W-:Y:S02]  /*18240*/  F2FP.TF32.F32.PACK_B R175, R175 ;  /* 0x000000afffaf723e */ /* 0x000fe400024050ff */
[----:B------:R-:W-:Y:S01]  /*18250*/  F2FP.TF32.F32.PACK_B R9, R9 ;  /* 0x00000009ff09723e */ /* 0x000fe200024050ff */
[----:B------:R1:W-:Y:S01]  /*18260*/  @P2 STG.E desc[UR20][R4.64+0xa0], R13 ;  /* 0x0000a00d04002986 */ /* 0x0003e2000c101914 */
[----:B------:R-:W-:-:S02]  /*18270*/  F2FP.TF32.F32.PACK_B R177, R177 ;  /* 0x000000b1ffb1723e */ /* 0x000fc400024050ff */
[C---:B------:R-:W-:Y:S01]  /*18280*/  ISETP.GT.AND P2, PT, R0.reuse, 0x30, P0 ;  /* 0x000000300000780c */ /* 0x040fe20000744270 */
        /* <DEDUP_REMOVED lines=24> */
[C---:B------:R-:W-:Y:S02]  /*18410*/  ISETP.GT.AND P5, PT, R0.reuse, 0x41, P1 ;  /* 0x000000410000780c */ /* 0x040fe40000fa4270 */
[----:B------:R-:W-:Y:S01]  /*18420*/  ISETP.GT.AND P6, PT, R0, 0x40, P0 ;  /* 0x000000400000780c */ /* 0x000fe200007c4270 */
[----:B------:R-:W-:Y:S01]  /*18430*/  FMUL R185, R185, UR11 ;  /* 0x0000000bb9b97c20 */ /* 0x000fe20008400000 */
[----:B------:R-:W-:Y:S02]  /*18440*/  F2FP.TF32.F32.PACK_B R9, R9 ;  /* 0x00000009ff09723e */ /* 0x000fe400024050ff */
[----:B------:R-:W-:Y:S01]  /*18450*/  F2FP.TF32.F32.PACK_B R183, R183 ;  /* 0x000000b7ffb7723e */ /* 0x000fe200024050ff */
[----:B--2---:R-:W-:Y:S01]  /*18460*/  FMUL R13, R186, UR11 ;  /* 0x0000000bba0d7c20 */ /* 0x004fe20008400000 */
[----:B------:R-:W-:Y:S01]  /*18470*/  F2FP.TF32.F32.PACK_B R11, R11 ;  /* 0x0000000bff0b723e */ /* 0x000fe200024050ff */
[----:B------:R1:W-:Y:S01]  /*18480*/  @P2 STG.E desc[UR20][R4.64+0xe0], R9 ;  /* 0x0000e00904002986 */ /* 0x0003e2000c101914 */
[----:B------:R-:W-:-:S02]  /*18490*/  F2FP.TF32.F32.PACK_B R185, R185 ;  /* 0x000000b9ffb9723e */ /* 0x000fc400024050ff */
[----:B------:R-:W-:Y:S01]  /*184a0*/  F2FP.TF32.F32.PACK_B R13, R13 ;  /* 0x0000000dff0d723e */ /* 0x000fe200024050ff */
[----:B------:R-:W-:Y:S01]  /*184b0*/  @P3 STG.E desc[UR20][R4.64+0xe4], R183 ;  /* 0x0000e4b704003986 */ /* 0x000fe2000c101914 */
[----:B------:R-:W-:-:S03]  /*184c0*/  ISETP.GT.AND P3, PT, R0, 0x41, P0 ;  /* 0x000000410000780c */ /* 0x000fc60000764270 */
[----:B------:R2:W-:Y:S01]  /*184d0*/  @P4 STG.E desc[UR20][R6.64+0x100], R11 ;  /* 0x0001000b06004986 */ /* 0x0005e2000c101914 */
[----:B------:R-:W-:Y:S01]  /*184e0*/  ISETP.GT.AND P4, PT, R0, 0x48, P1 ;  /* 0x000000480000780c */ /* 0x000fe20000f84270 */
[----:B------:R-:W-:Y:S02]  /*184f0*/  FMUL R187, R187, UR11 ;  /* 0x0000000bbbbb7c20 */ /* 0x000fe40008400000 */
[----:B------:R-:W-:Y:S01]  /*18500*/  @P5 STG.E desc[UR20][R6.64+0x104], R185 ;  /* 0x000104b906005986 */ /* 0x000fe2000c101914 */
[----:B-1----:R-:W-:-:S03]  /*18510*/  FMUL R9, R188, UR11 ;  /* 0x0000000bbc097c20 */ /* 0x002fc60008400000 */
[----:B------:R1:W-:Y:S01]  /*18520*/  @P6 STG.E desc[UR20][R4.64+0x100], R13 ;  /* 0x0001000d04006986 */ /* 0x0003e2000c101914 */
[C---:B------:R-:W-:Y:S01]  /*18530*/  ISETP.GT.AND P6, PT, R0.reuse, 0x49, P1 ;  /* 0x000000490000780c */ /* 0x040fe20000fc4270 */
[----:B------:R-:W-:Y:S01]  /*18540*/  FMUL R189, R189, UR11 ;  /* 0x0000000bbdbd7c20 */ /* 0x000fe20008400000 */
[----:B------:R-:W-:Y:S02]  /*18550*/  F2FP.TF32.F32.PACK_B R187, R187 ;  /* 0x000000bbffbb723e */ /* 0x000fe400024050ff */
[----:B------:R-:W-:Y:S02]  /*18560*/  F2FP.TF32.F32.PACK_B R9, R9 ;  /* 0x00000009ff09723e */ /* 0x000fe400024050ff */
[----:B------:R-:W-:Y:S01]  /*18570*/  ISETP.GT.AND P2, PT, R0, 0x48, P0 ;  /* 0x000000480000780c */ /* 0x000fe20000744270 */
[----:B------:R-:W-:Y:S01]  /*18580*/  @P3 STG.E desc[UR20][R4.64+0x104], R187 ;  /* 0x000104bb04003986 */ /* 0x000fe2000c101914 */
[----:B------:R-:W-:Y:S01]  /*18590*/  F2FP.TF32.F32.PACK_B R189, R189 ;  /* 0x000000bdffbd723e */ /* 0x000fe200024050ff */
[----:B------:R-:W-:Y:S01]  /*185a0*/  FMUL R15, R190, UR11 ;  /* 0x0000000bbe0f7c20 */ /* 0x000fe20008400000 */
[C---:B------:R-:W-:Y:S01]  /*185b0*/  ISETP.GT.AND P5, PT, R0.reuse, 0x49, P0 ;  /* 0x000000490000780c */ /* 0x040fe200007a4270 */
[----:B------:R3:W-:Y:S01]  /*185c0*/  @P4 STG.E desc[UR20][R6.64+0x120], R9 ;  /* 0x0001200906004986 */ /* 0x0007e2000c101914 */
[----:B------:R-:W-:Y:S01]  /*185d0*/  ISETP.GT.AND P4, PT, R0, 0x50, P1 ;  /* 0x000000500000780c */ /* 0x000fe20000f84270 */
[----:B------:R-:W-:Y:S01]  /*185e0*/  FMUL R191, R191, UR11 ;  /* 0x0000000bbfbf7c20 */ /* 0x000fe20008400000 */
[----:B------:R-:W-:Y:S01]  /*185f0*/  FMUL R17, R192, UR11 ;  /* 0x0000000bc0117c20 */ /* 0x000fe20008400000 */
[----:B------:R-:W-:Y:S01]  /*18600*/  @P6 STG.E desc[UR20][R6.64+0x124], R189 ;  /* 0x000124bd06006986 */ /* 0x000fe2000c101914 */
[----:B------:R-:W-:-:S02]  /*18610*/  ISETP.GT.AND P3, PT, R0, 0x51, P1 ;  /* 0x000000510000780c */ /* 0x000fc40000f64270 */
[----:B------:R-:W-:Y:S02]  /*18620*/  F2FP.TF32.F32.PACK_B R15, R15 ;  /* 0x0000000fff0f723e */ /* 0x000fe400024050ff */
[----:B------:R-:W-:Y:S01]  /*18630*/  ISETP.GT.AND P6, PT, R0, 0x50, P0 ;  /* 0x000000500000780c */ /* 0x000fe200007c4270 */
[----:B------:R-:W-:Y:S01]  /*18640*/  FMUL R193, R193, UR11 ;  /* 0x0000000bc1c17c20 */ /* 0x000fe20008400000 */
[----:B------:R-:W-:Y:S01]  /*18650*/  F2FP.TF32.F32.PACK_B R191, R191 ;  /* 0x000000bfffbf723e */ /* 0x000fe200024050ff */
[----:B--2---:R-:W-:Y:S01]  /*18660*/  FMUL R11, R194, UR11 ;  /* 0x0000000bc20b7c20 */ /* 0x004fe20008400000 */
[----:B------:R-:W-:Y:S01]  /*18670*/  F2FP.TF32.F32.PACK_B R17, R17 ;  /* 0x00000011ff11723e */ /* 0x000fe200024050ff */
[----:B------:R-:W-:Y:S01]  /*18680*/  @P2 STG.E desc[UR20][R4.64+0x120], R15 ;  /* 0x0001200f04002986 */ /* 0x000fe2000c101914 */
[----:B------:R-:W-:Y:S02]  /*18690*/  ISETP.GT.AND P2, PT, R0, 0x51, P0 ;  /* 0x000000510000780c */ /* 0x000fe40000744270 */
[----:B------:R-:W-:Y:S01]  /*186a0*/  F2FP.TF32.F32.PACK_B R193, R193 ;  /* 0x000000c1ffc1723e */ /* 0x000fe200024050ff */
[----:B------:R-:W-:Y:S01]  /*186b0*/  @P5 STG.E desc[UR20][R4.64+0x124], R191 ;  /* 0x000124bf04005986 */ /* 0x000fe2000c101914 */
[----:B------:R-:W-:Y:S01]  /*186c0*/  F2FP.TF32.F32.PACK_B R11, R11 ;  /* 0x0000000bff0b723e */ /* 0x000fe200024050ff */
[----:B------:R-:W-:-:S02]  /*186d0*/  FMUL R195, R195, UR11 ;  /* 0x0000000bc3c37c20 */ /* 0x000fc40008400000 */
[----:B------:R-:W-:Y:S01]  /*186e0*/  @P4 STG.E desc[UR20][R6.64+0x140], R17 ;  /* 0x0001401106004986 */ /* 0x000fe2000c101914 */
[C---:B------:R-:W-:Y:S02]  /*186f0*/  ISETP.GT.AND P4, PT, R0.reuse, 0x59, P1 ;  /* 0x000000590000780c */ /* 0x040fe40000f84270 */
[----:B------:R-:W-:Y:S01]  /*18700*/  ISETP.GT.AND P5, PT, R0, 0x58, P1 ;  /* 0x000000580000780c */ /* 0x000fe20000fa4270 */
[----:B------:R-:W-:Y:S01]  /*18710*/  FMUL R197, R197, UR11 ;  /* 0x0000000bc5c57c20 */ /* 0x000fe20008400000 */
[----:B------:R-:W-:Y:S01]  /*18720*/  @P3 STG.E desc[UR20][R6.64+0x144], R193 ;  /* 0x000144c106003986 */ /* 0x000fe2000c101914 */
[----:B------:R-:W-:Y:S01]  /*18730*/  FMUL R19, R196, UR11 ;  /* 0x0000000bc4137c20 */ /* 0x000fe20008400000 */
[----:B------:R-:W-:Y:S02]  /*18740*/  ISETP.GT.AND P3, PT, R0, 0x58, P0 ;  /* 0x000000580000780c */ /* 0x000fe40000764270 */
[----:B------:R-:W-:Y:S01]  /*18750*/  @P6 STG.E desc[UR20][R4.64+0x140], R11 ;  /* 0x0001400b04006986 */ /* 0x000fe2000c101914 */
[----:B------:R-:W-:-:S02]  /*18760*/  F2FP.TF32.F32.PACK_B R195, R195 ;  /* 0x000000c3ffc3723e */ /* 0x000fc400024050ff */
[----:B------:R-:W-:Y:S01]  /*18770*/  ISETP.GT.AND P6, PT, R0, 0x59, P0 ;  /* 0x000000590000780c */ /* 0x000fe200007c4270 */
[----:B------:R-:W-:Y:S01]  /*18780*/  FMUL R21, R198, UR11 ;  /* 0x0000000bc6157c20 */ /* 0x000fe20008400000 */
[----:B------:R-:W-:Y:S01]  /*18790*/  FMUL R199, R199, UR11 ;  /* 0x0000000bc7c77c20 */ /* 0x000fe20008400000 */
[----:B------:R-:W-:Y:S01]  /*187a0*/  F2FP.TF32.F32.PACK_B R197, R197 ;  /* 0x000000c5ffc5723e */ /* 0x000fe200024050ff */
[----:B------:R-:W-:Y:S01]  /*187b0*/  @P2 STG.E desc[UR20][R4.64+0x144], R195 ;  /* 0x000144c304002986 */ /* 0x000fe2000c101914 */
[----:B------:R-:W-:Y:S02]  /*187c0*/  F2FP.TF32.F32.PACK_B R19, R19 ;  /* 0x00000013ff13723e */ /* 0x000fe400024050ff */
[----:B------:R-:W-:Y:S01]  /*187d0*/  ISETP.GT.AND P2, PT, R0, 0x60, P1 ;  /* 0x000000600000780c */ /* 0x000fe20000f44270 */
[----:B------:R-:W-:Y:S01]  /*187e0*/  @P4 STG.E desc[UR20][R6.64+0x164], R197 ;  /* 0x000164c506004986 */ /* 0x000fe2000c101914 */
[----:B------:R-:W-:Y:S01]  /*187f0*/  F2FP.TF32.F32.PACK_B R21, R21 ;  /* 0x00000015ff15723e */ /* 0x000fe200024050ff */
[----:B-1----:R-:W-:Y:S01]  /*18800*/  FMUL R13, R200, UR11 ;  /* 0x0000000bc80d7c20 */ /* 0x002fe20008400000 */
[----:B------:R-:W-:Y:S01]  /*18810*/  F2FP.TF32.F32.PACK_B R199, R199 ;  /* 0x000000c7ffc7723e */ /* 0x000fe200024050ff */
[----:B------:R-:W-:Y:S01]  /*18820*/  @P5 STG.E desc[UR20][R6.64+0x160], R19 ;  /* 0x0001601306005986 */ /* 0x000fe2000c101914 */
[----:B------:R-:W-:-:S02]  /*18830*/  ISETP.GT.AND P4, PT, R0, 0x61, P1 ;  /* 0x000000610000780c */ /* 0x000fc40000f84270 */
[----:B------:R-:W-:Y:S01]  /*18840*/  ISETP.GT.AND P5, PT, R0, 0x60, P0 ;  /* 0x000000600000780c */ /* 0x000fe200007a4270 */
[----:B------:R-:W-:Y:S01]  /*18850*/  FMUL R201, R201, UR11 ;  /* 0x0000000bc9c97c20 */ /* 0x000fe20008400000 */
[----:B------:R-:W-:Y:S01]  /*18860*/  @P3 STG.E desc[UR20][R4.64+0x160], R21 ;  /* 0x0001601504003986 */ /* 0x000fe2000c101914 */
[----:B------:R-:W-:Y:S01]  /*18870*/  FMUL R23, R202, UR11 ;  /* 0x0000000bca177c20 */ /* 0x000fe20008400000 */
[----:B------:R-:W-:Y:S02]  /*18880*/  F2FP.TF32.F32.PACK_B R13, R13 ;  /* 0x0000000dff0d723e */ /* 0x000fe400024050ff */
[----:B------:R-:W-:Y:S01]  /*18890*/  @P6 STG.E desc[UR20][R4.64+0x164], R199 ;  /* 0x000164c704006986 */ /* 0x000fe2000c101914 */
[----:B------:R-:W-:Y:S01]  /*188a0*/  ISETP.GT.AND P6, PT, R0, 0x61, P0 ;  /* 0x000000610000780c */ /* 0x000fe200007c4270 */
[----:B------:R-:W-:Y:S01]  /*188b0*/  FMUL R203, R203, UR11 ;  /* 0x0000000bcbcb7c20 */ /* 0x000fe20008400000 */
[----:B------:R-:W-:Y:S01]  /*188c0*/  F2FP.TF32.F32.PACK_B R201, R201 ;  /* 0x000000c9ffc9723e */ /* 0x000fe200024050ff */
[----:B------:R1:W-:Y:S01]  /*188d0*/  @P2 STG.E desc[UR20][R6.64+0x180], R13 ;  /* 0x0001800d06002986 */ /* 0x0003e2000c101914 */
[----:B------:R-:W-:-:S02]  /*188e0*/  F2FP.TF32.F32.PACK_B R23, R23 ;  /* 0x00000017ff17723e */ /* 0x000fc400024050ff */
[C---:B------:R-:W-:Y:S01]  /*188f0*/  ISETP.GT.AND P2, PT, R0.reuse, 0x68, P1 ;  /* 0x000000680000780c */ /* 0x040fe20000f44270 */
[----:B------:R-:W-:Y:S01]  /*18900*/  @P4 STG.E desc[UR20][R6.64+0x184], R201 ;  /* 0x000184c906004986 */ /* 0x000fe2000c101914 */
[----:B------:R-:W-:Y:S01]  /*18910*/  ISETP.GT.AND P3, PT, R0, 0x69, P1 ;  /* 0x000000690000780c */ /* 0x000fe20000f64270 */
[----:B------:R-:W-:Y:S01]  /*18920*/  FMUL R153, R204, UR11 ;  /* 0x0000000bcc997c20 */ /* 0x000fe20008400000 */
[----:B------:R-:W-:Y:S01]  /*18930*/  F2FP.TF32.F32.PACK_B R203, R203 ;  /* 0x000000cbffcb723e */ /* 0x000fe200024050ff */
[----:B------:R-:W-:Y:S01]  /*18940*/  @P5 STG.E desc[UR20][R4.64+0x180], R23 ;  /* 0x0001801704005986 */ /* 0x000fe2000c101914 */
[C---:B------:R-:W-:Y:S01]  /*18950*/  ISETP.GT.AND P4, PT, R0.reuse, 0x68, P0 ;  /* 0x000000680000780c */ /* 0x040fe20000784270 */
[----:B------:R-:W-:Y:S01]  /*18960*/  FMUL R205, R205, UR11 ;  /* 0x0000000bcdcd7c20 */ /* 0x000fe20008400000 */
[----:B------:R-:W-:Y:S01]  /*18970*/  ISETP.GT.AND P5, PT, R0, 0x69, P0 ;  /* 0x000000690000780c */ /* 0x000fe200007a4270 */
[----:B------:R-:W-:Y:S01]  /*18980*/  FMUL R155, R206, UR11 ;  /* 0x0000000bce9b7c20 */ /* 0x000fe20008400000 */
[----:B------:R-:W-:Y:S01]  /*18990*/  FMUL R207, R207, UR11 ;  /* 0x0000000bcfcf7c20 */ /* 0x000fe20008400000 */
[----:B------:R-:W-:Y:S01]  /*189a0*/  @P6 STG.E desc[UR20][R4.64+0x184], R203 ;  /* 0x000184cb04006986 */ /* 0x000fe2000c101914 */
[----:B------:R-:W-:-:S02]  /*189b0*/  F2FP.TF32.F32.PACK_B R153, R153 ;  /* 0x00000099ff99723e */ /* 0x000fc400024050ff */
[----:B------:R-:W-:Y:S02]  /*189c0*/  ISETP.GT.AND P6, PT, R0, 0x70, P1 ;  /* 0x000000700000780c */ /* 0x000fe40000fc4270 */
[----:B------:R-:W-:Y:S01]  /*189d0*/  F2FP.TF32.F32.PACK_B R205, R205 ;  /* 0x000000cdffcd723e */ /* 0x000fe200024050ff */
[----:B------:R-:W-:Y:S01]  /*189e0*/  FMUL R157, R208, UR11 ;  /* 0x0000000bd09d7c20 */ /* 0x000fe20008400000 */
[----:B------:R-:W-:Y:S01]  /*189f0*/  F2FP.TF32.F32.PACK_B R155, R155 ;  /* 0x0000009bff9b723e */ /* 0x000fe200024050ff */
[----:B------:R-:W-:Y:S01]  /*18a00*/  @P2 STG.E desc[UR20][R6.64+0x1a0], R153 ;  /* 0x0001a09906002986 */ /* 0x000fe2000c101914 */
[----:B------:R-:W-:Y:S02]  /*18a10*/  F2FP.TF32.F32.PACK_B R207, R207 ;  /* 0x000000cfffcf723e */ /* 0x000fe400024050ff */
[C---:B------:R-:W-:Y:S01]  /*18a20*/  ISETP.GT.AND P2, PT, R0.reuse, 0x71, P1 ;  /* 0x000000710000780c */ /* 0x040fe20000f44270 */
[----:B------:R-:W-:Y:S01]  /*18a30*/  @P3 STG.E desc[UR20][R6.64+0x1a4], R205 ;  /* 0x0001a4cd06003986 */ /* 0x000fe2000c101914 */
[----:B------:R-:W-:Y:S01]  /*18a40*/  ISETP.GT.AND P3, PT, R0, 0x70, P0 ;  /* 0x000000700000780c */ /* 0x000fe20000764270 */
[----:B------:R-:W-:Y:S01]  /*18a50*/  FMUL R209, R209, UR11 ;  /* 0x0000000bd1d17c20 */ /* 0x000fe20008400000 */
[----:B------:R-:W-:Y:S01]  /*18a60*/  F2FP.TF32.F32.PACK_B R157, R157 ;  /* 0x0000009dff9d723e */ /* 0x000fe200024050ff */
[----:B------:R-:W-:Y:S01]  /*18a70*/  @P4 STG.E desc[UR20][R4.64+0x1a0], R155 ;  /* 0x0001a09b04004986 */ /* 0x000fe2000c101914 */
[----:B------:R-:W-:Y:S01]  /*18a80*/  FMUL R159, R210, UR11 ;  /* 0x0000000bd29f7c20 */ /* 0x000fe20008400000 */
[----:B------:R-:W-:-:S02]  /*18a90*/  ISETP.GT.AND P4, PT, R0, 0x71, P0 ;  /* 0x000000710000780c */ /* 0x000fc40000784270 */
[----:B------:R-:W-:Y:S01]  /*18aa0*/  @P5 STG.E desc[UR20][R4.64+0x1a4], R207 ;  /* 0x0001a4cf04005986 */ /* 0x000fe2000c101914 */
[C---:B------:R-:W-:Y:S02]  /*18ab0*/  ISETP.GT.AND P5, PT, R0.reuse, 0x78, P1 ;  /* 0x000000780000780c */ /* 0x040fe40000fa4270 */
[C---:B------:R-:W-:Y:S01]  /*18ac0*/  ISETP.GT.AND P1, PT, R0.reuse, 0x79, P1 ;  /* 0x000000790000780c */ /* 0x040fe20000f24270 */
[----:B------:R-:W-:Y:S01]  /*18ad0*/  FMUL R211, R211, UR11 ;  /* 0x0000000bd3d37c20 */ /* 0x000fe20008400000 */
[----:B------:R-:W-:Y:S01]  /*18ae0*/  @P6 STG.E desc[UR20][R6.64+0x1c0], R157 ;  /* 0x0001c09d06006986 */ /* 0x000fe2000c101914 */
[----:B------:R-:W-:Y:S01]  /*18af0*/  FMUL R213, R213, UR11 ;  /* 0x0000000bd5d57c20 */ /* 0x000fe20008400000 */
[----:B------:R-:W-:Y:S02]  /*18b00*/  F2FP.TF32.F32.PACK_B R209, R209 ;  /* 0x000000d1ffd1723e */ /* 0x000fe400024050ff */
[----:B------:R-:W-:Y:S01]  /*18b10*/  ISETP.GT.AND P6, PT, R0, 0x78, P0 ;  /* 0x000000780000780c */ /* 0x000fe200007c4270 */
[----:B------:R-:W-:Y:S01]  /*18b20*/  FMUL R161, R212, UR11 ;  /* 0x0000000bd4a17c20 */ /* 0x000fe20008400000 */
[----:B------:R-:W-:Y:S01]  /*18b30*/  F2FP.TF32.F32.PACK_B R159, R159 ;  /* 0x0000009fff9f723e */ /* 0x000fe200024050ff */
[----:B------:R-:W-:Y:S01]  /*18b40*/  FMUL R163, R214, UR11 ;  /* 0x0000000bd6a37c20 */ /* 0x000fe20008400000 */
[----:B------:R-:W-:Y:S01]  /*18b50*/  F2FP.TF32.F32.PACK_B R211, R211 ;  /* 0x000000d3ffd3723e */ /* 0x000fe200024050ff */
[----:B------:R-:W-:Y:S01]  /*18b60*/  USHF.L.U32 UR7, UR12, 0x9, URZ ;  /* 0x000000090c077899 */ /* 0x000fe2000800063f */
[----:B------:R-:W-:Y:S01]  /*18b70*/  @P2 STG.E desc[UR20][R6.64+0x1c4], R209 ;  /* 0x0001c4d106002986 */ /* 0x000fe2000c101914 */
[----:B------:R-:W-:Y:S01]  /*18b80*/  F2FP.TF32.F32.PACK_B R213, R213 ;  /* 0x000000d5ffd5723e */ /* 0x000fe200024050ff */
[----:B------:R-:W-:Y:S01]  /*18b90*/  USHF.L.U64.HI UR6, UR12, 0x9, UR13 ;  /* 0x000000090c067899 */ /* 0x000fe2000801020d */
[----:B------:R-:W-:Y:S01]  /*18ba0*/  F2FP.TF32.F32.PACK_B R161, R161 ;  /* 0x000000a1ffa1723e */ /* 0x000fe200024050ff */
[----:B------:R-:W-:Y:S01]  /*18bb0*/  @P3 STG.E desc[UR20][R4.64+0x1c0], R159 ;  /* 0x0001c09f04003986 */ /* 0x000fe2000c101914 */
[----:B------:R-:W-:-:S02]  /*18bc0*/  ISETP.GT.AND P3, PT, R14, 0x80, PT ;  /* 0x000000800e00780c */ /* 0x000fc40003f64270 */
[----:B------:R-:W-:Y:S01]  /*18bd0*/  F2FP.TF32.F32.PACK_B R163, R163 ;  /* 0x000000a3ffa3723e */ /* 0x000fe200024050ff */
[----:B------:R-:W-:Y:S01]  /*18be0*/  @P4 STG.E desc[UR20][R4.64+0x1c4], R211 ;  /* 0x0001c4d304004986 */ /* 0x000fe2000c101914 */
[C---:B------:R-:W-:Y:S02]  /*18bf0*/  ISETP.GT.AND P0, PT, R0.reuse, 0x79, P0 ;  /* 0x000000790000780c */ /* 0x040fe40000704270 */
[----:B---3--:R-:W-:Y:S01]  /*18c00*/  MOV R9, UR7 ;  /* 0x0000000700097c02 */ /* 0x008fe20008000f00 */
[----:B------:R-:W-:Y:S01]  /*18c10*/  @P1 STG.E desc[UR20][R6.64+0x1e4], R213 ;  /* 0x0001e4d506001986 */ /* 0x000fe2000c101914 */
[----:B------:R-:W-:Y:S01]  /*18c20*/  ISETP.GT.AND P1, PT, R0, RZ, P3 ;  /* 0x000000ff0000720c */ /* 0x000fe20001f24270 */
[----:B------:R-:W-:Y:S02]  /*18c30*/  FMUL R215, R215, UR11 ;  /* 0x0000000bd7d77c20 */ /* 0x000fe40008400000 */
[----:B------:R2:W-:Y:S01]  /*18c40*/  @P5 STG.E desc[UR20][R6.64+0x1e0], R161 ;  /* 0x0001e0a106005986 */ /* 0x0005e2000c101914 */
[----:B-1----:R-:W-:Y:S01]  /*18c50*/  FMUL R13, R88, UR11 ;  /* 0x0000000b580d7c20 */ /* 0x002fe20008400000 */
[----:B------:R-:W-:-:S02]  /*18c60*/  ISETP.GT.AND P4, PT, R0, 0x1, P3 ;  /* 0x000000010000780c */ /* 0x000fc40001f84270 */
[----:B------:R-:W-:Y:S01]  /*18c70*/  @P6 STG.E desc[UR20][R4.64+0x1e0], R163 ;  /* 0x0001e0a304006986 */ /* 0x000fe2000c101914 */
[C---:B------:R-:W-:Y:S01]  /*18c80*/  IADD3 R8, P2, P6, R2.reuse, UR9, R9 ;  /* 0x0000000902087c10 */ /* 0x040fe2000fe5e009 */
[----:B------:R-:W-:Y:S01]  /*18c90*/  FMUL R89, R89, UR11 ;  /* 0x0000000b59597c20 */ /* 0x000fe20008400000 */
[----:B------:R-:W-:Y:S01]  /*18ca0*/  F2FP.TF32.F32.PACK_B R215, R215 ;  /* 0x000000d7ffd7723e */ /* 0x000fe200024050ff */
[----:B--2---:R-:W-:Y:S01]  /*18cb0*/  IMAD.U32 R7, RZ, RZ, UR6 ;  /* 0x00000006ff077e24 */ /* 0x004fe2000f8e00ff */
[----:B------:R-:W-:Y:S02]  /*18cc0*/  IADD3 R6, P5, R2, UR7, RZ ;  /* 0x0000000702067c10 */ /* 0x000fe4000ffbe0ff */
[----:B------:R-:W-:Y:S02]  /*18cd0*/  F2FP.TF32.F32.PACK_B R13, R13 ;  /* 0x0000000dff0d723e */ /* 0x000fe400024050ff */
[C---:B------:R-:W-:Y:S02]  /*18ce0*/  IADD3.X R9, R3.reuse, UR8, R7, P2, P6 ;  /* 0x0000000803097c10 */ /* 0x040fe400097ec407 */
[----:B------:R-:W-:-:S02]  /*18cf0*/  IADD3.X R7, R3, UR6, RZ, P5, !PT ;  /* 0x0000000603077c10 */ /* 0x000fc4000affe4ff */
[----:B------:R-:W-:Y:S01]  /*18d00*/  ISETP.GT.AND P2, PT, R14, 0x88, PT ;  /* 0x000000880e00780c */ /* 0x000fe20003f44270 */
[----:B------:R1:W-:Y:S01]  /*18d10*/  @P0 STG.E desc[UR20][R4.64+0x1e4], R215 ;  /* 0x0001e4d704000986 */ /* 0x0003e2000c101914 */
[----:B------:R-:W-:Y:S02]  /*18d20*/  F2FP.TF32.F32.PACK_B R89, R89 ;  /* 0x00000059ff59723e */ /* 0x000fe400024050ff */
[C---:B------:R-:W-:Y:S01]  /*18d30*/  ISETP.GT.AND P0, PT, R0.reuse, RZ, P2 ;  /* 0x000000ff0000720c */ /* 0x040fe20001704270 */
[----:B------:R2:W-:Y:S01]  /*18d40*/  @P1 STG.E desc[UR20][R6.64], R13 ;  /* 0x0000000d06001986 */ /* 0x0005e2000c101914 */
[----:B------:R-:W-:Y:S01]  /*18d50*/  ISETP.GT.AND P1, PT, R0, 0x1, P2 ;  /* 0x000000010000780c */ /* 0x000fe20001724270 */
[----:B------:R-:W-:Y:S01]  /*18d60*/  FMUL R15, R90, UR11 ;  /* 0x0000000b5a0f7c20 */ /* 0x000fe20008400000 */
[----:B------:R-:W-:Y:S01]  /*18d70*/  FMUL R91, R91, UR11 ;  /* 0x0000000b5b5b7c20 */ /* 0x000fe20008400000 */
[----:B------:R-:W-:Y:S01]  /*18d80*/  @P4 STG.E desc[UR20][R6.64+0x4], R89 ;  /* 0x0000045906004986 */ /* 0x000fe2000c101914 */
[----:B------:R-:W-:-:S02]  /*18d90*/  IADD3 R10, P4, R6, UR9, RZ ;  /* 0x00000009060a7c10 */ /* 0x000fc4000ff9e0ff */
[----:B------:R-:W-:Y:S02]  /*18da0*/  F2FP.TF32.F32.PACK_B R15, R15 ;  /* 0x0000000fff0f723e */ /* 0x000fe400024050ff */
[----:B------:R-:W-:Y:S02]  /*18db0*/  IADD3.X R11, R7, UR8, RZ, P4, !PT ;  /* 0x00000008070b7c10 */ /* 0x000fe4000a7fe4ff */
[----:B------:R-:W-:Y:S02]  /*18dc0*/  F2FP.TF32.F32.PACK_B R91, R91 ;  /* 0x0000005bff5b723e */ /* 0x000fe400024050ff */
[C---:B------:R-:W-:Y:S01]  /*18dd0*/  ISETP.GT.AND P4, PT, R0.reuse, 0x8, P3 ;  /* 0x000000080000780c */ /* 0x040fe20001f84270 */
[----:B------:R-:W-:Y:S01]  /*18de0*/  @P0 STG.E desc[UR20][R10.64], R15 ;  /* 0x0000000f0a000986 */ /* 0x000fe2000c101914 */
[C---:B------:R-:W-:Y:S02]  /*18df0*/  ISETP.GT.AND P5, PT, R0.reuse, 0x9, P3 ;  /* 0x000000090000780c */ /* 0x040fe40001fa4270 */
[C---:B------:R-:W-:Y:S01]  /*18e00*/  ISETP.GT.AND P0, PT, R0.reuse, 0x8, P2 ;  /* 0x000000080000780c */ /* 0x040fe20001704270 */
[----:B------:R-:W-:Y:S01]  /*18e10*/  @P1 STG.E desc[UR20][R10.64+0x4], R91 ;  /* 0x0000045b0a001986 */ /* 0x000fe2000c101914 */
[----:B------:R-:W-:Y:S01]  /*18e20*/  ISETP.GT.AND P1, PT, R0, 0x9, P2 ;  /* 0x000000090000780c */ /* 0x000fe20001724270 */
[----:B-1----:R-:W-:Y:S01]  /*18e30*/  FMUL R5, R92, UR11 ;  /* 0x0000000b5c057c20 */ /* 0x002fe20008400000 */
[----:B------:R-:W-:Y:S01]  /*18e40*/  FMUL R93, R93, UR11 ;  /* 0x0000000b5d5d7c20 */ /* 0x000fe20008400000 */
[----:B--2---:R-:W-:Y:S01]  /*18e50*/  FMUL R13, R94, UR11 ;  /* 0x0000000b5e0d7c20 */ /* 0x004fe20008400000 */
[----:B------:R-:W-:-:S02]  /*18e60*/  FMUL R95, R95, UR11 ;  /* 0x0000000b5f5f7c20 */ /* 0x000fc40008400000 */
[----:B------:R-:W-:Y:S02]  /*18e70*/  F2FP.TF32.F32.PACK_B R5, R5 ;  /* 0x00000005ff05723e */ /* 0x000fe400024050ff */
[----:B------:R-:W-:Y:S02]  /*18e80*/  F2FP.TF32.F32.PACK_B R93, R93 ;  /* 0x0000005dff5d723e */ /* 0x000fe400024050ff */
[----:B------:R-:W-:Y:S01]  /*18e90*/  F2FP.TF32.F32.PACK_B R13, R13 ;  /* 0x0000000dff0d723e */ /* 0x000fe200024050ff */
[----:B------:R1:W-:Y:S01]  /*18ea0*/  @P4 STG.E desc[UR20][R6.64+0x20], R5 ;  /* 0x0000200506004986 */ /* 0x0003e2000c101914 */
[----:B------:R-:W-:Y:S01]  /*18eb0*/  F2FP.TF32.F32.PACK_B R95, R95 ;  /* 0x0000005fff5f723e */ /* 0x000fe200024050ff */
[----:B------:R-:W-:Y:S02]  /*18ec0*/  @P1 IMAD.MOV.U32 R4, RZ, RZ, R8 ;  /* 0x000000ffff041224 */ /* 0x000fe400078e0008 */
[----:B------:R-:W-:Y:S04]  /*18ed0*/  @P5 STG.E desc[UR20][R6.64+0x24], R93 ;  /* 0x0000245d06005986 */ /* 0x000fe8000c101914 */
[----:B------:R-:W-:Y:S01]  /*18ee0*/  @P0 STG.E desc[UR20][R8.64+0x20], R13 ;  /* 0x0000200d08000986 */ /* 0x000fe2000c101914 */
[C---:B------:R-:W-:Y:S01]  /*18ef0*/  ISETP.GT.AND P0, PT, R0.reuse, 0x10, P2 ;  /* 0x000000100000780c */ /* 0x040fe20001704270 */
[----:B-1----:R-:W-:Y:S01]  /*18f00*/  @P1 IMAD.MOV.U32 R5, RZ, RZ, R9 ;  /* 0x000000ffff051224 */ /* 0x002fe200078e0009 */
[----:B------:R-:W-:-:S02]  /*18f10*/  ISETP.GT.AND P4, PT, R0, 0x10, P3 ;  /* 0x000000100000780c */ /* 0x000fc40001f84270 */
[C---:B------:R-:W-:Y:S02]  /*18f20*/  ISETP.GT.AND P5, PT, R0.reuse, 0x11, P3 ;  /* 0x000000110000780c */ /* 0x040fe40001fa4270 */
[----:B------:R1:W-:Y:S01]  /*18f30*/  @P1 STG.E desc[UR20][R4.64+0x24], R95 ;  /* 0x0000245f04001986 */ /* 0x0003e2000c101914 */
[----:B------:R-:W-:Y:S01]  /*18f40*/  ISETP.GT.AND P1, PT, R0, 0x11, P2 ;  /* 0x000000110000780c */ /* 0x000fe20001724270 */
[----:B------:R-:W-:Y:S01]  /*18f50*/  FMUL R15, R96, UR11 ;  /* 0x0000000b600f7c20 */ /* 0x000fe20008400000 */
[----:B------:R-:W-:Y:S01]  /*18f60*/  FMUL R97, R97, UR11 ;  /* 0x0000000b61617c20 */ /* 0x000fe20008400000 */
[----:B------:R-:W-:Y:S01]  /*18f70*/  FMUL R11, R98, UR11 ;  /* 0x0000000b620b7c20 */ /* 0x000fe20008400000 */
[----:B------:R-:W-:Y:S02]  /*18f80*/  FMUL R99, R99, UR11 ;  /* 0x0000000b63637c20 */ /* 0x000fe40008400000 */
[----:B------:R-:W-:Y:S02]  /*18f90*/  F2FP.TF32.F32.PACK_B R15, R15 ;  /* 0x0000000fff0f723e */ /* 0x000fe400024050ff */
[----:B------:R-:W-:-:S02]  /*18fa0*/  F2FP.TF32.F32.PACK_B R97, R97 ;  /* 0x00000061ff61723e */ /* 0x000fc400024050ff */
[----:B------:R-:W-:Y:S01]  /*18fb0*/  F2FP.TF32.F32.PACK_B R11, R11 ;  /* 0x0000000bff0b723e */ /* 0x000fe200024050ff */
[----:B-1----:R-:W-:Y:S02]  /*18fc0*/  @P0 IMAD.MOV.U32 R4, RZ, RZ, R8 ;  /* 0x000000ffff040224 */ /* 0x002fe400078e0008 */
[----:B------:R-:W-:Y:S01]  /*18fd0*/  @P0 IMAD.MOV.U32 R5, RZ, RZ, R9 ;  /* 0x000000ffff050224 */ /* 0x000fe200078e0009 */
[----:B------:R-:W-:Y:S01]  /*18fe0*/  @P4 STG.E desc[UR20][R6.64+0x40], R15 ;  /* 0x0000400f06004986 */ /* 0x000fe2000c101914 */
[----:B------:R-:W-:-:S03]  /*18ff0*/  F2FP.TF32.F32.PACK_B R99, R99 ;  /* 0x00000063ff63723e */ /* 0x000fc600024050ff */
[----:B------:R-:W-:Y:S04]  /*19000*/  @P5 STG.E desc[UR20][R6.64+0x44], R97 ;  /* 0x0000446106005986 */ /* 0x000fe8000c101914 */
[----:B------:R1:W-:Y:S01]  /*19010*/  @P0 STG.E desc[UR20][R4.64+0x40], R11 ;  /* 0x0000400b04000986 */ /* 0x0003e2000c101914 */
[C---:B------:R-:W-:Y:S02]  /*19020*/  ISETP.GT.AND P0, PT, R0.reuse, 0x18, P2 ;  /* 0x000000180000780c */ /* 0x040fe40001704270 */
[C---:B------:R-:W-:Y:S02]  /*19030*/  ISETP.GT.AND P4, PT, R0.reuse, 0x18, P3 ;  /* 0x000000180000780c */ /* 0x040fe40001f84270 */
[----:B------:R-:W-:Y:S01]  /*19040*/  ISETP.GT.AND P5, PT, R0, 0x19, P3 ;  /* 0x000000190000780c */ /* 0x000fe20001fa4270 */
[----:B-1----:R-:W-:-:S02]  /*19050*/  @P1 IMAD.MOV.U32 R4, RZ, RZ, R8 ;  /* 0x000000ffff041224 */ /* 0x002fc400078e0008 */
[--C-:B------:R-:W-:Y:S02]  /*19060*/  @P1 IMAD.MOV.U32 R5, RZ, RZ, R9.reuse ;  /* 0x000000ffff051224 */ /* 0x100fe400078e0009 */
[----:B------:R-:W-:Y:S01]  /*19070*/  FMUL R13, R100, UR11 ;  /* 0x0000000b640d7c20 */ /* 0x000fe20008400000 */
[----:B------:R-:W-:Y:S02]  /*19080*/  FMUL R101, R101, UR11 ;  /* 0x0000000b65657c20 */ /* 0x000fe40008400000 */
[----:B------:R1:W-:Y:S01]  /*19090*/  @P1 STG.E desc[UR20][R4.64+0x44], R99 ;  /* 0x0000446304001986 */ /* 0x0003e2000c101914 */
[----:B------:R-:W-:Y:S01]  /*190a0*/  ISETP.GT.AND P1, PT, R0, 0x19, P2 ;  /* 0x000000190000780c */ /* 0x000fe20001724270 */
[----:B------:R-:W-:Y:S01]  /*190b0*/  FMUL R15, R102, UR11 ;  /* 0x0000000b660f7c20 */ /* 0x000fe20008400000 */
[----:B------:R-:W-:Y:S02]  /*190c0*/  F2FP.TF32.F32.PACK_B R13, R13 ;  /* 0x0000000dff0d723e */ /* 0x000fe400024050ff */
[----:B------:R-:W-:Y:S01]  /*190d0*/  F2FP.TF32.F32.PACK_B R101, R101 ;  /* 0x00000065ff65723e */ /* 0x000fe200024050ff */
[----:B------:R-:W-:Y:S01]  /*190e0*/  FMUL R103, R103, UR11 ;  /* 0x0000000b67677c20 */ /* 0x000fe20008400000 */
[----:B------:R-:W-:Y:S01]  /*190f0*/  F2FP.TF32.F32.PACK_B R15, R15 ;  /* 0x0000000fff0f723e */ /* 0x000fe200024050ff */
[----:B------:R-:W-:Y:S01]  /*19100*/  @P4 STG.E desc[UR20][R6.64+0x60], R13 ;  /* 0x0000600d06004986 */ /* 0x000fe2000c101914 */
[----:B-1----:R-:W-:Y:S01]  /*19110*/  @P0 MOV R4, R8 ;  /* 0x0000000800040202 */ /* 0x002fe20000000f00 */
[----:B------:R-:W-:-:S02]  /*19120*/  @P0 IMAD.MOV.U32 R5, RZ, RZ, R9 ;  /* 0x000000ffff050224 */ /* 0x000fc400078e0009 */
[----:B------:R-:W-:Y:S01]  /*19130*/  @P5 STG.E desc[UR20][R6.64+0x64], R101 ;  /* 0x0000646506005986 */ /* 0x000fe2000c101914 */
[----:B------:R-:W-:-:S03]  /*19140*/  F2FP.TF32.F32.PACK_B R103, R103 ;  /* 0x00000067ff67723e */ /* 0x000fc600024050ff */
[----:B------:R1:W-:Y:S01]  /*19150*/  @P0 STG.E desc[UR20][R4.64+0x60], R15 ;  /* 0x0000600f04000986 */ /* 0x0003e2000c101914 */
[C---:B------:R-:W-:Y:S02]  /*19160*/  ISETP.GT.AND P0, PT, R0.reuse, 0x20, P2 ;  /* 0x000000200000780c */ /* 0x040fe40001704270 */
[C---:B------:R-:W-:Y:S02]  /*19170*/  ISETP.GT.AND P4, PT, R0.reuse, 0x20, P3 ;  /* 0x000000200000780c */ /* 0x040fe40001f84270 */
[----:B------:R-:W-:Y:S01]  /*19180*/  ISETP.GT.AND P5, PT, R0, 0x21, P3 ;  /* 0x000000210000780c */ /* 0x000fe20001fa4270 */
[----:B-1----:R-:W-:Y:S02]  /*19190*/  @P1 IMAD.MOV.U32 R4, RZ, RZ, R8 ;  /* 0x000000ffff041224 */ /* 0x002fe400078e0008 */
[----:B------:R-:W-:Y:S02]  /*191a0*/  @P1 IMAD.MOV.U32 R5, RZ, RZ, R9 ;  /* 0x000000ffff051224 */ /* 0x000fe400078e0009 */
[----:B------:R-:W-:Y:S01]  /*191b0*/  FMUL R11, R104, UR11 ;  /* 0x0000000b680b7c20 */ /* 0x000fe20008400000 */
[----:B------:R-:W-:-:S02]  /*191c0*/  FMUL R105, R105, UR11 ;  /* 0x0000000b69697c20 */ /* 0x000fc40008400000 */
        /* <DEDUP_REMOVED lines=8> */
[----:B-1----:R-:W-:Y:S02]  /*19250*/  @P0 IMAD.MOV.U32 R4, RZ, RZ, R8 ;  /* 0x000000ffff040224 */ /* 0x002fe400078e0008 */
[----:B------:R-:W-:Y:S01]  /*19260*/  @P0 IMAD.MOV.U32 R5, RZ, RZ, R9 ;  /* 0x000000ffff050224 */ /* 0x000fe200078e0009 */
        /* <DEDUP_REMOVED lines=106> */
[----:B------:R-:W-:Y:S01]  /*19910*/  FMUL R11, R128, UR11 ;  /* 0x0000000b800b7c20 */ /* 0x000fe20008400000 */
[----:B-1----:R-:W-:Y:S02]  /*19920*/  @P1 IMAD.MOV.U32 R4, RZ, RZ, R8 ;  /* 0x000000ffff041224 */ /* 0x002fe400078e0008 */
[----:B------:R-:W-:Y:S02]  /*19930*/  @P1 IMAD.MOV.U32 R5, RZ, RZ, R9 ;  /* 0x000000ffff051224 */ /* 0x000fe400078e0009 */
[----:B------:R-:W-:Y:S01]  /*19940*/  FMUL R129, R129, UR11 ;  /* 0x0000000b81817c20 */ /* 0x000fe20008400000 */
[----:B------:R-:W-:-:S02]  /*19950*/  FMUL R13, R130, UR11 ;  /* 0x0000000b820d7c20 */ /* 0x000fc40008400000 */
[----:B------:R1:W-:Y:S01]  /*19960*/  @P1 STG.E desc[UR20][R4.64+0x124], R127 ;  /* 0x0001247f04001986 */ /* 0x0003e2000c101914 */
[C---:B------:R-:W-:Y:S02]  /*19970*/  ISETP.GT.AND P1, PT, R0.reuse, 0x51, P2 ;  /* 0x000000510000780c */ /* 0x040fe40001724270 */
        /* <DEDUP_REMOVED lines=8> */
[----:B------:R-:W-:-:S02]  /*19a00*/  ISETP.GT.AND P4, PT, R0, 0x58, P3 ;  /* 0x000000580000780c */ /* 0x000fc40001f84270 */
[----:B------:R-:W-:Y:S01]  /*19a10*/  ISETP.GT.AND P5, PT, R0, 0x59, P3 ;  /* 0x000000590000780c */ /* 0x000fe20001fa4270 */
[----:B------:R1:W-:Y:S01]  /*19a20*/  @P0 STG.E desc[UR20][R4.64+0x140], R13 ;  /* 0x0001400d04000986 */ /* 0x0003e2000c101914 */
[----:B------:R-:W-:Y:S01]  /*19a30*/  F2FP.TF32.F32.PACK_B R131, R131 ;  /* 0x00000083ff83723e */ /* 0x000fe200024050ff */
[----:B------:R-:W-:Y:S01]  /*19a40*/  FMUL R15, R132, UR11 ;  /* 0x0000000b840f7c20 */ /* 0x000fe20008400000 */
[----:B------:R-:W-:Y:S01]  /*19a50*/  ISETP.GT.AND P0, PT, R0, 0x58, P2 ;  /* 0x000000580000780c */ /* 0x000fe20001704270 */
[----:B------:R-:W-:Y:S01]  /*19a60*/  FMUL R133, R133, UR11 ;  /* 0x0000000b85857c20 */ /* 0x000fe20008400000 */
[----:B-1----:R-:W-:Y:S02]  /*19a70*/  @P1 IMAD.MOV.U32 R4, RZ, RZ, R8 ;  /* 0x000000ffff041224 */ /* 0x002fe400078e0008 */
[----:B------:R-:W-:Y:S01]  /*19a80*/  @P1 IMAD.MOV.U32 R5, RZ, RZ, R9 ;  /* 0x000000ffff051224 */ /* 0x000fe200078e0009 */
[----:B------:R-:W-:Y:S01]  /*19a90*/  F2FP.TF32.F32.PACK_B R15, R15 ;  /* 0x0000000fff0f723e */ /* 0x000fe200024050ff */
[----:B------:R-:W-:Y:S01]  /*19aa0*/  FMUL R11, R134, UR11 ;  /* 0x0000000b860b7c20 */ /* 0x000fe20008400000 */
[----:B------:R-:W-:-:S02]  /*19ab0*/  F2FP.TF32.F32.PACK_B R133, R133 ;  /* 0x00000085ff85723e */ /* 0x000fc400024050ff */
[----:B------:R1:W-:Y:S01]  /*19ac0*/  @P1 STG.E desc[UR20][R4.64+0x144], R131 ;  /* 0x0001448304001986 */ /* 0x0003e2000c101914 */
[----:B------:R-:W-:-:S03]  /*19ad0*/  ISETP.GT.AND P1, PT, R0, 0x59, P2 ;  /* 0x000000590000780c */ /* 0x000fc60001724270 */
[----:B------:R2:W-:Y:S01]  /*19ae0*/  @P4 STG.E desc[UR20][R6.64+0x160], R15 ;  /* 0x0001600f06004986 */ /* 0x0005e2000c101914 */
[C---:B------:R-:W-:Y:S01]  /*19af0*/  ISETP.GT.AND P4, PT, R0.reuse, 0x60, P2 ;  /* 0x000000600000780c */ /* 0x040fe20001784270 */
[----:B------:R-:W-:Y:S01]  /*19b00*/  FMUL R135, R135, UR11 ;  /* 0x0000000b87877c20 */ /* 0x000fe20008400000 */
[----:B------:R-:W-:Y:S01]  /*19b10*/  F2FP.TF32.F32.PACK_B R11, R11 ;  /* 0x0000000bff0b723e */ /* 0x000fe200024050ff */
[----:B------:R-:W-:Y:S01]  /*19b20*/  @P5 STG.E desc[UR20][R6.64+0x164], R133 ;  /* 0x0001648506005986 */ /* 0x000fe2000c101914 */
[C---:B------:R-:W-:Y:S02]  /*19b30*/  ISETP.GT.AND P5, PT, R0.reuse, 0x60, P3 ;  /* 0x000000600000780c */ /* 0x040fe40001fa4270 */
[----:B-1----:R-:W-:Y:S01]  /*19b40*/  @P0 MOV R4, R8 ;  /* 0x0000000800040202 */ /* 0x002fe20000000f00 */
[----:B------:R-:W-:Y:S01]  /*19b50*/  @P0 IMAD.MOV.U32 R5, RZ, RZ, R9 ;  /* 0x000000ffff050224 */ /* 0x000fe200078e0009 */
[----:B------:R-:W-:Y:S01]  /*19b60*/  ISETP.GT.AND P6, PT, R0, 0x61, P3 ;  /* 0x000000610000780c */ /* 0x000fe20001fc4270 */
[----:B------:R-:W-:Y:S01]  /*19b70*/  FMUL R13, R136, UR11 ;  /* 0x0000000b880d7c20 */ /* 0x000fe20008400000 */
[----:B------:R-:W-:Y:S01]  /*19b80*/  FMUL R137, R137, UR11 ;  /* 0x0000000b89897c20 */ /* 0x000fe20008400000 */
[----:B------:R-:W-:Y:S01]  /*19b90*/  F2FP.TF32.F32.PACK_B R135, R135 ;  /* 0x00000087ff87723e */ /* 0x000fe200024050ff */
[----:B------:R1:W-:Y:S01]  /*19ba0*/  @P0 STG.E desc[UR20][R4.64+0x160], R11 ;  /* 0x0001600b04000986 */ /* 0x0003e2000c101914 */
[----:B--2---:R-:W-:Y:S01]  /*19bb0*/  FMUL R15, R138, UR11 ;  /* 0x0000000b8a0f7c20 */ /* 0x004fe20008400000 */
[----:B------:R-:W-:-:S02]  /*19bc0*/  F2FP.TF32.F32.PACK_B R13, R13 ;  /* 0x0000000dff0d723e */ /* 0x000fc400024050ff */
[----:B------:R-:W-:Y:S02]  /*19bd0*/  ISETP.GT.AND P0, PT, R0, 0x61, P2 ;  /* 0x000000610000780c */ /* 0x000fe40001704270 */
[----:B------:R-:W-:Y:S01]  /*19be0*/  F2FP.TF32.F32.PACK_B R137, R137 ;  /* 0x00000089ff89723e */ /* 0x000fe200024050ff */
[----:B-1----:R-:W-:Y:S02]  /*19bf0*/  @P1 IMAD.MOV.U32 R4, RZ, RZ, R8 ;  /* 0x000000ffff041224 */ /* 0x002fe400078e0008 */
[----:B------:R-:W-:Y:S01]  /*19c00*/  @P1 IMAD.MOV.U32 R5, RZ, RZ, R9 ;  /* 0x000000ffff051224 */ /* 0x000fe200078e0009 */
[----:B------:R-:W-:-:S04]  /*19c10*/  F2FP.TF32.F32.PACK_B R15, R15 ;  /* 0x0000000fff0f723e */ /* 0x000fc800024050ff */
[----:B------:R1:W-:Y:S01]  /*19c20*/  @P1 STG.E desc[UR20][R4.64+0x164], R135 ;  /* 0x0001648704001986 */ /* 0x0003e2000c101914 */
[----:B------:R-:W-:-:S03]  /*19c30*/  FMUL R139, R139, UR11 ;  /* 0x0000000b8b8b7c20 */ /* 0x000fc60008400000 */
[----:B------:R2:W-:Y:S01]  /*19c40*/  @P5 STG.E desc[UR20][R6.64+0x180], R13 ;  /* 0x0001800d06005986 */ /* 0x0005e2000c101914 */
[----:B------:R-:W-:-:S03]  /*19c50*/  ISETP.GT.AND P5, PT, R0, 0x68, P2 ;  /* 0x000000680000780c */ /* 0x000fc600017a4270 */
[----:B------:R-:W-:Y:S01]  /*19c60*/  @P6 STG.E desc[UR20][R6.64+0x184], R137 ;  /* 0x0001848906006986 */ /* 0x000fe2000c101914 */
[----:B-1----:R-:W-:Y:S02]  /*19c70*/  @P4 IMAD.MOV.U32 R4, RZ, RZ, R8 ;  /* 0x000000ffff044224 */ /* 0x002fe400078e0008 */
[----:B------:R-:W-:Y:S01]  /*19c80*/  @P4 IMAD.MOV.U32 R5, RZ, RZ, R9 ;  /* 0x000000ffff054224 */ /* 0x000fe200078e0009 */
[----:B------:R-:W-:-:S04]  /*19c90*/  ISETP.GT.AND P1, PT, R0, 0x68, P3 ;  /* 0x000000680000780c */ /* 0x000fc80001f24270 */
[----:B------:R1:W-:Y:S01]  /*19ca0*/  @P4 STG.E desc[UR20][R4.64+0x180], R15 ;  /* 0x0001800f04004986 */ /* 0x0003e2000c101914 */
[----:B------:R-:W-:Y:S01]  /*19cb0*/  ISETP.GT.AND P4, PT, R0, 0x69, P3 ;  /* 0x000000690000780c */ /* 0x000fe20001f84270 */
[----:B------:R-:W-:Y:S01]  /*19cc0*/  FMUL R11, R140, UR11 ;  /* 0x0000000b8c0b7c20 */ /* 0x000fe20008400000 */
[----:B------:R-:W-:Y:S01]  /*19cd0*/  ISETP.GT.AND P6, PT, R0, 0x69, P2 ;  /* 0x000000690000780c */ /* 0x000fe200017c4270 */
[----:B------:R-:W-:Y:S01]  /*19ce0*/  FMUL R141, R141, UR11 ;  /* 0x0000000b8d8d7c20 */ /* 0x000fe20008400000 */
[----:B------:R-:W-:Y:S01]  /*19cf0*/  F2FP.TF32.F32.PACK_B R139, R139 ;  /* 0x0000008bff8b723e */ /* 0x000fe200024050ff */
[----:B--2---:R-:W-:Y:S01]  /*19d00*/  FMUL R13, R142, UR11 ;  /* 0x0000000b8e0d7c20 */ /* 0x004fe20008400000 */
[----:B------:R-:W-:Y:S01]  /*19d10*/  F2FP.TF32.F32.PACK_B R11, R11 ;  /* 0x0000000bff0b723e */ /* 0x000fe200024050ff */
[----:B-1----:R-:W-:Y:S02]  /*19d20*/  @P0 IMAD.MOV.U32 R4, RZ, RZ, R8 ;  /* 0x000000ffff040224 */ /* 0x002fe400078e0008 */
[----:B------:R-:W-:Y:S01]  /*19d30*/  @P0 IMAD.MOV.U32 R5, RZ, RZ, R9 ;  /* 0x000000ffff050224 */ /* 0x000fe200078e0009 */
[----:B------:R-:W-:Y:S01]  /*19d40*/  F2FP.TF32.F32.PACK_B R141, R141 ;  /* 0x0000008dff8d723e */ /* 0x000fe200024050ff */
[----:B------:R-:W-:Y:S01]  /*19d50*/  FMUL R143, R143, UR11 ;  /* 0x0000000b8f8f7c20 */ /* 0x000fe20008400000 */
[----:B------:R-:W-:-:S02]  /*19d60*/  F2FP.TF32.F32.PACK_B R13, R13 ;  /* 0x0000000dff0d723e */ /* 0x000fc400024050ff */
[----:B------:R1:W-:Y:S02]  /*19d70*/  @P0 STG.E desc[UR20][R4.64+0x184], R139 ;  /* 0x0001848b04000986 */ /* 0x0003e4000c101914 */
[----:B------:R-:W-:Y:S02]  /*19d80*/  F2FP.TF32.F32.PACK_B R143, R143 ;  /* 0x0000008fff8f723e */ /* 0x000fe400024050ff */
[----:B------:R-:W-:Y:S04]  /*19d90*/  @P1 STG.E desc[UR20][R6.64+0x1a0], R11 ;  /* 0x0001a00b06001986 */ /* 0x000fe8000c101914 */
[----:B------:R-:W-:Y:S01]  /*19da0*/  @P4 STG.E desc[UR20][R6.64+0x1a4], R141 ;  /* 0x0001a48d06004986 */ /* 0x000fe2000c101914 */
[----:B-1----:R-:W-:Y:S01]  /*19db0*/  @P5 MOV R4, R8 ;  /* 0x0000000800045202 */ /* 0x002fe20000000f00 */
[----:B------:R-:W-:-:S05]  /*19dc0*/  @P5 IMAD.MOV.U32 R5, RZ, RZ, R9 ;  /* 0x000000ffff055224 */ /* 0x000fca00078e0009 */
[----:B------:R1:W-:Y:S01]  /*19dd0*/  @P5 STG.E desc[UR20][R4.64+0x1a0], R13 ;  /* 0x0001a00d04005986 */ /* 0x0003e2000c101914 */
[----:B------:R-:W-:Y:S01]  /*19de0*/  ISETP.GT.AND P5, PT, R0, 0x71, P3 ;  /* 0x000000710000780c */ /* 0x000fe20001fa4270 */
[----:B------:R-:W-:Y:S01]  /*19df0*/  FMUL R145, R145, UR11 ;  /* 0x0000000b91917c20 */ /* 0x000fe20008400000 */
[----:B-1----:R-:W-:Y:S02]  /*19e00*/  @P6 IMAD.MOV.U32 R4, RZ, RZ, R8 ;  /* 0x000000ffff046224 */ /* 0x002fe400078e0008 */
[----:B------:R-:W-:-:S05]  /*19e10*/  @P6 IMAD.MOV.U32 R5, RZ, RZ, R9 ;  /* 0x000000ffff056224 */ /* 0x000fca00078e0009 */
[----:B------:R1:W-:Y:S01]  /*19e20*/  @P6 STG.E desc[UR20][R4.64+0x1a4], R143 ;  /* 0x0001a48f04006986 */ /* 0x0003e2000c101914 */
[C---:B------:R-:W-:Y:S02]  /*19e30*/  ISETP.GT.AND P6, PT, R0.reuse, 0x70, P2 ;  /* 0x000000700000780c */ /* 0x040fe400017c4270 */
[----:B------:R-:W-:Y:S02]  /*19e40*/  ISETP.GT.AND P4, PT, R0, 0x70, P3 ;  /* 0x000000700000780c */ /* 0x000fe40001f84270 */
[----:B------:R-:W-:Y:S01]  /*19e50*/  F2FP.TF32.F32.PACK_B R145, R145 ;  /* 0x00000091ff91723e */ /* 0x000fe200024050ff */
[----:B------:R-:W-:Y:S01]  /*19e60*/  FMUL R11, R144, UR11 ;  /* 0x0000000b900b7c20 */ /* 0x000fe20008400000 */
[----:B------:R-:W-:-:S03]  /*19e70*/  FMUL R15, R146, UR11 ;  /* 0x0000000b920f7c20 */ /* 0x000fc60008400000 */
[----:B------:R-:W-:Y:S01]  /*19e80*/  @P5 STG.E desc[UR20][R6.64+0x1c4], R145 ;  /* 0x0001c49106005986 */ /* 0x000fe2000c101914 */
[----:B------:R-:W-:Y:S02]  /*19e90*/  ISETP.GT.AND P5, PT, R0, 0x71, P2 ;  /* 0x000000710000780c */ /* 0x000fe400017a4270 */
[----:B------:R-:W-:Y:S01]  /*19ea0*/  F2FP.TF32.F32.PACK_B R11, R11 ;  /* 0x0000000bff0b723e */ /* 0x000fe200024050ff */
[----:B-1----:R-:W-:Y:S01]  /*19eb0*/  @P6 IMAD.MOV.U32 R4, RZ, RZ, R8 ;  /* 0x000000ffff046224 */ /* 0x002fe200078e0008 */
[----:B------:R-:W-:Y:S01]  /*19ec0*/  F2FP.TF32.F32.PACK_B R15, R15 ;  /* 0x0000000fff0f723e */ /* 0x000fe200024050ff */
[----:B------:R-:W-:Y:S02]  /*19ed0*/  @P6 IMAD.MOV.U32 R5, RZ, RZ, R9 ;  /* 0x000000ffff056224 */ /* 0x000fe400078e0009 */
[----:B------:R-:W-:Y:S01]  /*19ee0*/  @P4 STG.E desc[UR20][R6.64+0x1c0], R11 ;  /* 0x0001c00b06004986 */ /* 0x000fe2000c101914 */
[----:B------:R-:W-:-:S03]  /*19ef0*/  FMUL R147, R147, UR11 ;  /* 0x0000000b93937c20 */ /* 0x000fc60008400000 */
[----:B------:R1:W-:Y:S01]  /*19f00*/  @P6 STG.E desc[UR20][R4.64+0x1c0], R15 ;  /* 0x0001c00f04006986 */ /* 0x0003e2000c101914 */
[C---:B------:R-:W-:Y:S02]  /*19f10*/  ISETP.GT.AND P4, PT, R0.reuse, 0x78, P3 ;  /* 0x000000780000780c */ /* 0x040fe40001f84270 */
[C---:B------:R-:W-:Y:S02]  /*19f20*/  ISETP.GT.AND P3, PT, R0.reuse, 0x79, P3 ;  /* 0x000000790000780c */ /* 0x040fe40001f64270 */
[----:B------:R-:W-:Y:S02]  /*19f30*/  ISETP.GT.AND P6, PT, R0, 0x78, P2 ;  /* 0x000000780000780c */ /* 0x000fe400017c4270 */
[----:B------:R-:W-:Y:S01]  /*19f40*/  F2FP.TF32.F32.PACK_B R147, R147 ;  /* 0x00000093ff93723e */ /* 0x000fe200024050ff */
[----:B-1----:R-:W-:Y:S01]  /*19f50*/  IMAD.U32 R5, RZ, RZ, UR12 ;  /* 0x0000000cff057e24 */ /* 0x002fe2000f8e00ff */
[----:B------:R-:W-:-:S03]  /*19f60*/  ISETP.GT.AND P1, PT, R14, 0xc0, PT ;  /* 0x000000c00e00780c */ /* 0x000fc60003f24270 */
[----:B------:R-:W-:Y:S01]  /*19f70*/  IMAD.WIDE.U32 R4, R5, 0x300, R2 ;  /* 0x0000030005047825 */ /* 0x000fe200078e0002 */
[----:B------:R-:W-:-:S03]  /*19f80*/  @P5 MOV R3, R9 ;  /* 0x0000000900035202 */ /* 0x000fc60000000f00 */
[----:B------:R-:W-:Y:S01]  /*19f90*/  FMUL R149, R149, UR11 ;  /* 0x0000000b95957c20 */ /* 0x000fe20008400000 */
[----:B------:R-:W-:Y:S01]  /*19fa0*/  @P5 IMAD.MOV.U32 R2, RZ, RZ, R8 ;  /* 0x000000ffff025224 */ /* 0x000fe200078e0008 */
[----:B------:R-:W-:Y:S01]  /*19fb0*/  ISETP.GT.AND P2, PT, R0, 0x79, P2 ;  /* 0x000000790000780c */ /* 0x000fe20001744270 */
[----:B------:R-:W-:Y:S01]  /*19fc0*/  FMUL R17, R148, UR11 ;  /* 0x0000000b94117c20 */ /* 0x000fe20008400000 */
[----:B------:R-:W-:Y:S02]  /*19fd0*/  FMUL R13, R150, UR11 ;  /* 0x0000000b960d7c20 */ /* 0x000fe40008400000 */
[----:B------:R1:W-:Y:S01]  /*19fe0*/  @P5 STG.E desc[UR20][R2.64+0x1c4], R147 ;  /* 0x0001c49302005986 */ /* 0x0003e2000c101914 */
[----:B------:R-:W-:Y:S01]  /*19ff0*/  ISETP.GT.AND P5, PT, R0, RZ, P1 ;  /* 0x000000ff0000720c */ /* 0x000fe20000fa4270 */
[----:B------:R-:W-:Y:S01]  /*1a000*/  FMUL R151, R151, UR11 ;  /* 0x0000000b97977c20 */ /* 0x000fe20008400000 */
[----:B------:R-:W-:Y:S01]  /*1a010*/  F2FP.TF32.F32.PACK_B R149, R149 ;  /* 0x00000095ff95723e */ /* 0x000fe200024050ff */
[----:B------:R-:W-:Y:S01]  /*1a020*/  UIMAD UR6, UR13, 0x300, URZ ;  /* 0x000003000d0678a4 */ /* 0x000fe2000f8e023f */
[----:B------:R-:W-:Y:S01]  /*1a030*/  FMUL R19, R24, UR11 ;  /* 0x0000000b18137c20 */ /* 0x000fe20008400000 */
[----:B------:R-:W-:-:S02]  /*1a040*/  F2FP.TF32.F32.PACK_B R17, R17 ;  /* 0x00000011ff11723e */ /* 0x000fc400024050ff */
[----:B------:R-:W-:Y:S01]  /*1a050*/  F2FP.TF32.F32.PACK_B R13, R13 ;  /* 0x0000000dff0d723e */ /* 0x000fe200024050ff */
[----:B------:R-:W-:Y:S01]  /*1a060*/  @P3 STG.E desc[UR20][R6.64+0x1e4], R149 ;  /* 0x0001e49506003986 */ /* 0x000fe2000c101914 */
[----:B------:R-:W-:Y:S01]  /*1a070*/  F2FP.TF32.F32.PACK_B R151, R151 ;  /* 0x00000097ff97723e */ /* 0x000fe200024050ff */
[----:B-1----:R-:W-:Y:S01]  /*1a080*/  @P6 IMAD.MOV.U32 R2, RZ, RZ, R8 ;  /* 0x000000ffff026224 */ /* 0x002fe200078e0008 */
[----:B------:R-:W-:Y:S01]  /*1a090*/  ISETP.GT.AND P3, PT, R0, 0x1, P1 ;  /* 0x000000010000780c */ /* 0x000fe20000f64270 */
[----:B------:R-:W-:Y:S01]  /*1a0a0*/  @P6 IMAD.MOV.U32 R3, RZ, RZ, R9 ;  /* 0x000000ffff036224 */ /* 0x000fe200078e0009 */
[----:B------:R-:W-:Y:S01]  /*1a0b0*/  F2FP.TF32.F32.PACK_B R19, R19 ;  /* 0x00000013ff13723e */ /* 0x000fe200024050ff */
[----:B------:R-:W-:Y:S01]  /*1a0c0*/  VIADD R5, R5, UR6 ;  /* 0x0000000605057c36 */ /* 0x000fe20008000000 */
[----:B------:R-:W-:Y:S01]  /*1a0d0*/  ISETP.GT.AND P0, PT, R14, 0xc8, PT ;  /* 0x000000c80e00780c */ /* 0x000fe20003f04270 */
[----:B------:R1:W-:Y:S04]  /*1a0e0*/  @P4 STG.E desc[UR20][R6.64+0x1e0], R17 ;  /* 0x0001e01106004986 */ /* 0x0003e8000c101914 */
[----:B------:R2:W-:Y:S01]  /*1a0f0*/  @P6 STG.E desc[UR20][R2.64+0x1e0], R13 ;  /* 0x0001e00d02006986 */ /* 0x0005e2000c101914 */
[----:B------:R-:W-:-:S03]  /*1a100*/  FMUL R25, R25, UR11 ;  /* 0x0000000b19197c20 */ /* 0x000fc60008400000 */
[----:B------:R-:W-:Y:S04]  /*1a110*/  @P2 STG.E desc[UR20][R8.64+0x1e4], R151 ;  /* 0x0001e49708002986 */ /* 0x000fe8000c101914 */
[----:B------:R-:W-:Y:S01]  /*1a120*/  @P5 STG.E desc[UR20][R4.64], R19 ;  /* 0x0000001304005986 */ /* 0x000fe2000c101914 */
[C---:B------:R-:W-:Y:S02]  /*1a130*/  ISETP.GT.AND P5, PT, R0.reuse, 0x1, P0 ;  /* 0x000000010000780c */ /* 0x040fe400007a4270 */
[----:B------:R-:W-:Y:S02]  /*1a140*/  ISETP.GT.AND P2, PT, R0, RZ, P0 ;  /* 0x000000ff0000720c */ /* 0x000fe40000744270 */
[----:B-1----:R-:W-:Y:S01]  /*1a150*/  IADD3 R6, P4, R4, UR9, RZ ;  /* 0x0000000904067c10 */ /* 0x002fe2000ff9e0ff */
[----:B--2---:R-:W-:Y:S01]  /*1a160*/  @P3 IMAD.MOV.U32 R2, RZ, RZ, R4 ;  /* 0x000000ffff023224 */ /* 0x004fe200078e0004 */
[----:B------:R-:W-:Y:S01]  /*1a170*/  F2FP.TF32.F32.PACK_B R25, R25 ;  /* 0x00000019ff19723e */ /* 0x000fe200024050ff */
[----:B------:R-:W-:Y:S01]  /*1a180*/  @P3 IMAD.MOV.U32 R3, RZ, RZ, R5 ;  /* 0x000000ffff033224 */ /* 0x000fe200078e0005 */
[----:B------:R-:W-:Y:S01]  /*1a190*/  ISETP.GT.AND P6, PT, R0, 0x8, P1 ;  /* 0x000000080000780c */ /* 0x000fe20000fc4270 */
[----:B------:R-:W-:Y:S01]  /*1a1a0*/  FMUL R21, R26, UR11 ;  /* 0x0000000b1a157c20 */ /* 0x000fe20008400000 */
[----:B------:R-:W-:Y:S01]  /*1a1b0*/  FMUL R27, R27, UR11 ;  /* 0x0000000b1b1b7c20 */ /* 0x000fe20008400000 */
[----:B------:R-:W-:Y:S01]  /*1a1c0*/  IADD3.X R7, R5, UR8, RZ, P4, !PT ;  /* 0x0000000805077c10 */ /* 0x000fe2000a7fe4ff */
[----:B------:R1:W-:Y:S01]  /*1a1d0*/  @P3 STG.E desc[UR20][R2.64+0x4], R25 ;  /* 0x0000041902003986 */ /* 0x0003e2000c101914 */
[----:B------:R-:W-:-:S02]  /*1a1e0*/  ISETP.GT.AND P3, PT, R0, 0x9, P1 ;  /* 0x000000090000780c */ /* 0x000fc40000f64270 */
[----:B------:R-:W-:Y:S01]  /*1a1f0*/  F2FP.TF32.F32.PACK_B R21, R21 ;  /* 0x00000015ff15723e */ /* 0x000fe200024050ff */
[----:B------:R-:W-:Y:S01]  /*1a200*/  FMUL R23, R28, UR11 ;  /* 0x0000000b1c177c20 */ /* 0x000fe20008400000 */
[----:B------:R-:W-:-:S03]  /*1a210*/  F2FP.TF32.F32.PACK_B R27, R27 ;  /* 0x0000001bff1b723e */ /* 0x000fc600024050ff */
[----:B------:R-:W-:Y:S01]  /*1a220*/  @P2 STG.E desc[UR20][R6.64], R21 ;  /* 0x0000001506002986 */ /* 0x000fe2000c101914 */
[----:B-1----:R-:W-:Y:S02]  /*1a230*/  @P5 IMAD.MOV.U32 R2, RZ, RZ, R6 ;  /* 0x000000ffff025224 */ /* 0x002fe400078e0006 */
[----:B------:R-:W-:Y:S01]  /*1a240*/  @P5 IMAD.MOV.U32 R3, RZ, RZ, R7 ;  /* 0x000000ffff035224 */ /* 0x000fe200078e0007 */
[C---:B------:R-:W-:Y:S01]  /*1a250*/  ISETP.GT.AND P2, PT, R0.reuse, 0x8, P0 ;  /* 0x000000080000780c */ /* 0x040fe20000744270 */
[----:B------:R-:W-:Y:S01]  /*1a260*/  FMUL R29, R29, UR11 ;  /* 0x0000000b1d1d7c20 */ /* 0x000fe20008400000 */
[----:B------:R-:W-:Y:S02]  /*1a270*/  F2FP.TF32.F32.PACK_B R23, R23 ;  /* 0x00000017ff17723e */ /* 0x000fe400024050ff */
[----:B------:R1:W-:Y:S01]  /*1a280*/  @P5 STG.E desc[UR20][R2.64+0x4], R27 ;  /* 0x0000041b02005986 */ /* 0x0003e2000c101914 */
[----:B------:R-:W-:Y:S01]  /*1a290*/  ISETP.GT.AND P5, PT, R0, 0x9, P0 ;  /* 0x000000090000780c */ /* 0x000fe200007a4270 */
[----:B------:R-:W-:Y:S01]  /*1a2a0*/  FMUL R89, R30, UR11 ;  /* 0x0000000b1e597c20 */ /* 0x000fe20008400000 */
[----:B------:R-:W-:-:S02]  /*1a2b0*/  F2FP.TF32.F32.PACK_B R29, R29 ;  /* 0x0000001dff1d723e */ /* 0x000fc400024050ff */
[----:B-1----:R-:W-:Y:S01]  /*1a2c0*/  @P6 MOV R2, R4 ;  /* 0x0000000400026202 */ /* 0x002fe20000000f00 */
[----:B------:R-:W-:-:S05]  /*1a2d0*/  @P6 IMAD.MOV.U32 R3, RZ, RZ, R5 ;  /* 0x000000ffff036224 */ /* 0x000fca00078e0005 */
[----:B------:R1:W-:Y:S01]  /*1a2e0*/  @P6 STG.E desc[UR20][R2.64+0x20], R23 ;  /* 0x0000201702006986 */ /* 0x0003e2000c101914 */
[----:B------:R-:W-:Y:S01]  /*1a2f0*/  ISETP.GT.AND P6, PT, R0, 0x10, P1 ;  /* 0x000000100000780c */ /* 0x000fe20000fc4270 */
[----:B------:R-:W-:Y:S01]  /*1a300*/  FMUL R31, R31, UR11 ;  /* 0x0000000b1f1f7c20 */ /* 0x000fe20008400000 */
[----:B------:R-:W-:Y:S01]  /*1a310*/  F2FP.TF32.F32.PACK_B R89, R89 ;  /* 0x00000059ff59723e */ /* 0x000fe200024050ff */
[----:B-1----:R-:W-:Y:S02]  /*1a320*/  @P3 IMAD.MOV.U32 R2, RZ, RZ, R4 ;  /* 0x000000ffff023224 */ /* 0x002fe400078e0004 */
        /* <DEDUP_REMOVED lines=16> */
[----:B------:R-:W-:Y:S02]  /*1a430*/  F2FP.TF32.F32.PACK_B R33, R33 ;  /* 0x00000021ff21723e */ /* 0x000fe400024050ff */
        /* <DEDUP_REMOVED lines=87> */
[----:B------:R-:W-:Y:S02]  /*1a9b0*/  F2FP.TF32.F32.PACK_B R103, R103 ;  /* 0x00000067ff67723e */ /* 0x000fe400024050ff */
[----:B------:R-:W-:Y:S01]  /*1a9c0*/  ISETP.GT.AND P2, PT, R0, 0x30, P0 ;  /* 0x000000300000780c */ /* 0x000fe20000744270 */
[----:B------:R-:W-:Y:S01]  /*1a9d0*/  FMUL R49, R49, UR11 ;  /* 0x0000000b31317c20 */ /* 0x000fe20008400000 */
        /* <DEDUP_REMOVED lines=12> */
[----:B------:R-:W-:Y:S01]  /*1aaa0*/  FMUL R107, R52, UR11 ;  /* 0x0000000b346b7c20 */ /* 0x000fe20008400000 */
[----:B-1----:R-:W-:Y:S02]  /*1aab0*/  @P3 IMAD.MOV.U32 R2, RZ, RZ, R4 ;  /* 0x000000ffff023224 */ /* 0x002fe400078e0004 */
[----:B------:R-:W-:-:S05]  /*1aac0*/  @P3 IMAD.MOV.U32 R3, RZ, RZ, R5 ;  /* 0x000000ffff033224 */ /* 0x000fca00078e0005 */
[----:B------:R1:W-:Y:S01]  /*1aad0*/  @P3 STG.E desc[UR20][R2.64+0xc4], R49 ;  /* 0x0000c43102003986 */ /* 0x0003e2000c101914 */
[----:B------:R-:W-:Y:S01]  /*1aae0*/  F2FP.TF32.F32.PACK_B R51, R51 ;  /* 0x00000033ff33723e */ /* 0x000fe200024050ff */
[--C-:B------:R-:W-:Y:S01]  /*1aaf0*/  @P5 IMAD.MOV.U32 R8, RZ, RZ, R6.reuse ;  /* 0x000000ffff085224 */ /* 0x100fe200078e0006 */
[----:B------:R-:W-:Y:S02]  /*1ab00*/  IADD3.X R9, R5, UR8, RZ, P4, !PT ;  /* 0x0000000805097c10 */ /* 0x000fe4000a7fe4ff */
[----:B------:R-:W-:Y:S01]  /*1ab10*/  F2FP.TF32.F32.PACK_B R107, R107 ;  /* 0x0000006bff6b723e */ /* 0x000fe200024050ff */
[----:B-1----:R-:W-:Y:S02]  /*1ab20*/  @P2 IMAD.MOV.U32 R2, RZ, RZ, R6 ;  /* 0x000000ffff022224 */ /* 0x002fe400078e0006 */
[----:B------:R-:W-:Y:S01]  /*1ab30*/  @P2 IMAD.MOV.U32 R3, RZ, RZ, R7 ;  /* 0x000000ffff032224 */ /* 0x000fe200078e0007 */
[----:B------:R-:W-:-:S04]  /*1ab40*/  ISETP.GT.AND P3, PT, R0, 0x39, P1 ;  /* 0x000000390000780c */ /* 0x000fc80000f64270 */
[----:B------:R1:W-:Y:S01]  /*1ab50*/  @P2 STG.E desc[UR20][R2.64+0xc0], R105 ;  /* 0x0000c06902002986 */ /* 0x0003e2000c101914 */
[----:B------:R-:W-:-:S03]  /*1ab60*/  ISETP.GT.AND P2, PT, R0, 0x38, P0 ;  /* 0x000000380000780c */ /* 0x000fc60000744270 */
[----:B------:R-:W-:Y:S01]  /*1ab70*/  @P5 STG.E desc[UR20][R8.64+0xc4], R51 ;  /* 0x0000c43308005986 */ /* 0x000fe2000c101914 */
[----:B------:R-:W-:Y:S01]  /*1ab80*/  ISETP.GT.AND P5, PT, R0, 0x40, P1 ;  /* 0x000000400000780c */ /* 0x000fe20000fa4270 */
[----:B-1----:R-:W-:Y:S01]  /*1ab90*/  @P6 IMAD.MOV.U32 R2, RZ, RZ, R4 ;  /* 0x000000ffff026224 */ /* 0x002fe200078e0004 */
[----:B------:R-:W-:Y:S01]  /*1aba0*/  @P6 MOV R3, R5 ;  /* 0x0000000500036202 */ /* 0x000fe20000000f00 */
[----:B------:R-:W-:-:S04]  /*1abb0*/  FMUL R53, R53, UR11 ;  /* 0x0000000b35357c20 */ /* 0x000fc80008400000 */
[----:B------:R1:W-:Y:S01]  /*1abc0*/  @P6 STG.E desc[UR20][R2.64+0xe0], R107 ;  /* 0x0000e06b02006986 */ /* 0x0003e2000c101914 */
[----:B------:R-:W-:Y:S01]  /*1abd0*/  ISETP.GT.AND P6, PT, R0, 0x39, P0 ;  /* 0x000000390000780c */ /* 0x000fe200007c4270 */
[----:B------:R-:W-:Y:S01]  /*1abe0*/  FMUL R109, R54, UR11 ;  /* 0x0000000b366d7c20 */ /* 0x000fe20008400000 */
[----:B------:R-:W-:Y:S01]  /*1abf0*/  FMUL R55, R55, UR11 ;  /* 0x0000000b37377c20 */ /* 0x000fe20008400000 */
[----:B------:R-:W-:Y:S01]  /*1ac00*/  F2FP.TF32.F32.PACK_B R53, R53 ;  /* 0x00000035ff35723e */ /* 0x000fe200024050ff */
[----:B------:R-:W-:Y:S01]  /*1ac10*/  FMUL R111, R56, UR11 ;  /* 0x0000000b386f7c20 */ /* 0x000fe20008400000 */
[----:B------:R-:W-:Y:S01]  /*1ac20*/  VIADD R6, R4, UR9 ;  /* 0x0000000904067c36 */ /* 0x000fe20008000000 */
[----:B------:R-:W-:Y:S01]  /*1ac30*/  F2FP.TF32.F32.PACK_B R109, R109 ;  /* 0x0000006dff6d723e */ /* 0x000fe200024050ff */
[----:B------:R-:W-:Y:S02]  /*1ac40*/  @P2 IMAD.MOV.U32 R7, RZ, RZ, R9 ;  /* 0x000000ffff072224 */ /* 0x000fe400078e0009 */
[----:B-1----:R-:W-:-:S02]  /*1ac50*/  @P3 IMAD.MOV.U32 R2, RZ, RZ, R4 ;  /* 0x000000ffff023224 */ /* 0x002fc400078e0004 */
[----:B------:R-:W-:Y:S01]  /*1ac60*/  @P3 IMAD.MOV.U32 R3, RZ, RZ, R5 ;  /* 0x000000ffff033224 */ /* 0x000fe200078e0005 */
[----:B------:R-:W-:Y:S01]  /*1ac70*/  F2FP.TF32.F32.PACK_B R55, R55 ;  /* 0x00000037ff37723e */ /* 0x000fe200024050ff */
[----:B------:R-:W-:Y:S01]  /*1ac80*/  VIADD R10, R4, UR9 ;  /* 0x00000009040a7c36 */ /* 0x000fe20008000000 */
[C---:B------:R-:W-:Y:S01]  /*1ac90*/  ISETP.GT.AND P4, PT, R0.reuse, 0x41, P1 ;  /* 0x000000410000780c */ /* 0x040fe20000f84270 */
[----:B------:R-:W-:Y:S01]  /*1aca0*/  @P6 IMAD.MOV.U32 R11, RZ, RZ, R9 ;  /* 0x000000ffff0b6224 */ /* 0x000fe200078e0009 */
[----:B------:R1:W-:Y:S01]  /*1acb0*/  @P3 STG.E desc[UR20][R2.64+0xe4], R53 ;  /* 0x0000e43502003986 */ /* 0x0003e2000c101914 */
[----:B------:R-:W-:Y:S02]  /*1acc0*/  F2FP.TF32.F32.PACK_B R111, R111 ;  /* 0x0000006fff6f723e */ /* 0x000fe400024050ff */
[C---:B------:R-:W-:Y:S01]  /*1acd0*/  ISETP.GT.AND P3, PT, R0.reuse, 0x40, P0 ;  /* 0x000000400000780c */ /* 0x040fe20000764270 */
[----:B------:R2:W-:Y:S01]  /*1ace0*/  @P2 STG.E desc[UR20][R6.64+0xe0], R109 ;  /* 0x0000e06d06002986 */ /* 0x0005e2000c101914 */
[----:B------:R-:W-:-:S03]  /*1acf0*/  ISETP.GT.AND P2, PT, R0, 0x41, P0 ;  /* 0x000000410000780c */ /* 0x000fc60000744270 */
[----:B------:R-:W-:Y:S01]  /*1ad00*/  @P6 STG.E desc[UR20][R10.64+0xe4], R55 ;  /* 0x0000e4370a006986 */ /* 0x000fe2000c101914 */
[----:B-1----:R-:W-:Y:S01]  /*1ad10*/  @P5 IMAD.MOV.U32 R2, RZ, RZ, R4 ;  /* 0x000000ffff025224 */ /* 0x002fe200078e0004 */
[----:B------:R-:W-:Y:S01]  /*1ad20*/  @P5 MOV R3, R5 ;  /* 0x0000000500035202 */ /* 0x000fe20000000f00 */
[----:B------:R-:W-:Y:S01]  /*1ad30*/  FMUL R57, R57, UR11 ;  /* 0x0000000b39397c20 */ /* 0x000fe20008400000 */
[----:B------:R-:W-:-:S03]  /*1ad40*/  FMUL R113, R58, UR11 ;  /* 0x0000000b3a717c20 */ /* 0x000fc60008400000 */
[----:B------:R1:W-:Y:S01]  /*1ad50*/  @P5 STG.E desc[UR20][R2.64+0x100], R111 ;  /* 0x0001006f02005986 */ /* 0x0003e2000c101914 */
[C---:B------:R-:W-:Y:S01]  /*1ad60*/  ISETP.GT.AND P5, PT, R0.reuse, 0x48, P1 ;  /* 0x000000480000780c */ /* 0x040fe20000fa4270 */
[----:B------:R-:W-:Y:S01]  /*1ad70*/  FMUL R59, R59, UR11 ;  /* 0x0000000b3b3b7c20 */ /* 0x000fe20008400000 */
[----:B------:R-:W-:Y:S01]  /*1ad80*/  F2FP.TF32.F32.PACK_B R57, R57 ;  /* 0x00000039ff39723e */ /* 0x000fe200024050ff */
[----:B--2---:R-:W-:Y:S01]  /*1ad90*/  @P3 IMAD.MOV.U32 R7, RZ, RZ, R9 ;  /* 0x000000ffff073224 */ /* 0x004fe200078e0009 */
[----:B------:R-:W-:Y:S01]  /*1ada0*/  ISETP.GT.AND P6, PT, R0, 0x49, P1 ;  /* 0x000000490000780c */ /* 0x000fe20000fc4270 */
[----:B------:R-:W-:Y:S01]  /*1adb0*/  FMUL R115, R60, UR11 ;  /* 0x0000000b3c737c20 */ /* 0x000fe20008400000 */
[----:B------:R-:W-:Y:S01]  /*1adc0*/  F2FP.TF32.F32.PACK_B R113, R113 ;  /* 0x00000071ff71723e */ /* 0x000fe200024050ff */
[----:B-1----:R-:W-:Y:S02]  /*1add0*/  @P4 IMAD.MOV.U32 R2, RZ, RZ, R4 ;  /* 0x000000ffff024224 */ /* 0x002fe400078e0004 */
[----:B------:R-:W-:Y:S01]  /*1ade0*/  @P4 IMAD.MOV.U32 R3, RZ, RZ, R5 ;  /* 0x000000ffff034224 */ /* 0x000fe200078e0005 */
[----:B------:R-:W-:Y:S01]  /*1adf0*/  F2FP.TF32.F32.PACK_B R59, R59 ;  /* 0x0000003bff3b723e */ /* 0x000fe200024050ff */
[----:B------:R-:W-:Y:S01]  /*1ae00*/  @P2 IMAD.MOV.U32 R11, RZ, RZ, R9 ;  /* 0x000000ffff0b2224 */ /* 0x000fe200078e0009 */
[----:B------:R-:W-:-:S02]  /*1ae10*/  F2FP.TF32.F32.PACK_B R115, R115 ;  /* 0x00000073ff73723e */ /* 0x000fc400024050ff */
[----:B------:R1:W-:Y:S01]  /*1ae20*/  @P4 STG.E desc[UR20][R2.64+0x104], R57 ;  /* 0x0001043902004986 */ /* 0x0003e2000c101914 */
[----:B------:R-:W-:Y:S01]  /*1ae30*/  FMUL R61, R61, UR11 ;  /* 0x0000000b3d3d7c20 */ /* 0x000fe20008400000 */
[C---:B------:R-:W-:Y:S02]  /*1ae40*/  ISETP.GT.AND P4, PT, R0.reuse, 0x49, P0 ;  /* 0x000000490000780c */ /* 0x040fe40000784270 */
[----:B------:R2:W-:Y:S01]  /*1ae50*/  @P3 STG.E desc[UR20][R6.64+0x100], R113 ;  /* 0x0001007106003986 */ /* 0x0005e2000c101914 */
[----:B------:R-:W-:-:S03]  /*1ae60*/  ISETP.GT.AND P3, PT, R0, 0x48, P0 ;  /* 0x000000480000780c */ /* 0x000fc60000764270 */
[----:B------:R-:W-:Y:S01]  /*1ae70*/  @P2 STG.E desc[UR20][R10.64+0x104], R59 ;  /* 0x0001043b0a002986 */ /* 0x000fe2000c101914 */
[----:B-1----:R-:W-:Y:S02]  /*1ae80*/  @P5 IMAD.MOV.U32 R2, RZ, RZ, R4 ;  /* 0x000000ffff025224 */ /* 0x002fe400078e0004 */
[----:B------:R-:W-:Y:S01]  /*1ae90*/  @P5 IMAD.MOV.U32 R3, RZ, RZ, R5 ;  /* 0x000000ffff035224 */ /* 0x000fe200078e0005 */
[----:B------:R-:W-:Y:S01]  /*1aea0*/  F2FP.TF32.F32.PACK_B R61, R61 ;  /* 0x0000003dff3d723e */ /* 0x000fe200024050ff */
[----:B------:R-:W-:-:S03]  /*1aeb0*/  FMUL R117, R62, UR11 ;  /* 0x0000000b3e757c20 */ /* 0x000fc60008400000 */
[----:B------:R1:W-:Y:S01]  /*1aec0*/  @P5 STG.E desc[UR20][R2.64+0x120], R115 ;  /* 0x0001207302005986 */ /* 0x0003e2000c101914 */
[----:B------:R-:W-:Y:S01]  /*1aed0*/  FMUL R63, R63, UR11 ;  /* 0x0000000b3f3f7c20 */ /* 0x000fe20008400000 */
[----:B------:R-:W-:Y:S01]  /*1aee0*/  F2FP.TF32.F32.PACK_B R117, R117 ;  /* 0x00000075ff75723e */ /* 0x000fe200024050ff */
[--C-:B--2---:R-:W-:Y:S02]  /*1aef0*/  @P3 IMAD.MOV.U32 R7, RZ, RZ, R9.reuse ;  /* 0x000000ffff073224 */ /* 0x104fe400078e0009 */
[----:B-1----:R-:W-:Y:S01]  /*1af00*/  @P6 IMAD.MOV.U32 R2, RZ, RZ, R4 ;  /* 0x000000ffff026224 */ /* 0x002fe200078e0004 */
[----:B------:R-:W-:Y:S01]  /*1af10*/  @P6 MOV R3, R5 ;  /* 0x0000000500036202 */ /* 0x000fe20000000f00 */
[----:B------:R-:W-:Y:S01]  /*1af20*/  @P4 IMAD.MOV.U32 R11, RZ, RZ, R9 ;  /* 0x000000ffff0b4224 */ /* 0x000fe200078e0009 */
[----:B------:R-:W-:-:S03]  /*1af30*/  F2FP.TF32.F32.PACK_B R63, R63 ;  /* 0x0000003fff3f723e */ /* 0x000fc600024050ff */
[----:B------:R1:W-:Y:S01]  /*1af40*/  @P6 STG.E desc[UR20][R2.64+0x124], R61 ;  /* 0x0001243d02006986 */ /* 0x0003e2000c101914 */
[C---:B------:R-:W-:Y:S02]  /*1af50*/  ISETP.GT.AND P6, PT, R0.reuse, 0x50, P1 ;  /* 0x000000500000780c */ /* 0x040fe40000fc4270 */
[C---:B------:R-:W-:Y:S01]  /*1af60*/  ISETP.GT.AND P2, PT, R0.reuse, 0x51, P1 ;  /* 0x000000510000780c */ /* 0x040fe20000f44270 */
[----:B------:R2:W-:Y:S01]  /*1af70*/  @P3 STG.E desc[UR20][R6.64+0x120], R117 ;  /* 0x0001207506003986 */ /* 0x0005e2000c101914 */
[----:B------:R-:W-:Y:S01]  /*1af80*/  ISETP.GT.AND P5, PT, R0, 0x50, P0 ;  /* 0x000000500000780c */ /* 0x000fe200007a4270 */
[----:B------:R-:W-:Y:S02]  /*1af90*/  FMUL R119, R64, UR11 ;  /* 0x0000000b40777c20 */ /* 0x000fe40008400000 */
[----:B------:R3:W-:Y:S01]  /*1afa0*/  @P4 STG.E desc[UR20][R10.64+0x124], R63 ;  /* 0x0001243f0a004986 */ /* 0x0007e2000c101914 */
[----:B------:R-:W-:Y:S01]  /*1afb0*/  ISETP.GT.AND P4, PT, R0, 0x51, P0 ;  /* 0x000000510000780c */ /* 0x000fe20000784270 */
[----:B------:R-:W-:Y:S01]  /*1afc0*/  FMUL R65, R65, UR11 ;  /* 0x0000000b41417c20 */ /* 0x000fe20008400000 */
[----:B------:R-:W-:Y:S01]  /*1afd0*/  F2FP.TF32.F32.PACK_B R119, R119 ;  /* 0x00000077ff77723e */ /* 0x000fe200024050ff */
[----:B------:R-:W-:-:S02]  /*1afe0*/  FMUL R121, R66, UR11 ;  /* 0x0000000b42797c20 */ /* 0x000fc40008400000 */
[----:B-1----:R-:W-:Y:S02]  /*1aff0*/  @P6 IMAD.MOV.U32 R2, RZ, RZ, R4 ;  /* 0x000000ffff026224 */ /* 0x002fe400078e0004 */
[----:B------:R-:W-:Y:S02]  /*1b000*/  @P6 IMAD.MOV.U32 R3, RZ, RZ, R5 ;  /* 0x000000ffff036224 */ /* 0x000fe400078e0005 */
[----:B------:R-:W-:Y:S01]  /*1b010*/  FMUL R67, R67, UR11 ;  /* 0x0000000b43437c20 */ /* 0x000fe20008400000 */
[----:B------:R-:W-:Y:S01]  /*1b020*/  ISETP.GT.AND P3, PT, R0, 0x58, P1 ;  /* 0x000000580000780c */ /* 0x000fe20000f64270 */
[----:B--2---:R-:W-:Y:S01]  /*1b030*/  @P5 IMAD.MOV.U32 R7, RZ, RZ, R9 ;  /* 0x000000ffff075224 */ /* 0x004fe200078e0009 */
[----:B------:R-:W-:Y:S01]  /*1b040*/  F2FP.TF32.F32.PACK_B R65, R65 ;  /* 0x00000041ff41723e */ /* 0x000fe200024050ff */
[----:B------:R1:W-:Y:S01]  /*1b050*/  @P6 STG.E desc[UR20][R2.64+0x140], R119 ;  /* 0x0001407702006986 */ /* 0x0003e2000c101914 */
[----:B------:R-:W-:Y:S02]  /*1b060*/  F2FP.TF32.F32.PACK_B R121, R121 ;  /* 0x00000079ff79723e */ /* 0x000fe400024050ff */
[----:B------:R-:W-:-:S02]  /*1b070*/  F2FP.TF32.F32.PACK_B R67, R67 ;  /* 0x00000043ff43723e */ /* 0x000fc400024050ff */
[----:B---3--:R-:W-:Y:S01]  /*1b080*/  @P4 MOV R11, R9 ;  /* 0x00000009000b4202 */ /* 0x008fe20000000f00 */
[----:B-1----:R-:W-:Y:S02]  /*1b090*/  @P2 IMAD.MOV.U32 R2, RZ, RZ, R4 ;  /* 0x000000ffff022224 */ /* 0x002fe400078e0004 */
[----:B------:R-:W-:Y:S02]  /*1b0a0*/  @P2 IMAD.MOV.U32 R3, RZ, RZ, R5 ;  /* 0x000000ffff032224 */ /* 0x000fe400078e0005 */
[----:B------:R-:W-:-:S03]  /*1b0b0*/  FMUL R123, R68, UR11 ;  /* 0x0000000b447b7c20 */ /* 0x000fc60008400000 */
[----:B------:R1:W-:Y:S01]  /*1b0c0*/  @P2 STG.E desc[UR20][R2.64+0x144], R65 ;  /* 0x0001444102002986 */ /* 0x0003e2000c101914 */
[----:B------:R-:W-:-:S03]  /*1b0d0*/  ISETP.GT.AND P2, PT, R0, 0x59, P1 ;  /* 0x000000590000780c */ /* 0x000fc60000f44270 */
[----:B------:R2:W-:Y:S01]  /*1b0e0*/  @P5 STG.E desc[UR20][R6.64+0x140], R121 ;  /* 0x0001407906005986 */ /* 0x0005e2000c101914 */
[----:B------:R-:W-:-:S03]  /*1b0f0*/  ISETP.GT.AND P5, PT, R0, 0x58, P0 ;  /* 0x000000580000780c */ /* 0x000fc600007a4270 */
[----:B------:R3:W-:Y:S01]  /*1b100*/  @P4 STG.E desc[UR20][R10.64+0x144], R67 ;  /* 0x000144430a004986 */ /* 0x0007e2000c101914 */
[----:B------:R-:W-:Y:S02]  /*1b110*/  ISETP.GT.AND P4, PT, R0, 0x59, P0 ;  /* 0x000000590000780c */ /* 0x000fe40000784270 */
[----:B------:R-:W-:Y:S01]  /*1b120*/  F2FP.TF32.F32.PACK_B R123, R123 ;  /* 0x0000007bff7b723e */ /* 0x000fe200024050ff */
[----:B-1----:R-:W-:Y:S02]  /*1b130*/  @P3 IMAD.MOV.U32 R2, RZ, RZ, R4 ;  /* 0x000000ffff023224 */ /* 0x002fe400078e0004 */
[----:B------:R-:W-:Y:S02]  /*1b140*/  @P3 IMAD.MOV.U32 R3, RZ, RZ, R5 ;  /* 0x000000ffff033224 */ /* 0x000fe400078e0005 */
[----:B------:R-:W-:Y:S01]  /*1b150*/  FMUL R69, R69, UR11 ;  /* 0x0000000b45457c20 */ /* 0x000fe20008400000 */
[----:B------:R-:W-:Y:S01]  /*1b160*/  FMUL R125, R70, UR11 ;  /* 0x0000000b467d7c20 */ /* 0x000fe20008400000 */
[----:B------:R-:W-:Y:S01]  /*1b170*/  FMUL R71, R71, UR11 ;  /* 0x0000000b47477c20 */ /* 0x000fe20008400000 */
[----:B------:R1:W-:Y:S01]  /*1b180*/  @P3 STG.E desc[UR20][R2.64+0x160], R123 ;  /* 0x0001607b02003986 */ /* 0x0003e2000c101914 */
[----:B------:R-:W-:Y:S01]  /*1b190*/  ISETP.GT.AND P3, PT, R0, 0x60, P1 ;  /* 0x000000600000780c */ /* 0x000fe20000f64270 */
[--C-:B--2---:R-:W-:Y:S01]  /*1b1a0*/  @P5 IMAD.MOV.U32 R7, RZ, RZ, R9.reuse ;  /* 0x000000ffff075224 */ /* 0x104fe200078e0009 */
[----:B------:R-:W-:Y:S01]  /*1b1b0*/  F2FP.TF32.F32.PACK_B R69, R69 ;  /* 0x00000045ff45723e */ /* 0x000fe200024050ff */
[----:B---3--:R-:W-:Y:S01]  /*1b1c0*/  @P4 IMAD.MOV.U32 R11, RZ, RZ, R9 ;  /* 0x000000ffff0b4224 */ /* 0x008fe200078e0009 */
[----:B------:R-:W-:-:S02]  /*1b1d0*/  F2FP.TF32.F32.PACK_B R125, R125 ;  /* 0x0000007dff7d723e */ /* 0x000fc400024050ff */
[----:B------:R-:W-:Y:S01]  /*1b1e0*/  F2FP.TF32.F32.PACK_B R71, R71 ;  /* 0x00000047ff47723e */ /* 0x000fe200024050ff */
        /* <DEDUP_REMOVED lines=10> */
[----:B-1----:R-:W-:Y:S01]  /*1b290*/  @P3 IMAD.MOV.U32 R2, RZ, RZ, R4 ;  /* 0x000000ffff023224 */ /* 0x002fe200078e0004 */
[----:B------:R-:W-:Y:S01]  /*1b2a0*/  @P3 MOV R3, R5 ;  /* 0x0000000500033202 */ /* 0x000fe20000000f00 */
[----:B------:R-:W-:Y:S01]  /*1b2b0*/  FMUL R73, R73, UR11 ;  /* 0x0000000b49497c20 */ /* 0x000fe20008400000 */
[----:B------:R-:W-:Y:S01]  /*1b2c0*/  FMUL R129, R74, UR11 ;  /* 0x0000000b4a817c20 */ /* 0x000fe20008400000 */
[----:B------:R-:W-:Y:S02]  /*1b2d0*/  FMUL R75, R75, UR11 ;  /* 0x0000000b4b4b7c20 */ /* 0x000fe40008400000 */
[----:B------:R1:W-:Y:S01]  /*1b2e0*/  @P3 STG.E desc[UR20][R2.64+0x180], R127 ;  /* 0x0001807f02003986 */ /* 0x0003e2000c101914 */
[----:B------:R-:W-:-:S02]  /*1b2f0*/  ISETP.GT.AND P3, PT, R0, 0x68, P1 ;  /* 0x000000680000780c */ /* 0x000fc40000f64270 */
[----:B------:R-:W-:Y:S01]  /*1b300*/  F2FP.TF32.F32.PACK_B R73, R73 ;  /* 0x00000049ff49723e */ /* 0x000fe200024050ff */
[--C-:B--2---:R-:W-:Y:S01]  /*1b310*/  @P4 IMAD.MOV.U32 R7, RZ, RZ, R9.reuse ;  /* 0x000000ffff074224 */ /* 0x104fe200078e0009 */
[----:B------:R-:W-:Y:S01]  /*1b320*/  F2FP.TF32.F32.PACK_B R129, R129 ;  /* 0x00000081ff81723e */ /* 0x000fe200024050ff */
[----:B---3--:R-:W-:Y:S01]  /*1b330*/  @P2 IMAD.MOV.U32 R11, RZ, RZ, R9 ;  /* 0x000000ffff0b2224 */ /* 0x008fe200078e0009 */
[----:B------:R-:W-:Y:S01]  /*1b340*/  F2FP.TF32.F32.PACK_B R75, R75 ;  /* 0x0000004bff4b723e */ /* 0x000fe200024050ff */
[----:B-1----:R-:W-:Y:S02]  /*1b350*/  @P5 IMAD.MOV.U32 R2, RZ, RZ, R4 ;  /* 0x000000ffff025224 */ /* 0x002fe400078e0004 */
[----:B------:R-:W-:Y:S01]  /*1b360*/  @P5 IMAD.MOV.U32 R3, RZ, RZ, R5 ;  /* 0x000000ffff035224 */ /* 0x000fe200078e0005 */
[----:B------:R-:W-:Y:S01]  /*1b370*/  ISETP.GT.AND P6, PT, R0, 0x69, P1 ;  /* 0x000000690000780c */ /* 0x000fe20000fc4270 */
[----:B------:R-:W-:-:S03]  /*1b380*/  FMUL R131, R76, UR11 ;  /* 0x0000000b4c837c20 */ /* 0x000fc60008400000 */
[----:B------:R1:W-:Y:S04]  /*1b390*/  @P5 STG.E desc[UR20][R2.64+0x184], R73 ;  /* 0x0001844902005986 */ /* 0x0003e8000c101914 */
[----:B------:R2:W-:Y:S01]  /*1b3a0*/  @P4 STG.E desc[UR20][R6.64+0x180], R129 ;  /* 0x0001808106004986 */ /* 0x0005e2000c101914 */
[----:B------:R-:W-:-:S03]  /*1b3b0*/  ISETP.GT.AND P4, PT, R0, 0x69, P0 ;  /* 0x000000690000780c */ /* 0x000fc60000784270 */
[----:B------:R3:W-:Y:S01]  /*1b3c0*/  @P2 STG.E desc[UR20][R10.64+0x184], R75 ;  /* 0x0001844b0a002986 */ /* 0x0007e2000c101914 */
[C---:B------:R-:W-:Y:S02]  /*1b3d0*/  ISETP.GT.AND P2, PT, R0.reuse, 0x68, P0 ;  /* 0x000000680000780c */ /* 0x040fe40000744270 */
[----:B------:R-:W-:Y:S01]  /*1b3e0*/  ISETP.GT.AND P5, PT, R0, 0x70, P1 ;  /* 0x000000700000780c */ /* 0x000fe20000fa4270 */
[----:B-1----:R-:W-:Y:S01]  /*1b3f0*/  @P3 IMAD.MOV.U32 R2, RZ, RZ, R4 ;  /* 0x000000ffff023224 */ /* 0x002fe200078e0004 */
[----:B------:R-:W-:Y:S01]  /*1b400*/  F2FP.TF32.F32.PACK_B R131, R131 ;  /* 0x00000083ff83723e */ /* 0x000fe200024050ff */
[----:B------:R-:W-:Y:S02]  /*1b410*/  @P3 IMAD.MOV.U32 R3, RZ, RZ, R5 ;  /* 0x000000ffff033224 */ /* 0x000fe400078e0005 */
[----:B------:R-:W-:Y:S01]  /*1b420*/  FMUL R77, R77, UR11 ;  /* 0x0000000b4d4d7c20 */ /* 0x000fe20008400000 */
[----:B------:R-:W-:Y:S01]  /*1b430*/  FMUL R133, R78, UR11 ;  /* 0x0000000b4e857c20 */ /* 0x000fe20008400000 */
[----:B------:R-:W-:Y:S01]  /*1b440*/  FMUL R79, R79, UR11 ;  /* 0x0000000b4f4f7c20 */ /* 0x000fe20008400000 */
[----:B------:R1:W-:Y:S02]  /*1b450*/  @P3 STG.E desc[UR20][R2.64+0x1a0], R131 ;  /* 0x0001a08302003986 */ /* 0x0003e4000c101914 */
[----:B------:R-:W-:Y:S01]  /*1b460*/  F2FP.TF32.F32.PACK_B R77, R77 ;  /* 0x0000004dff4d723e */ /* 0x000fe200024050ff */
[----:B------:R-:W-:Y:S01]  /*1b470*/  FMUL R135, R80, UR11 ;  /* 0x0000000b50877c20 */ /* 0x000fe20008400000 */
[----:B------:R-:W-:Y:S01]  /*1b480*/  F2FP.TF32.F32.PACK_B R133, R133 ;  /* 0x00000085ff85723e */ /* 0x000fe200024050ff */
[--C-:B--2---:R-:W-:Y:S01]  /*1b490*/  @P2 IMAD.MOV.U32 R7, RZ, RZ, R9.reuse ;  /* 0x000000ffff072224 */ /* 0x104fe200078e0009 */
[----:B------:R-:W-:Y:S01]  /*1b4a0*/  F2FP.TF32.F32.PACK_B R79, R79 ;  /* 0x0000004fff4f723e */ /* 0x000fe200024050ff */
[----:B---3--:R-:W-:-:S02]  /*1b4b0*/  @P4 IMAD.MOV.U32 R11, RZ, RZ, R9 ;  /* 0x000000ffff0b4224 */ /* 0x008fc400078e0009 */
[----:B-1----:R-:W-:Y:S01]  /*1b4c0*/  @P6 IMAD.MOV.U32 R2, RZ, RZ, R4 ;  /* 0x000000ffff026224 */ /* 0x002fe200078e0004 */
[----:B------:R-:W-:Y:S02]  /*1b4d0*/  @P6 MOV R3, R5 ;  /* 0x0000000500036202 */ /* 0x000fe40000000f00 */
[----:B------:R-:W-:-:S03]  /*1b4e0*/  F2FP.TF32.F32.PACK_B R135, R135 ;  /* 0x00000087ff87723e */ /* 0x000fc600024050ff */
[----:B------:R1:W-:Y:S01]  /*1b4f0*/  @P6 STG.E desc[UR20][R2.64+0x1a4], R77 ;  /* 0x0001a44d02006986 */ /* 0x0003e2000c101914 */
[----:B------:R-:W-:-:S03]  /*1b500*/  ISETP.GT.AND P6, PT, R0, 0x70, P0 ;  /* 0x000000700000780c */ /* 0x000fc600007c4270 */
[----:B------:R-:W-:Y:S01]  /*1b510*/  @P2 STG.E desc[UR20][R6.64+0x1a0], R133 ;  /* 0x0001a08506002986 */ /* 0x000fe2000c101914 */
[----:B------:R-:W-:-:S03]  /*1b520*/  ISETP.GT.AND P2, PT, R0, 0x71, P1 ;  /* 0x000000710000780c */ /* 0x000fc60000f44270 */
[----:B------:R-:W-:Y:S01]  /*1b530*/  @P4 STG.E desc[UR20][R10.64+0x1a4], R79 ;  /* 0x0001a44f0a004986 */ /* 0x000fe2000c101914 */
[----:B-1----:R-:W-:Y:S02]  /*1b540*/  @P5 IMAD.MOV.U32 R2, RZ, RZ, R4 ;  /* 0x000000ffff025224 */ /* 0x002fe400078e0004 */
[----:B------:R-:W-:Y:S01]  /*1b550*/  @P5 IMAD.MOV.U32 R3, RZ, RZ, R5 ;  /* 0x000000ffff035224 */ /* 0x000fe200078e0005 */
[----:B------:R-:W-:-:S04]  /*1b560*/  ISETP.GT.AND P3, PT, R0, 0x78, P1 ;  /* 0x000000780000780c */ /* 0x000fc80000f64270 */
[----:B------:R1:W-:Y:S01]  /*1b570*/  @P5 STG.E desc[UR20][R2.64+0x1c0], R135 ;  /* 0x0001c08702005986 */ /* 0x0003e2000c101914 */
[C---:B------:R-:W-:Y:S02]  /*1b580*/  ISETP.GT.AND P5, PT, R0.reuse, 0x71, P0 ;  /* 0x000000710000780c */ /* 0x040fe400007a4270 */
[C---:B------:R-:W-:Y:S02]  /*1b590*/  ISETP.GT.AND P1, PT, R0.reuse, 0x79, P1 ;  /* 0x000000790000780c */ /* 0x040fe40000f24270 */
[----:B------:R-:W-:Y:S01]  /*1b5a0*/  ISETP.GT.AND P4, PT, R0, 0x78, P0 ;  /* 0x000000780000780c */ /* 0x000fe20000784270 */
[----:B------:R-:W-:Y:S01]  /*1b5b0*/  FMUL R81, R81, UR11 ;  /* 0x0000000b51517c20 */ /* 0x000fe20008400000 */
[----:B------:R-:W-:Y:S01]  /*1b5c0*/  FMUL R137, R82, UR11 ;  /* 0x0000000b52897c20 */ /* 0x000fe20008400000 */
[----:B------:R-:W-:Y:S01]  /*1b5d0*/  FMUL R83, R83, UR11 ;  /* 0x0000000b53537c20 */ /* 0x000fe20008400000 */
[----:B------:R-:W-:Y:S01]  /*1b5e0*/  FMUL R139, R84, UR11 ;  /* 0x0000000b548b7c20 */ /* 0x000fe20008400000 */
[----:B------:R-:W-:Y:S01]  /*1b5f0*/  ISETP.GT.AND P0, PT, R0, 0x79, P0 ;  /* 0x000000790000780c */ /* 0x000fe20000704270 */
[----:B------:R-:W-:Y:S01]  /*1b600*/  FMUL R85, R85, UR11 ;  /* 0x0000000b55557c20 */ /* 0x000fe20008400000 */
[----:B------:R-:W-:Y:S01]  /*1b610*/  FMUL R141, R86, UR11 ;  /* 0x0000000b568d7c20 */ /* 0x000fe20008400000 */
[----:B------:R-:W-:Y:S01]  /*1b620*/  F2FP.TF32.F32.PACK_B R81, R81 ;  /* 0x00000051ff51723e */ /* 0x000fe200024050ff */
[--C-:B-1----:R-:W-:Y:S01]  /*1b630*/  @P2 IMAD.MOV.U32 R2, RZ, RZ, R4.reuse ;  /* 0x000000ffff022224 */ /* 0x102fe200078e0004 */
[----:B------:R-:W-:Y:S01]  /*1b640*/  @P2 MOV R3, R5 ;  /* 0x0000000500032202 */ /* 0x000fe20000000f00 */
[--C-:B------:R-:W-:Y:S01]  /*1b650*/  @P6 IMAD.MOV.U32 R7, RZ, RZ, R9.reuse ;  /* 0x000000ffff076224 */ /* 0x100fe200078e0009 */
[----:B------:R-:W-:Y:S01]  /*1b660*/  F2FP.TF32.F32.PACK_B R137, R137 ;  /* 0x00000089ff89723e */ /* 0x000fe200024050ff */
[----:B------:R-:W-:Y:S01]  /*1b670*/  @P5 IMAD.MOV.U32 R11, RZ, RZ, R9 ;  /* 0x000000ffff0b5224 */ /* 0x000fe200078e0009 */
[----:B------:R-:W-:Y:S01]  /*1b680*/  F2FP.TF32.F32.PACK_B R83, R83 ;  /* 0x00000053ff53723e */ /* 0x000fe200024050ff */
[----:B------:R-:W-:Y:S01]  /*1b690*/  @P1 IMAD.MOV.U32 R12, RZ, RZ, R4 ;  /* 0x000000ffff0c1224 */ /* 0x000fe200078e0004 */
[----:B------:R-:W-:Y:S01]  /*1b6a0*/  F2FP.TF32.F32.PACK_B R139, R139 ;  /* 0x0000008bff8b723e */ /* 0x000fe200024050ff */
[----:B------:R-:W-:Y:S01]  /*1b6b0*/  @P1 IMAD.MOV.U32 R13, RZ, RZ, R5 ;  /* 0x000000ffff0d1224 */ /* 0x000fe200078e0005 */
[----:B------:R-:W-:Y:S01]  /*1b6c0*/  F2FP.TF32.F32.PACK_B R85, R85 ;  /* 0x00000055ff55723e */ /* 0x000fe200024050ff */
[----:B------:R-:W-:Y:S01]  /*1b6d0*/  VIADD R14, R4, UR9 ;  /* 0x00000009040e7c36 */ /* 0x000fe20008000000 */
[----:B------:R1:W-:Y:S01]  /*1b6e0*/  @P2 STG.E desc[UR20][R2.64+0x1c4], R81 ;  /* 0x0001c45102002986 */ /* 0x0003e2000c101914 */
[----:B------:R-:W-:Y:S01]  /*1b6f0*/  F2FP.TF32.F32.PACK_B R141, R141 ;  /* 0x0000008dff8d723e */ /* 0x000fe200024050ff */
[----:B------:R-:W-:-:S02]  /*1b700*/  @P4 IMAD.MOV.U32 R15, RZ, RZ, R9 ;  /* 0x000000ffff0f4224 */ /* 0x000fc400078e0009 */
[----:B------:R1:W-:Y:S01]  /*1b710*/  @P6 STG.E desc[UR20][R6.64+0x1c0], R137 ;  /* 0x0001c08906006986 */ /* 0x0003e2000c101914 */
[----:B------:R-:W-:-:S03]  /*1b720*/  VIADD R16, R4, UR9 ;  /* 0x0000000904107c36 */ /* 0x000fc60008000000 */
[----:B------:R1:W-:Y:S04]  /*1b730*/  @P5 STG.E desc[UR20][R10.64+0x1c4], R83 ;  /* 0x0001c4530a005986 */ /* 0x0003e8000c101914 */
[----:B------:R1:W-:Y:S04]  /*1b740*/  @P3 STG.E desc[UR20][R4.64+0x1e0], R139 ;  /* 0x0001e08b04003986 */ /* 0x0003e8000c101914 */
[----:B------:R1:W-:Y:S01]  /*1b750*/  @P1 STG.E desc[UR20][R12.64+0x1e4], R85 ;  /* 0x0001e4550c001986 */ /* 0x0003e2000c101914 */
[----:B------:R-:W-:-:S03]  /*1b760*/  FMUL R87, R87, UR11 ;  /* 0x0000000b57577c20 */ /* 0x000fc60008400000 */
[----:B------:R1:W-:Y:S01]  /*1b770*/  @P4 STG.E desc[UR20][R14.64+0x1e0], R141 ;  /* 0x0001e08d0e004986 */ /* 0x0003e2000c101914 */
[----:B------:R-:W-:Y:S05]  /*1b780*/  @!P0 EXIT ;  /* 0x000000000000894d */ /* 0x000fea0003800000 */
[----:B------:R-:W-:Y:S01]  /*1b790*/  F2FP.TF32.F32.PACK_B R87, R87 ;  /* 0x00000057ff57723e */ /* 0x000fe200024050ff */
[----:B------:R-:W-:-:S05]  /*1b7a0*/  IMAD.MOV.U32 R17, RZ, RZ, R9 ;  /* 0x000000ffff117224 */ /* 0x000fca00078e0009 */
[----:B------:R-:W-:Y:S01]  /*1b7b0*/  STG.E desc[UR20][R16.64+0x1e4], R87 ;  /* 0x0001e45710007986 */ /* 0x000fe2000c101914 */
[----:B------:R-:W-:Y:S05]  /*1b7c0*/  EXIT ;  /* 0x000000000000794d */ /* 0x000fea0003800000 */
.L_x_13:
[----:B------:R-:W-:-:S13]  /*1b7d0*/  ISETP.NE.AND P0, PT, RZ, UR8, PT ;  /* 0x00000008ff007c0c */ /* 0x000fda000bf05270 */
[----:B------:R-:W-:Y:S05]  /*1b7e0*/  @P0 EXIT ;  /* 0x000000000000094d */ /* 0x000fea0003800000 */
[----:B------:R-:W0:Y:S01]  /*1b7f0*/  S2UR UR4, SR_CgaCtaId ;  /* 0x00000000000479c3 */ /* 0x000e220000008800 */
[----:B------:R-:W-:Y:S01]  /*1b800*/  ELECT P0, URZ, PT ;  /* 0x00000000003f782f */ /* 0x000fe20003800000 */
[----:B0-----:R-:W-:-:S12]  /*1b810*/  IMAD.U32 R19, RZ, RZ, UR4 ;  /* 0x00000004ff137e24 */ /* 0x001fd8000f8e00ff */
[----:B------:R-:W-:Y:S05]  /*1b820*/  @!P0 BRA `(.L_x_528) ;  /* 0x0000008c00488947 */ /* 0x000fea0003800000 */
[----:B------:R-:W-:Y:S02]  /*1b830*/  R2UR UR4, R0 ;  /* 0x00000000000472ca */ /* 0x000fe400000e0000 */
[----:B------:R-:W-:-:S04]  /*1b840*/  SHF.L.U32 R2, R19, 0x2, RZ ;  /* 0x0000000213027819 */ /* 0x000fc800000006ff */
[----:B------:R-:W-:-:S05]  /*1b850*/  LOP3.LUT R2, R2, 0x4, RZ, 0xc0, !PT ;  /* 0x0000000402027812 */ /* 0x000fca00078ec0ff */
[----:B------:R-:W-:Y:S02]  /*1b860*/  IMAD R2, R11, 0x80, R2 ;  /* 0x000000800b027824 */ /* 0x000fe400078e0202 */
[----:B------:R-:W-:-:S06]  /*1b870*/  UISETP.GE.AND UP0, UPT, UR4, 0x1, UPT ;  /* 0x000000010400788c */ /* 0x000fcc000bf06270 */
[----:B------:R-:W-:-:S13]  /*1b880*/  PLOP3.LUT P0, PT, PT, PT, UP0, 0x80, 0x0 ;  /* 0x000000000000781c */ /* 0x000fda0003f0f008 */
[----:B------:R-:W-:Y:S05]  /*1b890*/  @!P0 BRA `(.L_x_528) ;  /* 0x0000008c002c8947 */ /* 0x000fea0003800000 */
[----:B------:R-:W-:Y:S01]  /*1b8a0*/  R2UR UR5, R3 ;  /* 0x00000000030572ca */ /* 0x000fe200000e0000 */
[----:B------:R-:W-:Y:S01]  /*1b8b0*/  IMAD.SHL.U32 R20, R9, 0x100, RZ ;  /* 0x0000010009147824 */ /* 0x000fe200078e00ff */
[----:B------:R-:W-:Y:S01]  /*1b8c0*/  R2UR UR4, R0 ;  /* 0x00000000000472ca */ /* 0x000fe200000e0000 */
[----:B------:R-:W-:Y:S01]  /*1b8d0*/  IMAD.SHL.U32 R4, R19, 0x80, RZ ;  /* 0x0000008013047824 */ /* 0x000fe200078e00ff */
[----:B------:R-:W-:Y:S01]  /*1b8e0*/  LOP3.LUT P0, RZ, R8, 0x1f, RZ, 0xc0, !PT ;  /* 0x0000001f08ff7812 */ /* 0x000fe2000780c0ff */
[C---:B------:R-:W-:Y:S01]  /*1b8f0*/  VIADD R62, R2.reuse, 0x8 ;  /* 0x00000008023e7836 */ /* 0x040fe20000000000 */
[C---:B------:R-:W-:Y:S01]  /*1b900*/  ISETP.NE.AND P1, PT, R13.reuse, RZ, PT ;  /* 0x000000ff0d00720c */ /* 0x040fe20003f25270 */
[C---:B------:R-:W-:Y:S01]  /*1b910*/  VIADD R63, R2.reuse, 0x10 ;  /* 0x00000010023f7836 */ /* 0x040fe20000000000 */
[----:B------:R-:W-:Y:S01]  /*1b920*/  ISETP.NE.OR P0, PT, R13, RZ, !P0 ;  /* 0x000000ff0d00720c */ /* 0x000fe20004705670 */
[C---:B------:R-:W-:Y:S01]  /*1b930*/  VIADD R64, R2.reuse, 0x18 ;  /* 0x0000001802407836 */ /* 0x040fe20000000000 */
[C---:B------:R-:W-:Y:S01]  /*1b940*/  IADD3 R65, R2.reuse, 0x20, RZ ;  /* 0x0000002002417810 */ /* 0x040fe20007ffe0ff */
[C---:B------:R-:W-:Y:S01]  /*1b950*/  VIADD R66, R2.reuse, 0x28 ;  /* 0x0000002802427836 */ /* 0x040fe20000000000 */
[C---:B------:R-:W-:Y:S01]  /*1b960*/  IADD3 R73, R2.reuse, 0x60, RZ ;  /* 0x0000006002497810 */ /* 0x040fe20007ffe0ff */
[----:B------:R-:W-:Y:S01]  /*1b970*/  IMAD.U32 R5, RZ, RZ, UR5 ;  /* 0x00000005ff057e24 */ /* 0x000fe2000f8e00ff */
[----:B------:R-:W-:Y:S01]  /*1b980*/  CS2R R10, SRZ ;  /* 0x00000000000a7805 */ /* 0x000fe2000001ff00 */
[C---:B------:R-:W-:Y:S01]  /*1b990*/  VIADD R67, R2.reuse, 0x30 ;  /* 0x0000003002437836 */ /* 0x040fe20000000000 */
[----:B------:R-:W-:Y:S01]  /*1b9a0*/  MOV R12, RZ ;  /* 0x000000ff000c7202 */ /* 0x000fe20000000f00 */
[----:B------:R-:W-:Y:S01]  /*1b9b0*/  VIADD R68, R2, 0x38 ;  /* 0x0000003802447836 */ /* 0x000fe20000000000 */
[----:B------:R-:W-:Y:S01]  /*1b9c0*/  LOP3.LUT R4, R4, 0x80, RZ, 0xe2, !PT ;  /* 0x0000008004047812 */ /* 0x000fe200078ee2ff */
[C---:B------:R-:W-:Y:S01]  /*1b9d0*/  VIADD R69, R2.reuse, 0x40 ;  /* 0x0000004002457836 */ /* 0x040fe20000000000 */
[----:B------:R-:W-:Y:S01]  /*1b9e0*/  LOP3.LUT R5, R5, 0x2, RZ, 0xfc, !PT ;  /* 0x0000000205057812 */ /* 0x000fe200078efcff */
[----:B------:R-:W-:Y:S01]  /*1b9f0*/  VIADD R70, R2, 0x48 ;  /* 0x0000004802467836 */ /* 0x000fe20000000000 */
[----:B------:R-:W-:Y:S01]  /*1ba00*/  IADD3 R38, R20, 0x40, RZ ;  /* 0x0000004014267810 */ /* 0x000fe20007ffe0ff */
[----:B------:R-:W-:Y:S01]  /*1ba10*/  VIADD R71, R2, 0x50 ;  /* 0x0000005002477836 */ /* 0x000fe20000000000 */
[----:B------:R-:W-:Y:S01]  /*1ba20*/  IADD3 R46, R20, 0x80, RZ ;  /* 0x00000080142e7810 */ /* 0x000fe20007ffe0ff */
[----:B------:R-:W-:Y:S01]  /*1ba30*/  VIADD R72, R2, 0x58 ;  /* 0x0000005802487836 */ /* 0x000fe20000000000 */
[----:B------:R-:W-:Y:S01]  /*1ba40*/  IADD3 R54, R20, 0xc0, RZ ;  /* 0x000000c014367810 */ /* 0x000fe20007ffe0ff */
[----:B------:R-:W-:-:S02]  /*1ba50*/  VIADD R74, R2, 0x68 ;  /* 0x00000068024a7836 */ /* 0x000fc40000000000 */
[C---:B------:R-:W-:Y:S02]  /*1ba60*/  VIADD R75, R2.reuse, 0x70 ;  /* 0x00000070024b7836 */ /* 0x040fe40000000000 */
[----:B------:R-:W-:Y:S02]  /*1ba70*/  VIADD R76, R2, 0x78 ;  /* 0x00000078024c7836 */ /* 0x000fe40000000000 */
[----:B------:R-:W-:Y:S02]  /*1ba80*/  IMAD.MOV.U32 R7, RZ, RZ, RZ ;  /* 0x000000ffff077224 */ /* 0x000fe400078e00ff */
[----:B------:R-:W-:Y:S02]  /*1ba90*/  IMAD.MOV.U32 R6, RZ, RZ, 0x1 ;  /* 0x00000001ff067424 */ /* 0x000fe400078e00ff */
[----:B------:R-:W-:Y:S02]  /*1baa0*/  IMAD.U32 R8, RZ, RZ, UR4 ;  /* 0x00000004ff087e24 */ /* 0x000fe4000f8e00ff */
[----:B------:R-:W-:-:S02]  /*1bab0*/  IMAD.MOV.U32 R9, RZ, RZ, RZ ;  /* 0x000000ffff097224 */ /* 0x000fc400078e00ff */
[C---:B------:R-:W-:Y:S02]  /*1bac0*/  VIADD R31, R20.reuse, 0x8 ;  /* 0x00000008141f7836 */ /* 0x040fe40000000000 */
[C---:B------:R-:W-:Y:S02]  /*1bad0*/  VIADD R32, R20.reuse, 0x10 ;  /* 0x0000001014207836 */ /* 0x040fe40000000000 */
[C---:B------:R-:W-:Y:S02]  /*1bae0*/  VIADD R33, R20.reuse, 0x18 ;  /* 0x0000001814217836 */ /* 0x040fe40000000000 */
[C---:B------:R-:W-:Y:S02]  /*1baf0*/  VIADD R34, R20.reuse, 0x20 ;  /* 0x0000002014227836 */ /* 0x040fe40000000000 */
[C---:B------:R-:W-:Y:S02]  /*1bb00*/  VIADD R35, R20.reuse, 0x28 ;  /* 0x0000002814237836 */ /* 0x040fe40000000000 */
[----:B------:R-:W-:-:S02]  /*1bb10*/  VIADD R36, R20, 0x30 ;  /* 0x0000003014247836 */ /* 0x000fc40000000000 */
        /* <DEDUP_REMOVED lines=21> */
[----:B------:R-:W-:-:S07]  /*1bc70*/  VIADD R61, R20, 0xf8 ;  /* 0x000000f8143d7836 */ /* 0x000fce0000000000 */
.L_x_532:
[----:B------:R-:W0:Y:S01]  /*1bc80*/  S2UR UR4, SR_CgaCtaId ;  /* 0x00000000000479c3 */ /* 0x000e220000008800 */
[----:B------:R-:W-:Y:S02]  /*1bc90*/  MOV R14, 0x400 ;  /* 0x00000400000e7802 */ /* 0x000fe40000000f00 */
[----:B------:R-:W-:Y:S02]  /*1bca0*/  SHF.L.U32 R13, R6, 0x1f, RZ ;  /* 0x0000001f060d7819 */ /* 0x000fe400000006ff */
[----:B0-----:R-:W-:-:S04]  /*1bcb0*/  MOV R19, UR4 ;  /* 0x0000000400137c02 */ /* 0x001fc80008000f00 */
[----:B------:R-:W-:-:S05]  /*1bcc0*/  LEA R21, R19, R14, 0x18 ;  /* 0x0000000e13157211 */ /* 0x000fca00078ec0ff */
[----:B------:R-:W-:-:S07]  /*1bcd0*/  IMAD R14, R7, 0x8, R21 ;  /* 0x00000008070e7824 */ /* 0x000fce00078e0215 */
.L_x_529:
[----:B0-----:R0:W1:Y:S02]  /*1bce0*/  SYNCS.PHASECHK.TRANS64.TRYWAIT P2, [R14+URZ+0x30010], R13 ;  /* 0x0300100d0e0075a7 */ /* 0x001064000804017f */
[----:B-1----:R-:W-:Y:S05]  /*1bcf0*/  @!P2 NANOSLEEP.SYNCS 0x989680 ;  /* 0x009896800000a95d */ /* 0x002fea0003900000 */
[----:B------:R-:W1:Y:S02]  /*1bd00*/  @!P2 SYNCS.PHASECHK.TRANS64 P2, [R14+URZ+0x30010], R13 ;  /* 0x0300100d0e00a5a7 */ /* 0x000e64000804007f */
[----:B-1----:R-:W-:Y:S05]  /*1bd10*/  @!P2 BRA `(.L_x_529) ;  /* 0xfffffffc00f0a947 */ /* 0x002fea000383ffff */
[----:B0-----:R-:W0:Y:S02]  /*1bd20*/  @!P1 LDC R13, c[0x0][0x580] ;  /* 0x00016000ff0d9b82 */ /* 0x001e240000000800 */
[----:B0-----:R0:W-:Y:S02]  /*1bd30*/  @!P1 SYNCS.ARRIVE.TRANS64 RZ, [R14+URZ+0x30000], R13 ;  /* 0x0300000d0eff99a7 */ /* 0x0011e4000800003f */
[----:B0-----:R-:W-:-:S04]  /*1bd40*/  PRMT R13, R5, 0x9910, RZ ;  /* 0x00009910050d7816 */ /* 0x001fc800000000ff */
[----:B------:R-:W-:-:S13]  /*1bd50*/  ISETP.NE.AND P2, PT, R13, 0x2, PT ;  /* 0x000000020d00780c */ /* 0x000fda0003f45270 */
[----:B------:R-:W-:Y:S05]  /*1bd60*/  @P2 BRA `(.L_x_530) ;  /* 0x0000000000042947 */ /* 0x000fea0003800000 */
[----:B------:R-:W-:Y:S01]  /*1bd70*/  BPT.TRAP 0x1 ;  /* 0x000000040000795c */ /* 0x000fe20000300000 */
.L_x_530:
[----:B------:R-:W-:Y:S05]  /*1bd80*/  @P0 BRA `(.L_x_531) ;  /* 0x0000000000040947 */ /* 0x000fea0003800000 */
[----:B------:R-:W-:Y:S01]  /*1bd90*/  BPT.TRAP 0x1 ;  /* 0x000000040000795c */ /* 0x000fe20000300000 */
.L_x_531:
[----:B------:R-:W-:Y:S01]  /*1bda0*/  ULDC UR15, c[0x0][0x380] ;  /* 0x0000e000000f7ab9 */ /* 0x000fe20000000800 */
[----:B------:R-:W-:Y:S01]  /*1bdb0*/  R2UR UR49, R32 ;  /* 0x00000000203172ca */ /* 0x000fe200000e0000 */
[----:B------:R-:W-:Y:S01]  /*1bdc0*/  UISETP.NE.AND UP0, UPT, UR15, 0x1, UPT ;  /* 0x000000010f00788c */ /* 0x000fe2000bf05270 */
[----:B------:R-:W-:Y:S01]  /*1bdd0*/  R2UR UR48, R31 ;  /* 0x000000001f3072ca */ /* 0x000fe200000e0000 */
[----:B------:R-:W-:Y:S01]  /*1bde0*/  ULDC UR31, c[0x0][0x38c] ;  /* 0x0000e300001f7ab9 */ /* 0x000fe20000000800 */
[----:B------:R-:W-:Y:S01]  /*1bdf0*/  R2UR UR47, R20 ;  /* 0x00000000142f72ca */ /* 0x000fe200000e0000 */
[----:B------:R-:W-:Y:S01]  /*1be00*/  UISETP.NE.AND UP1, UPT, UR31, 0x1, UPT ;  /* 0x000000011f00788c */ /* 0x000fe2000bf25270 */
[----:B------:R-:W-:Y:S01]  /*1be10*/  R2UR UR52, R35 ;  /* 0x00000000233472ca */ /* 0x000fe200000e0000 */
[----:B------:R-:W0:Y:S01]  /*1be20*/  LDC.64 R16, c[0x0][0x3d0] ;  /* 0x0000f400ff107b82 */ /* 0x000e220000000a00 */
[----:B------:R-:W-:Y:S01]  /*1be30*/  R2UR UR50, R33 ;  /* 0x00000000213272ca */ /* 0x000fe200000e0000 */
[----:B------:R-:W-:Y:S01]  /*1be40*/  ULDC UR23, c[0x0][0x398] ;  /* 0x0000e60000177ab9 */ /* 0x000fe20000000800 */
[----:B------:R-:W-:Y:S01]  /*1be50*/  R2UR UR51, R34 ;  /* 0x00000000223372ca */ /* 0x000fe200000e0000 */
[----:B------:R-:W-:Y:S01]  /*1be60*/  UISETP.NE.AND UP2, UPT, UR23, 0x1, UPT ;  /* 0x000000011700788c */ /* 0x000fe2000bf45270 */
[----:B------:R-:W-:Y:S01]  /*1be70*/  R2UR UR53, R36 ;  /* 0x00000000243572ca */ /* 0x000fe200000e0000 */
[----:B------:R-:W-:Y:S01]  /*1be80*/  @UP0 ULDC UR18, c[0x0][0x384] ;  /* 0x0000e10000120ab9 */ /* 0x000fe20000000800 */
[----:B------:R-:W-:Y:S01]  /*1be90*/  @UP0 ULDC UR20, c[0x0][0x388] ;  /* 0x0000e20000140ab9 */ /* 0x000fe20000000800 */
[----:B------:R-:W-:Y:S01]  /*1bea0*/  UIMAD.WIDE.U32 UR18, UR49, UR18, URZ ;  /* 0x00000012311272a5 */ /* 0x000fe2000f8e003f */
[----:B------:R-:W-:Y:S01]  /*1beb0*/  R2UR UR54, R37 ;  /* 0x00000000253672ca */ /* 0x000fe200000e0000 */
[----:B------:R-:W-:Y:S01]  /*1bec0*/  UMOV UR45, UR49 ;  /* 0x00000031002d7c82 */ /* 0x000fe20008000000 */
[----:B------:R-:W-:Y:S01]  /*1bed0*/  @UP0 ULDC UR16, c[0x0][0x384] ;  /* 0x0000e10000100ab9 */ /* 0x000fe20000000800 */
[----:B------:R-:W-:Y:S01]  /*1bee0*/  @UP0 USHF.R.U32.HI UR45, URZ, UR20, UR19 ;  /* 0x000000143f2d0299 */ /* 0x000fe20008011613 */
[----:B------:R-:W0:Y:S01]  /*1bef0*/  LDC R18, c[0x0][0x400] ;  /* 0x00010000ff127b82 */ /* 0x000e220000000800 */
[----:B------:R-:W-:Y:S01]  /*1bf00*/  @UP1 ULDC.64 UR4, c[0x0][0x390] ;  /* 0x0000e40000041ab9 */ /* 0x000fe20000000a00 */
[----:B------:R-:W-:Y:S01]  /*1bf10*/  UIMAD.WIDE.U32 UR16, UR48, UR16, URZ ;  /* 0x00000010301072a5 */ /* 0x000fe2000f8e003f */
[----:B------:R-:W-:Y:S01]  /*1bf20*/  R2UR UR61, R20 ;  /* 0x00000000143d72ca */ /* 0x000fe200000e0000 */
[----:B------:R-:W-:Y:S01]  /*1bf30*/  UIMAD.WIDE.U32 UR20, UR45, UR4, URZ ;  /* 0x000000042d1472a5 */ /* 0x000fe2000f8e003f */
[----:B------:R-:W-:Y:S01]  /*1bf40*/  R2UR UR55, R38 ;  /* 0x00000000263772ca */ /* 0x000fe200000e0000 */
[----:B------:R-:W-:Y:S01]  /*1bf50*/  @UP0 ULDC UR14, c[0x0][0x388] ;  /* 0x0000e200000e0ab9 */ /* 0x000fe20000000800 */
[----:B------:R-:W-:Y:S01]  /*1bf60*/  UMOV UR25, UR48 ;  /* 0x0000003000197c82 */ /* 0x000fe20008000000 */
[----:B------:R-:W-:Y:S01]  /*1bf70*/  @UP0 USHF.R.U32.HI UR25, URZ, UR14, UR17 ;  /* 0x0000000e3f190299 */ /* 0x000fe20008011611 */
[----:B------:R-:W-:Y:S01]  /*1bf80*/  R2UR UR60, R39 ;  /* 0x00000000273c72ca */ /* 0x000fe200000e0000 */
[----:B------:R-:W-:Y:S01]  /*1bf90*/  @UP1 ULDC.64 UR6, c[0x0][0x390] ;  /* 0x0000e40000061ab9 */ /* 0x000fe20000000a00 */
[----:B------:R-:W-:Y:S01]  /*1bfa0*/  @UP0 ULDC UR12, c[0x0][0x384] ;  /* 0x0000e100000c0ab9 */ /* 0x000fe20000000800 */
[----:B------:R-:W-:Y:S01]  /*1bfb0*/  UIMAD.WIDE.U32 UR18, UR25, UR6, URZ ;  /* 0x00000006191272a5 */ /* 0x000fe2000f8e003f */
[----:B------:R-:W-:Y:S01]  /*1bfc0*/  R2UR UR30, R31 ;  /* 0x000000001f1e72ca */ /* 0x000fe200000e0000 */
[----:B------:R-:W-:Y:S01]  /*1bfd0*/  UMOV UR44, UR45 ;  /* 0x0000002d002c7c82 */ /* 0x000fe20008000000 */
[----:B------:R-:W-:Y:S01]  /*1bfe0*/  @UP0 ULDC UR20, c[0x0][0x384] ;  /* 0x0000e10000140ab9 */ /* 0x000fe20000000800 */
[----:B------:R-:W-:Y:S01]  /*1bff0*/  @UP1 USHF.R.U32.HI UR44, URZ, UR5, UR21 ;  /* 0x000000053f2c1299 */ /* 0x000fe20008011615 */
[----:B------:R-:W-:Y:S01]  /*1c000*/  MOV R23, UR48 ;  /* 0x0000003000177c02 */ /* 0x000fe20008000f00 */
[----:B------:R-:W-:Y:S01]  /*1c010*/  UIMAD.WIDE.U32 UR12, UR47, UR12, URZ ;  /* 0x0000000c2f0c72a5 */ /* 0x000fe2000f8e003f */
[----:B------:R-:W-:Y:S01]  /*1c020*/  R2UR UR48, R33 ;  /* 0x00000000213072ca */ /* 0x000fe200000e0000 */
[----:B------:R-:W-:Y:S01]  /*1c030*/  UIMAD.WIDE.U32 UR20, UR52, UR20, URZ ;  /* 0x00000014341472a5 */ /* 0x000fe2000f8e003f */
[----:B------:R-:W-:Y:S01]  /*1c040*/  MOV R22, UR49 ;  /* 0x0000003100167c02 */ /* 0x000fe20008000f00 */
[----:B------:R-:W-:Y:S01]  /*1c050*/  UMOV UR24, UR25 ;  /* 0x0000001900187c82 */ /* 0x000fe20008000000 */
[----:B------:R-:W-:Y:S01]  /*1c060*/  @UP0 ULDC UR6, c[0x0][0x384] ;  /* 0x0000e10000060ab9 */ /* 0x000fe20000000800 */
[----:B------:R-:W-:Y:S01]  /*1c070*/  @UP0 ULDC UR10, c[0x0][0x388] ;  /* 0x0000e200000a0ab9 */ /* 0x000fe20000000800 */
[----:B------:R-:W-:Y:S01]  /*1c080*/  @UP1 USHF.R.U32.HI UR24, URZ, UR7, UR19 ;  /* 0x000000073f181299 */ /* 0x000fe20008011613 */
[----:B0-----:R-:W-:Y:S01]  /*1c090*/  IMAD R18, R10, R17, R18 ;  /* 0x000000110a127224 */ /* 0x001fe200078e0212 */
[----:B------:R-:W-:Y:S01]  /*1c0a0*/  @UP0 ULDC UR17, c[0x0][0x388] ;  /* 0x0000e20000110ab9 */ /* 0x000fe20000000800 */
[----:B------:R-:W-:Y:S01]  /*1c0b0*/  UMOV UR11, UR47 ;  /* 0x0000002f000b7c82 */ /* 0x000fe20008000000 */
[----:B------:R-:W-:Y:S01]  /*1c0c0*/  UMOV UR37, UR52 ;  /* 0x0000003400257c82 */ /* 0x000fe20008000000 */
[----:B------:R-:W-:Y:S01]  /*1c0d0*/  UIMAD.WIDE.U32 UR6, UR50, UR6, URZ ;  /* 0x00000006320672a5 */ /* 0x000fe2000f8e003f */
[----:B------:R-:W-:Y:S01]  /*1c0e0*/  MOV R17, UR51 ;  /* 0x0000003300117c02 */ /* 0x000fe20008000f00 */
[----:B------:R-:W-:Y:S01]  /*1c0f0*/  @UP0 USHF.R.U32.HI UR11, URZ, UR10, UR13 ;  /* 0x0000000a3f0b0299 */ /* 0x000fe2000801160d */
[----:B------:R-:W-:Y:S01]  /*1c100*/  ISETP.GT.AND P6, PT, R8, 0x1, PT ;  /* 0x000000010800780c */ /* 0x000fe20003fc4270 */
[----:B------:R-:W-:Y:S01]  /*1c110*/  @UP0 USHF.R.U32.HI UR37, URZ, UR17, UR21 ;  /* 0x000000113f250299 */ /* 0x000fe20008011615 */
[----:B------:R-:W-:Y:S01]  /*1c120*/  @UP0 ULDC UR10, c[0x0][0x388] ;  /* 0x0000e200000a0ab9 */ /* 0x000fe20000000800 */
[----:B------:R-:W-:Y:S01]  /*1c130*/  UMOV UR42, UR50 ;  /* 0x00000032002a7c82 */ /* 0x000fe20008000000 */
[----:B------:R-:W-:Y:S01]  /*1c140*/  @UP1 ULDC.64 UR4, c[0x0][0x390] ;  /* 0x0000e40000041ab9 */ /* 0x000fe20000000a00 */
[----:B------:R-:W-:-:S02]  /*1c150*/  @UP0 USHF.R.U32.HI UR42, URZ, UR10, UR7 ;  /* 0x0000000a3f2a0299 */ /* 0x000fc40008011607 */
[----:B------:R-:W-:Y:S01]  /*1c160*/  UIMAD.WIDE.U32 UR6, UR37, UR4, URZ ;  /* 0x00000004250672a5 */ /* 0x000fe2000f8e003f */
[----:B------:R-:W-:Y:S01]  /*1c170*/  @UP0 ULDC UR18, c[0x0][0x384] ;  /* 0x0000e10000120ab9 */ /* 0x000fe20000000800 */
[----:B------:R-:W-:Y:S01]  /*1c180*/  UMOV UR38, UR37 ;  /* 0x0000002500267c82 */ /* 0x000fe20008000000 */
[----:B------:R-:W-:Y:S01]  /*1c190*/  @UP0 ULDC UR4, c[0x0][0x384] ;  /* 0x0000e10000040ab9 */ /* 0x000fe20000000800 */
[----:B------:R-:W-:Y:S01]  /*1c1a0*/  @UP1 ULDC.64 UR8, c[0x0][0x390] ;  /* 0x0000e40000081ab9 */ /* 0x000fe20000000a00 */
[----:B------:R-:W-:Y:S02]  /*1c1b0*/  @UP1 USHF.R.U32.HI UR38, URZ, UR5, UR7 ;  /* 0x000000053f261299 */ /* 0x000fe40008011607 */
[----:B------:R-:W-:Y:S02]  /*1c1c0*/  UIMAD.WIDE.U32 UR18, UR51, UR18, URZ ;  /* 0x00000012331272a5 */ /* 0x000fe4000f8e003f */
[----:B------:R-:W-:Y:S02]  /*1c1d0*/  UIMAD.WIDE.U32 UR4, UR53, UR4, URZ ;  /* 0x00000004350472a5 */ /* 0x000fe4000f8e003f */
[----:B------:R-:W-:Y:S01]  /*1c1e0*/  UIMAD.WIDE.U32 UR12, UR11, UR8, URZ ;  /* 0x000000080b0c72a5 */ /* 0x000fe2000f8e003f */
[----:B------:R-:W-:Y:S01]  /*1c1f0*/  @UP0 ULDC UR14, c[0x0][0x388] ;  /* 0x0000e200000e0ab9 */ /* 0x000fe20000000800 */
[----:B------:R-:W-:Y:S01]  /*1c200*/  @UP0 ULDC UR10, c[0x0][0x388] ;  /* 0x0000e200000a0ab9 */ /* 0x000fe20000000800 */
[----:B------:R-:W-:Y:S01]  /*1c210*/  UMOV UR40, UR51 ;  /* 0x0000003300287c82 */ /* 0x000fe20008000000 */
[----:B------:R-:W-:Y:S01]  /*1c220*/  UMOV UR33, UR53 ;  /* 0x0000003500217c82 */ /* 0x000fe20008000000 */
[----:B------:R-:W-:Y:S01]  /*1c230*/  UMOV UR16, UR11 ;  /* 0x0000000b00107c82 */ /* 0x000fe20008000000 */
[----:B------:R-:W-:-:S02]  /*1c240*/  @UP0 USHF.R.U32.HI UR40, URZ, UR14, UR19 ;  /* 0x0000000e3f280299 */ /* 0x000fc40008011613 */
[----:B------:R-:W-:Y:S01]  /*1c250*/  @UP0 USHF.R.U32.HI UR33, URZ, UR10, UR5 ;  /* 0x0000000a3f210299 */ /* 0x000fe20008011605 */
[----:B------:R-:W-:Y:S01]  /*1c260*/  R2UR UR10, R14 ;  /* 0x000000000e0a72ca */ /* 0x000fe200000e0000 */
[----:B------:R-:W-:Y:S01]  /*1c270*/  @UP1 USHF.R.U32.HI UR16, URZ, UR9, UR13 ;  /* 0x000000093f101299 */ /* 0x000fe2000801160d */
[----:B------:R-:W0:Y:S01]  /*1c280*/  LDC.64 R14, c[0x0][0x3f8] ;  /* 0x0000fe00ff0e7b82 */ /* 0x000e220000000a00 */
[----:B------:R-:W-:Y:S01]  /*1c290*/  @UP0 ULDC UR6, c[0x0][0x384] ;  /* 0x0000e10000060ab9 */ /* 0x000fe20000000800 */
[----:B------:R-:W-:Y:S01]  /*1c2a0*/  @UP1 ULDC.64 UR8, c[0x0][0x390] ;  /* 0x0000e40000081ab9 */ /* 0x000fe20000000a00 */
[----:B------:R-:W-:Y:S01]  /*1c2b0*/  @UP1 ULDC.64 UR12, c[0x0][0x390] ;  /* 0x0000e400000c1ab9 */ /* 0x000fe20000000a00 */
[----:B------:R-:W-:Y:S02]  /*1c2c0*/  UIMAD.WIDE.U32 UR18, UR40, UR8, URZ ;  /* 0x00000008281272a5 */ /* 0x000fe4000f8e003f */
[----:B------:R-:W-:Y:S02]  /*1c2d0*/  UIMAD.WIDE.U32 UR20, UR42, UR12, URZ ;  /* 0x0000000c2a1472a5 */ /* 0x000fe4000f8e003f */
[----:B------:R-:W-:Y:S01]  /*1c2e0*/  UIMAD.WIDE.U32 UR6, UR54, UR6, URZ ;  /* 0x00000006360672a5 */ /* 0x000fe2000f8e003f */
[----:B------:R-:W-:Y:S01]  /*1c2f0*/  UMOV UR41, UR40 ;  /* 0x0000002800297c82 */ /* 0x000fe20008000000 */
[----:B------:R-:W-:Y:S01]  /*1c300*/  @UP1 USHF.R.U32.HI UR41, URZ, UR9, UR19 ;  /* 0x000000093f291299 */ /* 0x000fe20008011613 */
[----:B------:R-:W-:Y:S01]  /*1c310*/  @UP0 ULDC UR12, c[0x0][0x388] ;  /* 0x0000e200000c0ab9 */ /* 0x000fe20000000800 */
[----:B------:R-:W-:Y:S01]  /*1c320*/  UMOV UR43, UR42 ;  /* 0x0000002a002b7c82 */ /* 0x000fe20008000000 */
[----:B------:R-:W-:Y:S01]  /*1c330*/  UMOV UR35, UR54 ;  /* 0x0000003600237c82 */ /* 0x000fe20008000000 */
[----:B------:R-:W-:Y:S01]  /*1c340*/  @UP1 ULDC.64 UR8, c[0x0][0x390] ;  /* 0x0000e40000081ab9 */ /* 0x000fe20000000a00 */
[----:B------:R-:W-:-:S02]  /*1c350*/  @UP1 USHF.R.U32.HI UR43, URZ, UR13, UR21 ;  /* 0x0000000d3f2b1299 */ /* 0x000fc40008011615 */
[----:B------:R-:W-:Y:S02]  /*1c360*/  @UP0 USHF.R.U32.HI UR35, URZ, UR12, UR7 ;  /* 0x0000000c3f230299 */ /* 0x000fe40008011607 */
[----:B------:R-:W-:Y:S01]  /*1c370*/  UIMAD.WIDE.U32 UR12, UR33, UR8, URZ ;  /* 0x00000008210c72a5 */ /* 0x000fe2000f8e003f */
[----:B------:R-:W-:Y:S01]  /*1c380*/  R2UR UR8, R7 ;  /* 0x00000000070872ca */ /* 0x000fe200000e0000 */
[----:B------:R-:W-:Y:S01]  /*1c390*/  UMOV UR32, UR33 ;  /* 0x0000002100207c82 */ /* 0x000fe20008000000 */
[----:B------:R-:W-:Y:S01]  /*1c3a0*/  ULDC.64 UR58, c[0x0][0x3c8] ;  /* 0x0000f200003a7ab9 */ /* 0x000fe20000000a00 */
[----:B------:R-:W-:Y:S01]  /*1c3b0*/  @UP1 USHF.R.U32.HI UR32, URZ, UR9, UR13 ;  /* 0x000000093f201299 */ /* 0x000fe2000801160d */
[----:B0-----:R-:W-:Y:S01]  /*1c3c0*/  IMAD R16, R9, R16, R15 ;  /* 0x0000001009107224 */ /* 0x001fe200078e020f */
[----:B------:R-:W-:Y:S01]  /*1c3d0*/  UIADD3 UR9, UR10, 0x30000, URZ ;  /* 0x000300000a097890 */ /* 0x000fe2000fffe03f */
[----:B------:R-:W-:Y:S01]  /*1c3e0*/  R2UR UR12, R12 ;  /* 0x000000000c0c72ca */ /* 0x000fe200000e0000 */
[----:B------:R-:W-:Y:S01]  /*1c3f0*/  IMAD R13, R11, UR59, R14 ;  /* 0x0000003b0b0d7c24 */ /* 0x000fe2000f8e020e */
[----:B------:R-:W-:Y:S01]  /*1c400*/  R2UR UR13, R21 ;  /* 0x00000000150d72ca */ /* 0x000fe200000e0000 */
[----:B------:R-:W-:Y:S01]  /*1c410*/  @UP2 ULDC UR19, c[0x0][0x3a0] ;  /* 0x0000e80000132ab9 */ /* 0x000fe20000000800 */
[----:B------:R-:W-:Y:S01]  /*1c420*/  UMOV UR14, UR16 ;  /* 0x00000010000e7c82 */ /* 0x000fe20008000000 */
[----:B------:R-:W-:Y:S01]  /*1c430*/  IMAD.U32 R13, R16, 0x20, R13 ;  /* 0x00000020100d7824 */ /* 0x000fe200078e000d */
[----:B------:R-:W-:Y:S01]  /*1c440*/  @UP1 ULDC.64 UR4, c[0x0][0x390] ;  /* 0x0000e40000041ab9 */ /* 0x000fe20000000a00 */
[----:B------:R-:W-:Y:S01]  /*1c450*/  UIADD3 UR17, -UR11, URZ, URZ ;  /* 0x0000003f0b117290 */ /* 0x000fe2000fffe13f */
[----:B------:R-:W-:Y:S01]  /*1c460*/  R2UR UR59, R32 ;  /* 0x00000000203b72ca */ /* 0x000fe200000e0000 */
[----:B------:R-:W-:Y:S01]  /*1c470*/  IMAD.U32 R13, R18, 0x400, R13 ;  /* 0x00000400120d7824 */ /* 0x000fe200078e000d */
[----:B------:R-:W-:Y:S01]  /*1c480*/  UIMAD.WIDE.U32 UR6, UR35, UR4, URZ ;  /* 0x00000004230672a5 */ /* 0x000fe2000f8e003f */
[----:B------:R-:W-:Y:S01]  /*1c490*/  MOV R14, UR54 ;  /* 0x00000036000e7c02 */ /* 0x000fe20008000f00 */
[----:B------:R-:W-:Y:S01]  /*1c4a0*/  UMOV UR34, UR35 ;  /* 0x0000002300227c82 */ /* 0x000fe20008000000 */
[----:B------:R-:W-:Y:S01]  /*1c4b0*/  USHF.L.U32 UR10, UR12, 0x6, URZ ;  /* 0x000000060c0a7899 */ /* 0x000fe2000800063f */
[----:B------:R-:W-:Y:S01]  /*1c4c0*/  R2UR UR39, R13 ;  /* 0x000000000d2772ca */ /* 0x000fe200000e0000 */
[----:B------:R-:W-:Y:S01]  /*1c4d0*/  ULEA UR8, UR8, UR13, 0x10 ;  /* 0x0000000d08087291 */ /* 0x000fe2000f8e803f */
[----:B------:R-:W-:Y:S01]  /*1c4e0*/  MOV R13, UR55 ;  /* 0x00000037000d7c02 */ /* 0x000fe20008000f00 */
[----:B------:R-:W-:Y:S01]  /*1c4f0*/  @UP2 ULDC UR12, c[0x0][0x39c] ;  /* 0x0000e700000c2ab9 */ /* 0x000fe20000000800 */
[----:B------:R-:W-:Y:S01]  /*1c500*/  UIMAD UR17, UR15, UR17, UR61 ;  /* 0x000000110f1172a4 */ /* 0x000fe2000f8e023d */
[----:B------:R-:W-:Y:S01]  /*1c510*/  MOV R15, UR53 ;  /* 0x00000035000f7c02 */ /* 0x000fe20008000f00 */
[----:B------:R-:W-:Y:S01]  /*1c520*/  UIMAD.WIDE.U32 UR12, UR16, UR12, URZ ;  /* 0x0000000c100c72a5 */ /* 0x000fe2000f8e003f */
[----:B------:R-:W-:Y:S01]  /*1c530*/  MOV R16, UR52 ;  /* 0x0000003400107c02 */ /* 0x000fe20008000f00 */
[----:B------:R-:W-:Y:S01]  /*1c540*/  UIADD3 UR12, -UR16, URZ, URZ ;  /* 0x0000003f100c7290 */ /* 0x000fe2000fffe13f */
[----:B------:R-:W-:Y:S01]  /*1c550*/  MOV R18, UR50 ;  /* 0x0000003200127c02 */ /* 0x000fe20008000f00 */
[----:B------:R-:W-:-:S02]  /*1c560*/  @UP2 USHF.R.U32.HI UR14, URZ, UR19, UR13 ;  /* 0x000000133f0e2299 */ /* 0x000fc4000801160d */
[----:B------:R-:W-:Y:S02]  /*1c570*/  @UP1 USHF.R.U32.HI UR34, URZ, UR5, UR7 ;  /* 0x000000053f221299 */ /* 0x000fe40008011607 */
[----:B------:R-:W-:Y:S01]  /*1c580*/  UIADD3 UR13, -UR14, URZ, URZ ;  /* 0x0000003f0e0d7290 */ /* 0x000fe2000fffe13f */
[----:B------:R-:W-:Y:S01]  /*1c590*/  ULDC UR22, c[0x0][0x3ec] ;  /* 0x0000fb0000167ab9 */ /* 0x000fe20000000800 */
[----:B------:R-:W-:Y:S01]  /*1c5a0*/  ULDC.64 UR26, c[0x0][0x198] ;  /* 0x00006600001a7ab9 */ /* 0x000fe20000000a00 */
[----:B------:R-:W-:Y:S01]  /*1c5b0*/  ULDC.64 UR4, c[0x0][0x3c0] ;  /* 0x0000f00000047ab9 */ /* 0x000fe20000000a00 */
[----:B------:R-:W-:Y:S02]  /*1c5c0*/  UIMAD UR13, UR23, UR13, UR16 ;  /* 0x0000000d170d72a4 */ /* 0x000fe4000f8e0210 */
[----:B------:R-:W-:Y:S01]  /*1c5d0*/  UIMAD UR12, UR31, UR12, UR11 ;  /* 0x0000000c1f0c72a4 */ /* 0x000fe2000f8e020b */
[----:B------:R-:W-:Y:S01]  /*1c5e0*/  @UP0 ULDC UR16, c[0x0][0x384] ;  /* 0x0000e10000100ab9 */ /* 0x000fe20000000800 */
[----:B------:R-:W-:-:S02]  /*1c5f0*/  UIADD3 UR56, UP3, UR26, 0xf0, URZ ;  /* 0x000000f01a387890 */ /* 0x000fc4000ff7e03f */
[----:B------:R-:W-:Y:S02]  /*1c600*/  UIMAD UR11, UR17, UR4, UR22 ;  /* 0x00000004110b72a4 */ /* 0x000fe4000f8e0216 */
[----:B------:R-:W-:Y:S01]  /*1c610*/  UIMAD.WIDE.U32 UR16, UR55, UR16, URZ ;  /* 0x00000010371072a5 */ /* 0x000fe2000f8e003f */
[----:B------:R-:W-:Y:S01]  /*1c620*/  ULDC.64 UR6, c[0x0][0x3f0] ;  /* 0x0000fc0000067ab9 */ /* 0x000fe20000000a00 */
[----:B------:R-:W-:Y:S01]  /*1c630*/  @UP0 ULDC UR20, c[0x0][0x384] ;  /* 0x0000e10000140ab9 */ /* 0x000fe20000000800 */
[----:B------:R-:W-:Y:S01]  /*1c640*/  @UP0 ULDC UR19, c[0x0][0x388] ;  /* 0x0000e20000130ab9 */ /* 0x000fe20000000800 */
[----:B------:R-:W-:Y:S01]  /*1c650*/  UMOV UR36, UR55 ;  /* 0x0000003700247c82 */ /* 0x000fe20008000000 */
[----:B------:R-:W-:Y:S01]  /*1c660*/  @UP2 ULDC UR18, c[0x0][0x39c] ;  /* 0x0000e70000122ab9 */ /* 0x000fe20000000800 */
[----:B------:R-:W-:Y:S02]  /*1c670*/  UIMAD UR12, UR12, UR5, UR6 ;  /* 0x000000050c0c72a4 */ /* 0x000fe4000f8e0206 */
[----:B------:R-:W-:-:S02]  /*1c680*/  UIMAD UR13, UR13, UR58, UR7 ;  /* 0x0000003a0d0d72a4 */ /* 0x000fc4000f8e0207 */
[----:B------:R-:W-:Y:S02]  /*1c690*/  UIADD3.X UR57, URZ, UR27, URZ, UP3, !UPT ;  /* 0x0000001b3f397290 */ /* 0x000fe40009ffe43f */
[----:B------:R-:W-:Y:S02]  /*1c6a0*/  UPRMT UR39, UR39, 0x5410, URZ ;  /* 0x0000541027277896 */ /* 0x000fe4000800003f */
[----:B------:R-:W-:Y:S02]  /*1c6b0*/  UIMAD.WIDE.U32 UR20, UR60, UR20, URZ ;  /* 0x000000143c1472a5 */ /* 0x000fe4000f8e003f */
[----:B------:R-:W-:Y:S01]  /*1c6c0*/  @UP0 USHF.R.U32.HI UR36, URZ, UR19, UR17 ;  /* 0x000000133f240299 */ /* 0x000fe20008011611 */
[----:B------:R-:W-:Y:S01]  /*1c6d0*/  @UP0 ULDC UR22, c[0x0][0x388] ;  /* 0x0000e20000160ab9 */ /* 0x000fe20000000800 */
[----:B------:R-:W-:Y:S01]  /*1c6e0*/  UIMAD.WIDE.U32 UR18, UR24, UR18, URZ ;  /* 0x00000012181272a5 */ /* 0x000fe2000f8e003f */
[----:B------:R-:W-:Y:S01]  /*1c6f0*/  UMOV UR46, UR60 ;  /* 0x0000003c002e7c82 */ /* 0x000fe20008000000 */
[----:B------:R-:W-:Y:S01]  /*1c700*/  @UP2 ULDC UR28, c[0x0][0x3a0] ;  /* 0x0000e800001c2ab9 */ /* 0x000fe20000000800 */
[----:B------:R-:W-:Y:S01]  /*1c710*/  @UP0 USHF.R.U32.HI UR46, URZ, UR22, UR21 ;  /* 0x000000163f2e0299 */ /* 0x000fe20008011615 */
[----:B------:R0:W-:Y:S01]  /*1c720*/  UTMALDG.5D.IM2COL [UR8], [UR56], UR39 ;  /* 0x00000008380073b4 */ /* 0x0001e20008060027 */
[----:B------:R-:W-:Y:S01]  /*1c730*/  ULDC UR55, c[0x0][0x3ec] ;  /* 0x0000fb0000377ab9 */ /* 0x000fe20000000800 */
[----:B------:R-:W-:Y:S01]  /*1c740*/  UMOV UR22, UR24 ;  /* 0x0000001800167c82 */ /* 0x000fe20008000000 */
[----:B------:R-:W-:-:S02]  /*1c750*/  @UP2 USHF.R.U32.HI UR22, URZ, UR28, UR19 ;  /* 0x0000001c3f162299 */ /* 0x000fc40008011613 */
[----:B------:R-:W-:Y:S02]  /*1c760*/  UIADD3 UR16, UR8, 0x800, URZ ;  /* 0x0000080008107890 */ /* 0x000fe4000fffe03f */
[----:B------:R-:W-:Y:S01]  /*1c770*/  UIADD3 UR17, -UR22, URZ, URZ ;  /* 0x0000003f16117290 */ /* 0x000fe2000fffe13f */
[----:B------:R-:W-:Y:S01]  /*1c780*/  UMOV UR18, UR10 ;  /* 0x0000000a00127c82 */ /* 0x000fe20008000000 */
[----:B------:R-:W-:Y:S02]  /*1c790*/  @UP1 ULDC.64 UR26, c[0x0][0x390] ;  /* 0x0000e400001a1ab9 */ /* 0x000fe40000000a00 */
[----:B------:R-:W-:Y:S02]  /*1c7a0*/  UIMAD UR17, UR23, UR17, UR24 ;  /* 0x00000011171172a4 */ /* 0x000fe4000f8e0218 */
[----:B------:R-:W-:Y:S02]  /*1c7b0*/  UIMAD.WIDE.U32 UR28, UR36, UR26, URZ ;  /* 0x0000001a241c72a5 */ /* 0x000fe4000f8e003f */
[----:B------:R-:W-:Y:S01]  /*1c7c0*/  UIMAD UR21, UR17, UR58, UR7 ;  /* 0x0000003a111572a4 */ /* 0x000fe2000f8e0207 */
[----:B------:R-:W-:-:S02]  /*1c7d0*/  @UP2 ULDC UR26, c[0x0][0x39c] ;  /* 0x0000e700001a2ab9 */ /* 0x000fc40000000800 */
[----:B------:R-:W-:Y:S01]  /*1c7e0*/  UMOV UR17, UR9 ;  /* 0x0000000900117c82 */ /* 0x000fe20008000000 */
[----:B------:R-:W-:Y:S02]  /*1c7f0*/  UIADD3 UR28, -UR44, URZ, URZ ;  /* 0x0000003f2c1c7290 */ /* 0x000fe4000fffe13f */
[----:B------:R-:W-:Y:S02]  /*1c800*/  UIADD3 UR50, UR10, 0x20, URZ ;  /* 0x000000200a327890 */ /* 0x000fe4000fffe03f */
[----:B------:R-:W-:Y:S01]  /*1c810*/  UIMAD UR28, UR31, UR28, UR45 ;  /* 0x0000001c1f1c72a4 */ /* 0x000fe2000f8e022d */
[----:B------:R-:W-:Y:S01]  /*1c820*/  UMOV UR49, UR9 ;  /* 0x0000000900317c82 */ /* 0x000fe20008000000 */
[----:B0-----:R-:W-:Y:S02]  /*1c830*/  UIADD3 UR11, -UR25, URZ, URZ ;  /* 0x0000003f190b7290 */ /* 0x001fe4000fffe13f */
[----:B------:R-:W-:Y:S02]  /*1c840*/  UIADD3 UR14, -UR24, URZ, URZ ;  /* 0x0000003f180e7290 */ /* 0x000fe4000fffe13f */
[----:B------:R-:W-:-:S02]  /*1c850*/  UIMAD UR19, UR15, UR11, UR30 ;  /* 0x0000000b0f1372a4 */ /* 0x000fc4000f8e021e */
[----:B------:R-:W-:Y:S01]  /*1c860*/  UIMAD UR14, UR31, UR14, UR25 ;  /* 0x0000000e1f0e72a4 */ /* 0x000fe2000f8e0219 */
[----:B------:R-:W-:Y:S01]  /*1c870*/  @UP1 ULDC.64 UR12, c[0x0][0x390] ;  /* 0x0000e400000c1ab9 */ /* 0x000fe20000000a00 */
[----:B------:R-:W-:Y:S02]  /*1c880*/  UIMAD UR19, UR19, UR4, UR55 ;  /* 0x00000004131372a4 */ /* 0x000fe4000f8e0237 */
[----:B------:R-:W-:Y:S02]  /*1c890*/  UIMAD UR20, UR14, UR5, UR6 ;  /* 0x000000050e1472a4 */ /* 0x000fe4000f8e0206 */
[----:B------:R-:W-:Y:S01]  /*1c8a0*/  UIMAD.WIDE.U32 UR24, UR46, UR12, URZ ;  /* 0x0000000c2e1872a5 */ /* 0x000fe2000f8e003f */
[----:B------:R-:W-:Y:S01]  /*1c8b0*/  @UP2 ULDC UR14, c[0x0][0x3a0] ;  /* 0x0000e800000e2ab9 */ /* 0x000fe20000000800 */
[----:B------:R-:W-:Y:S01]  /*1c8c0*/  UMOV UR30, UR44 ;  /* 0x0000002c001e7c82 */ /* 0x000fe20008000000 */
[----:B------:R-:W-:Y:S01]  /*1c8d0*/  UMOV UR12, UR46 ;  /* 0x0000002e000c7c82 */ /* 0x000fe20008000000 */
[----:B------:R-:W-:-:S03]  /*1c8e0*/  @UP1 USHF.R.U32.HI UR12, URZ, UR13, UR25 ;  /* 0x0000000d3f0c1299 */ /* 0x000fc60008011619 */
[----:B------:R-:W-:Y:S01]  /*1c8f0*/  @UP2 ULDC UR24, c[0x0][0x39c] ;  /* 0x0000e70000182ab9 */ /* 0x000fe20000000800 */
[----:B------:R0:W-:Y:S01]  /*1c900*/  UTMALDG.5D.IM2COL [UR16], [UR56], UR39 ;  /* 0x00000010380073b4 */ /* 0x0001e20008060027 */
[----:B------:R-:W-:Y:S01]  /*1c910*/  @UP2 ULDC UR13, c[0x0][0x3a0] ;  /* 0x0000e800000d2ab9 */ /* 0x000fe20000000800 */
[----:B------:R-:W-:Y:S01]  /*1c920*/  UMOV UR11, UR36 ;  /* 0x00000024000b7c82 */ /* 0x000fe20008000000 */
[----:B------:R-:W-:Y:S02]  /*1c930*/  @UP1 USHF.R.U32.HI UR11, URZ, UR27, UR29 ;  /* 0x0000001b3f0b1299 */ /* 0x000fe4000801161d */
[----:B------:R-:W-:Y:S01]  /*1c940*/  UIMAD UR28, UR28, UR5, UR6 ;  /* 0x000000051c1c72a4 */ /* 0x000fe2000f8e0206 */
[----:B------:R-:W-:Y:S01]  /*1c950*/  UMOV UR25, UR9 ;  /* 0x0000000900197c82 */ /* 0x000fe20008000000 */
[----:B0-----:R-:W-:Y:S02]  /*1c960*/  UIMAD.WIDE.U32 UR18, UR44, UR24, URZ ;  /* 0x000000182c1272a5 */ /* 0x001fe4000f8e003f */
[----:B------:R-:W-:-:S02]  /*1c970*/  UIMAD.WIDE.U32 UR16, UR43, UR26, URZ ;  /* 0x0000001a2b1072a5 */ /* 0x000fc4000f8e003f */
[----:B------:R-:W-:Y:S02]  /*1c980*/  @UP2 USHF.R.U32.HI UR30, URZ, UR14, UR19 ;  /* 0x0000000e3f1e2299 */ /* 0x000fe40008011613 */
[----:B------:R-:W-:Y:S01]  /*1c990*/  UIADD3 UR14, -UR45, URZ, URZ ;  /* 0x0000003f2d0e7290 */ /* 0x000fe2000fffe13f */
[----:B------:R-:W-:Y:S01]  /*1c9a0*/  R2UR UR45, R58 ;  /* 0x000000003a2d72ca */ /* 0x000fe200000e0000 */
[----:B------:R-:W-:Y:S01]  /*1c9b0*/  UMOV UR22, UR43 ;  /* 0x0000002b00167c82 */ /* 0x000fe20008000000 */
[----:B------:R-:W-:Y:S02]  /*1c9c0*/  @UP2 USHF.R.U32.HI UR22, URZ, UR13, UR17 ;  /* 0x0000000d3f162299 */ /* 0x000fe40008011611 */
[----:B------:R-:W-:Y:S02]  /*1c9d0*/  UIMAD UR14, UR15, UR14, UR59 ;  /* 0x0000000e0f0e72a4 */ /* 0x000fe4000f8e023b */
[----:B------:R-:W-:Y:S02]  /*1c9e0*/  UIADD3 UR29, -UR30, URZ, URZ ;  /* 0x0000003f1e1d7290 */ /* 0x000fe4000fffe13f */
[----:B------:R-:W-:-:S02]  /*1c9f0*/  UIMAD UR27, UR14, UR4, UR55 ;  /* 0x000000040e1b72a4 */ /* 0x000fc4000f8e0237 */
[----:B------:R-:W-:Y:S02]  /*1ca00*/  UIADD3 UR21, -UR22, URZ, URZ ;  /* 0x0000003f16157290 */ /* 0x000fe4000fffe13f */
[----:B------:R-:W-:Y:S02]  /*1ca10*/  UIADD3 UR13, -UR42, URZ, URZ ;  /* 0x0000003f2a0d7290 */ /* 0x000fe4000fffe13f */
[----:B------:R-:W-:Y:S02]  /*1ca20*/  UIADD3 UR14, -UR43, URZ, URZ ;  /* 0x0000003f2b0e7290 */ /* 0x000fe4000fffe13f */
[----:B------:R-:W-:Y:S01]  /*1ca30*/  UIMAD UR29, UR23, UR29, UR44 ;  /* 0x0000001d171d72a4 */ /* 0x000fe2000f8e022c */
[----:B------:R-:W-:Y:S01]  /*1ca40*/  R2UR UR44, R35 ;  /* 0x00000000232c72ca */ /* 0x000fe200000e0000 */
[----:B------:R-:W-:Y:S01]  /*1ca50*/  UIMAD UR21, UR23, UR21, UR43 ;  /* 0x00000015171572a4 */ /* 0x000fe2000f8e022b */
[----:B------:R-:W-:Y:S01]  /*1ca60*/  R2UR UR43, R34 ;  /* 0x00000000222b72ca */ /* 0x000fe200000e0000 */
[----:B------:R-:W-:Y:S01]  /*1ca70*/  UIMAD UR13, UR15, UR13, UR48 ;  /* 0x0000000d0f0d72a4 */ /* 0x000fe2000f8e0230 */
[----:B------:R-:W-:Y:S01]  /*1ca80*/  R2UR UR48, R61 ;  /* 0x000000003d3072ca */ /* 0x000fe200000e0000 */
[----:B------:R-:W-:Y:S01]  /*1ca90*/  UIMAD UR14, UR31, UR14, UR42 ;  /* 0x0000000e1f0e72a4 */ /* 0x000fe2000f8e022a */
[----:B------:R-:W-:Y:S01]  /*1caa0*/  R2UR UR42, R37 ;  /* 0x00000000252a72ca */ /* 0x000fe200000e0000 */
[----:B------:R-:W-:-:S02]  /*1cab0*/  UIADD3 UR24, UR8, 0x1000, URZ ;  /* 0x0000100008187890 */ /* 0x000fc4000fffe03f */
[----:B------:R-:W-:Y:S02]  /*1cac0*/  UIMAD UR29, UR29, UR58, UR7 ;  /* 0x0000003a1d1d72a4 */ /* 0x000fe4000f8e0207 */
[----:B------:R-:W-:Y:S02]  /*1cad0*/  UIADD3 UR16, UR8, 0x1800, URZ ;  /* 0x0000180008107890 */ /* 0x000fe4000fffe03f */
[----:B------:R-:W-:Y:S02]  /*1cae0*/  UIMAD UR19, UR13, UR4, UR55 ;  /* 0x000000040d1372a4 */ /* 0x000fe4000f8e0237 */
[----:B------:R-:W-:Y:S02]  /*1caf0*/  UIMAD UR20, UR14, UR5, UR6 ;  /* 0x000000050e1472a4 */ /* 0x000fe4000f8e0206 */
[----:B------:R-:W-:Y:S01]  /*1cb00*/  UIMAD UR21, UR21, UR58, UR7 ;  /* 0x0000003a151572a4 */ /* 0x000fe2000f8e0207 */
[----:B------:R-:W-:Y:S01]  /*1cb10*/  UMOV UR26, UR10 ;  /* 0x0000000a001a7c82 */ /* 0x000fe20008000000 */
[----:B------:R-:W-:Y:S01]  /*1cb20*/  UMOV UR17, UR9 ;  /* 0x0000000900117c82 */ /* 0x000fe20008000000 */
[----:B------:R0:W-:Y:S01]  /*1cb30*/  UTMALDG.5D.IM2COL [UR24], [UR56], UR39 ;  /* 0x00000018380073b4 */ /* 0x0001e20008060027 */
[----:B------:R-:W-:Y:S01]  /*1cb40*/  UMOV UR18, UR10 ;  /* 0x0000000a00127c82 */ /* 0x000fe20008000000 */
[----:B------:R-:W-:Y:S01]  /*1cb50*/  @UP2 ULDC UR14, c[0x0][0x3a0] ;  /* 0x0000e800000e2ab9 */ /* 0x000fe20000000800 */
[----:B------:R-:W-:-:S03]  /*1cb60*/  @UP2 ULDC UR13, c[0x0][0x3a0] ;  /* 0x0000e800000d2ab9 */ /* 0x000fc60000000800 */
[----:B------:R1:W-:Y:S01]  /*1cb70*/  UTMALDG.5D.IM2COL [UR16], [UR56], UR39 ;  /* 0x00000010380073b4 */ /* 0x0003e20008060027 */
[----:B0-----:R-:W-:Y:S01]  /*1cb80*/  @UP2 ULDC UR25, c[0x0][0x39c] ;  /* 0x0000e70000192ab9 */ /* 0x001fe20000000800 */
[----:B------:R-:W-:Y:S01]  /*1cb90*/  @UP2 ULDC UR26, c[0x0][0x39c] ;  /* 0x0000e700001a2ab9 */ /* 0x000fe20000000800 */
[----:B------:R-:W-:Y:S01]  /*1cba0*/  UMOV UR30, UR41 ;  /* 0x00000029001e7c82 */ /* 0x000fe20008000000 */
[----:B------:R-:W-:Y:S02]  /*1cbb0*/  UIADD3 UR24, UR8, 0x2000, URZ ;  /* 0x0000200008187890 */ /* 0x000fe4000fffe03f */
[----:B-1----:R-:W-:Y:S02]  /*1cbc0*/  UIMAD.WIDE.U32 UR18, UR41, UR25, URZ ;  /* 0x00000019291272a5 */ /* 0x002fe4000f8e003f */
[----:B------:R-:W-:Y:S02]  /*1cbd0*/  UIMAD.WIDE.U32 UR16, UR38, UR26, URZ ;  /* 0x0000001a261072a5 */ /* 0x000fe4000f8e003f */
[----:B------:R-:W-:Y:S01]  /*1cbe0*/  UMOV UR22, UR38 ;  /* 0x0000002600167c82 */ /* 0x000fe20008000000 */
[----:B------:R-:W-:-:S02]  /*1cbf0*/  UIADD3 UR20, -UR40, URZ, URZ ;  /* 0x0000003f28147290 */ /* 0x000fc4000fffe13f */
[----:B------:R-:W-:Y:S01]  /*1cc00*/  @UP2 UMOV UR26, UR19 ;  /* 0x00000013001a2c82 */ /* 0x000fe20008000000 */
[----:B------:R-:W-:Y:S02]  /*1cc10*/  @UP2 USHF.R.U32.HI UR22, URZ, UR13, UR17 ;  /* 0x0000000d3f162299 */ /* 0x000fe40008011611 */
[----:B------:R-:W-:Y:S02]  /*1cc20*/  @UP2 USHF.R.U32.HI UR30, URZ, UR14, UR26 ;  /* 0x0000000e3f1e2299 */ /* 0x000fe4000801161a */
[----:B------:R-:W-:Y:S02]  /*1cc30*/  UIADD3 UR14, -UR37, URZ, URZ ;  /* 0x0000003f250e7290 */ /* 0x000fe4000fffe13f */
[----:B------:R-:W-:Y:S02]  /*1cc40*/  UIADD3 UR13, -UR41, URZ, URZ ;  /* 0x0000003f290d7290 */ /* 0x000fe4000fffe13f */
[----:B------:R-:W-:Y:S01]  /*1cc50*/  UIMAD UR14, UR15, UR14, UR44 ;  /* 0x0000000e0f0e72a4 */ /* 0x000fe2000f8e022c */
[----:B------:R-:W-:Y:S01]  /*1cc60*/  R2UR UR44, R36 ;  /* 0x00000000242c72ca */ /* 0x000fe200000e0000 */
[----:B------:R-:W-:-:S02]  /*1cc70*/  UIADD3 UR17, -UR30, URZ, URZ ;  /* 0x0000003f1e117290 */ /* 0x000fc4000fffe13f */
[----:B------:R-:W-:Y:S02]  /*1cc80*/  UIMAD UR19, UR14, UR4, UR55 ;  /* 0x000000040e1372a4 */ /* 0x000fe4000f8e0237 */
[----:B------:R-:W-:Y:S01]  /*1cc90*/  UIMAD UR28, UR31, UR13, UR40 ;  /* 0x0000000d1f1c72a4 */ /* 0x000fe2000f8e0228 */
[----:B------:R-:W-:Y:S01]  /*1cca0*/  R2UR UR40, R52 ;  /* 0x00000000342872ca */ /* 0x000fe200000e0000 */
[----:B------:R-:W-:Y:S02]  /*1ccb0*/  UIMAD UR20, UR15, UR20, UR43 ;  /* 0x000000140f1472a4 */ /* 0x000fe4000f8e022b */
[----:B------:R-:W-:Y:S01]  /*1ccc0*/  UIMAD UR17, UR23, UR17, UR41 ;  /* 0x00000011171172a4 */ /* 0x000fe2000f8e0229 */
[----:B------:R-:W-:Y:S01]  /*1ccd0*/  R2UR UR41, R41 ;  /* 0x00000000292972ca */ /* 0x000fe200000e0000 */
[----:B------:R-:W-:Y:S02]  /*1cce0*/  UIADD3 UR13, -UR38, URZ, URZ ;  /* 0x0000003f260d7290 */ /* 0x000fe4000fffe13f */
[----:B------:R-:W-:-:S02]  /*1ccf0*/  UIADD3 UR14, -UR22, URZ, URZ ;  /* 0x0000003f160e7290 */ /* 0x000fc4000fffe13f */
[----:B------:R-:W-:Y:S02]  /*1cd00*/  UIMAD UR27, UR20, UR4, UR55 ;  /* 0x00000004141b72a4 */ /* 0x000fe4000f8e0237 */
[----:B------:R-:W-:Y:S02]  /*1cd10*/  UIMAD UR28, UR28, UR5, UR6 ;  /* 0x000000051c1c72a4 */ /* 0x000fe4000f8e0206 */
[----:B------:R-:W-:Y:S02]  /*1cd20*/  UIMAD UR29, UR17, UR58, UR7 ;  /* 0x0000003a111d72a4 */ /* 0x000fe4000f8e0207 */
[----:B------:R-:W-:Y:S01]  /*1cd30*/  UIMAD UR13, UR31, UR13, UR37 ;  /* 0x0000000d1f0d72a4 */ /* 0x000fe2000f8e0225 */
[----:B------:R-:W-:Y:S01]  /*1cd40*/  R2UR UR37, R38 ;  /* 0x00000000262572ca */ /* 0x000fe200000e0000 */
[----:B------:R-:W-:Y:S01]  /*1cd50*/  UIMAD UR14, UR23, UR14, UR38 ;  /* 0x0000000e170e72a4 */ /* 0x000fe2000f8e0226 */
[----:B------:R-:W-:Y:S01]  /*1cd60*/  R2UR UR38, R56 ;  /* 0x00000000382672ca */ /* 0x000fe200000e0000 */
[----:B------:R-:W-:-:S02]  /*1cd70*/  UIADD3 UR16, UR8, 0x2800, URZ ;  /* 0x0000280008107890 */ /* 0x000fc4000fffe03f */
[----:B------:R-:W-:Y:S02]  /*1cd80*/  UIMAD UR20, UR13, UR5, UR6 ;  /* 0x000000050d1472a4 */ /* 0x000fe4000f8e0206 */
[----:B------:R-:W-:Y:S01]  /*1cd90*/  UIMAD UR21, UR14, UR58, UR7 ;  /* 0x0000003a0e1572a4 */ /* 0x000fe2000f8e0207 */
[----:B------:R-:W-:Y:S01]  /*1cda0*/  UMOV UR25, UR9 ;  /* 0x0000000900197c82 */ /* 0x000fe20008000000 */
[----:B------:R-:W-:Y:S01]  /*1cdb0*/  UMOV UR26, UR10 ;  /* 0x0000000a001a7c82 */ /* 0x000fe20008000000 */
[----:B------:R-:W-:Y:S01]  /*1cdc0*/  UMOV UR17, UR9 ;  /* 0x0000000900117c82 */ /* 0x000fe20008000000 */
[----:B------:R0:W-:Y:S01]  /*1cdd0*/  UTMALDG.5D.IM2COL [UR24], [UR56], UR39 ;  /* 0x00000018380073b4 */ /* 0x0001e20008060027 */
[----:B------:R-:W-:Y:S01]  /*1cde0*/  UMOV UR18, UR10 ;  /* 0x0000000a00127c82 */ /* 0x000fe20008000000 */
[----:B------:R-:W-:Y:S01]  /*1cdf0*/  @UP2 ULDC UR14, c[0x0][0x3a0] ;  /* 0x0000e800000e2ab9 */ /* 0x000fe20000000800 */
[----:B------:R-:W-:Y:S02]  /*1ce00*/  @UP2 ULDC UR13, c[0x0][0x3a0] ;  /* 0x0000e800000d2ab9 */ /* 0x000fe40000000800 */
[----:B------:R1:W-:Y:S01]  /*1ce10*/  UTMALDG.5D.IM2COL [UR16], [UR56], UR39 ;  /* 0x00000010380073b4 */ /* 0x0003e20008060027 */
[----:B0-----:R-:W-:Y:S01]  /*1ce20*/  UIADD3 UR30, -UR33, URZ, URZ ;  /* 0x0000003f211e7290 */ /* 0x001fe2000fffe13f */
[----:B------:R-:W-:Y:S01]  /*1ce30*/  @UP2 ULDC UR28, c[0x0][0x39c] ;  /* 0x0000e700001c2ab9 */ /* 0x000fe20000000800 */
[----:B------:R-:W-:Y:S01]  /*1ce40*/  @UP2 ULDC UR27, c[0x0][0x39c] ;  /* 0x0000e700001b2ab9 */ /* 0x000fe20000000800 */
[----:B------:R-:W-:-:S02]  /*1ce50*/  UIADD3 UR29, -UR35, URZ, URZ ;  /* 0x0000003f231d7290 */ /* 0x000fc4000fffe13f */
[----:B------:R-:W-:Y:S02]  /*1ce60*/  UIADD3 UR24, UR8, 0x3000, URZ ;  /* 0x0000300008187890 */ /* 0x000fe4000fffe03f */
[----:B-1----:R-:W-:Y:S02]  /*1ce70*/  UIMAD.WIDE.U32 UR18, UR32, UR28, URZ ;  /* 0x0000001c201272a5 */ /* 0x002fe4000f8e003f */
[----:B------:R-:W-:Y:S01]  /*1ce80*/  UIMAD UR22, UR15, UR30, UR44 ;  /* 0x0000001e0f1672a4 */ /* 0x000fe2000f8e022c */
[----:B------:R-:W-:Y:S01]  /*1ce90*/  R2UR UR44, R59 ;  /* 0x000000003b2c72ca */ /* 0x000fe200000e0000 */
[----:B------:R-:W-:Y:S01]  /*1cea0*/  UIMAD.WIDE.U32 UR20, UR34, UR27, URZ ;  /* 0x0000001b221472a5 */ /* 0x000fe2000f8e003f */
[----:B------:R-:W-:Y:S01]  /*1ceb0*/  UMOV UR30, UR32 ;  /* 0x00000020001e7c82 */ /* 0x000fe20008000000 */
[----:B------:R-:W-:Y:S02]  /*1cec0*/  @UP2 USHF.R.U32.HI UR30, URZ, UR14, UR19 ;  /* 0x0000000e3f1e2299 */ /* 0x000fe40008011613 */
[----:B------:R-:W-:-:S02]  /*1ced0*/  UIADD3 UR14, -UR32, URZ, URZ ;  /* 0x0000003f200e7290 */ /* 0x000fc4000fffe13f */
[----:B------:R-:W-:Y:S02]  /*1cee0*/  UIMAD UR27, UR22, UR4, UR55 ;  /* 0x00000004161b72a4 */ /* 0x000fe4000f8e0237 */
[----:B------:R-:W-:Y:S01]  /*1cef0*/  UIMAD UR14, UR31, UR14, UR33 ;  /* 0x0000000e1f0e72a4 */ /* 0x000fe2000f8e0221 */
[----:B------:R-:W-:Y:S01]  /*1cf00*/  UMOV UR22, UR34 ;  /* 0x0000002200167c82 */ /* 0x000fe20008000000 */
[----:B------:R-:W-:Y:S02]  /*1cf10*/  @UP2 USHF.R.U32.HI UR22, URZ, UR13, UR21 ;  /* 0x0000000d3f162299 */ /* 0x000fe40008011615 */
[----:B------:R-:W-:Y:S01]  /*1cf20*/  UIMAD UR17, UR15, UR29, UR42 ;  /* 0x0000001d0f1172a4 */ /* 0x000fe2000f8e022a */
[----:B------:R-:W-:Y:S01]  /*1cf30*/  R2UR UR42, R39 ;  /* 0x00000000272a72ca */ /* 0x000fe200000e0000 */
[----:B------:R-:W-:Y:S02]  /*1cf40*/  UIADD3 UR29, -UR30, URZ, URZ ;  /* 0x0000003f1e1d7290 */ /* 0x000fe4000fffe13f */
[----:B------:R-:W-:-:S02]  /*1cf50*/  UIMAD UR28, UR14, UR5, UR6 ;  /* 0x000000050e1c72a4 */ /* 0x000fc4000f8e0206 */
[----:B------:R-:W-:Y:S02]  /*1cf60*/  UIADD3 UR13, -UR34, URZ, URZ ;  /* 0x0000003f220d7290 */ /* 0x000fe4000fffe13f */
[----:B------:R-:W-:Y:S02]  /*1cf70*/  UIADD3 UR14, -UR22, URZ, URZ ;  /* 0x0000003f160e7290 */ /* 0x000fe4000fffe13f */
[----:B------:R-:W-:Y:S01]  /*1cf80*/  UIMAD UR29, UR23, UR29, UR32 ;  /* 0x0000001d171d72a4 */ /* 0x000fe2000f8e0220 */
[----:B------:R-:W-:Y:S01]  /*1cf90*/  R2UR UR32, R40 ;  /* 0x00000000282072ca */ /* 0x000fe200000e0000 */
[----:B------:R-:W-:Y:S02]  /*1cfa0*/  UIMAD UR13, UR31, UR13, UR35 ;  /* 0x0000000d1f0d72a4 */ /* 0x000fe4000f8e0223 */
[----:B------:R-:W-:Y:S02]  /*1cfb0*/  UIMAD UR14, UR23, UR14, UR34 ;  /* 0x0000000e170e72a4 */ /* 0x000fe4000f8e0222 */
[----:B------:R-:W-:-:S02]  /*1cfc0*/  UIMAD UR29, UR29, UR58, UR7 ;  /* 0x0000003a1d1d72a4 */ /* 0x000fc4000f8e0207 */
[----:B------:R-:W-:Y:S02]  /*1cfd0*/  UIADD3 UR16, UR8, 0x3800, URZ ;  /* 0x0000380008107890 */ /* 0x000fe4000fffe03f */
[----:B------:R-:W-:Y:S02]  /*1cfe0*/  UIMAD UR19, UR17, UR4, UR55 ;  /* 0x00000004111372a4 */ /* 0x000fe4000f8e0237 */
[----:B------:R-:W-:Y:S02]  /*1cff0*/  UIMAD UR20, UR13, UR5, UR6 ;  /* 0x000000050d1472a4 */ /* 0x000fe4000f8e0206 */
[----:B------:R-:W-:Y:S01]  /*1d000*/  UIMAD UR21, UR14, UR58, UR7 ;  /* 0x0000003a0e1572a4 */ /* 0x000fe2000f8e0207 */
[----:B------:R0:W-:Y:S01]  /*1d010*/  UTMALDG.5D.IM2COL [UR24], [UR56], UR39 ;  /* 0x00000018380073b4 */ /* 0x0001e20008060027 */
[----:B------:R-:W-:Y:S01]  /*1d020*/  UMOV UR17, UR9 ;  /* 0x0000000900117c82 */ /* 0x000fe20008000000 */
[----:B------:R-:W-:Y:S01]  /*1d030*/  UMOV UR18, UR10 ;  /* 0x0000000a00127c82 */ /* 0x000fe20008000000 */
[----:B------:R-:W-:Y:S01]  /*1d040*/  @UP0 ULDC UR33, c[0x0][0x384] ;  /* 0x0000e10000210ab9 */ /* 0x000fe20000000800 */
[----:B------:R-:W-:Y:S01]  /*1d050*/  UMOV UR13, UR41 ;  /* 0x00000029000d7c82 */ /* 0x000fe20008000000 */
[----:B------:R-:W-:-:S03]  /*1d060*/  UMOV UR14, UR32 ;  /* 0x00000020000e7c82 */ /* 0x000fc60008000000 */
[----:B------:R1:W-:Y:S01]  /*1d070*/  UTMALDG.5D.IM2COL [UR16], [UR56], UR39 ;  /* 0x00000010380073b4 */ /* 0x0003e20008060027 */
[----:B0-----:R-:W-:Y:S01]  /*1d080*/  @UP2 ULDC UR29, c[0x0][0x39c] ;  /* 0x0000e700001d2ab9 */ /* 0x001fe20000000800 */
[----:B------:R-:W-:Y:S01]  /*1d090*/  @UP2 ULDC UR28, c[0x0][0x3a0] ;  /* 0x0000e800001c2ab9 */ /* 0x000fe20000000800 */
[----:B------:R-:W-:Y:S01]  /*1d0a0*/  @UP0 ULDC UR30, c[0x0][0x388] ;  /* 0x0000e200001e0ab9 */ /* 0x000fe20000000800 */
[----:B------:R-:W-:Y:S01]  /*1d0b0*/  @UP1 ULDC.64 UR24, c[0x0][0x390] ;  /* 0x0000e40000181ab9 */ /* 0x000fe20000000a00 */
[----:B------:R-:W-:Y:S01]  /*1d0c0*/  @UP1 ULDC.64 UR26, c[0x0][0x390] ;  /* 0x0000e400001a1ab9 */ /* 0x000fe20000000a00 */
[----:B-1----:R-:W-:Y:S01]  /*1d0d0*/  UIMAD.WIDE.U32 UR16, UR32, UR33, URZ ;  /* 0x00000021201072a5 */ /* 0x002fe2000f8e003f */
[----:B------:R-:W-:Y:S02]  /*1d0e0*/  @UP0 ULDC UR22, c[0x0][0x388] ;  /* 0x0000e20000160ab9 */ /* 0x000fe40000000800 */
[----:B------:R-:W-:Y:S01]  /*1d0f0*/  @UP0 ULDC UR33, c[0x0][0x384] ;  /* 0x0000e10000210ab9 */ /* 0x000fe20000000800 */
[----:B------:R-:W-:-:S02]  /*1d100*/  UIMAD.WIDE.U32 UR18, UR11, UR29, URZ ;  /* 0x0000001d0b1272a5 */ /* 0x000fc4000f8e003f */
[----:B------:R-:W-:Y:S02]  /*1d110*/  UIMAD.WIDE.U32 UR20, UR41, UR33, URZ ;  /* 0x00000021291472a5 */ /* 0x000fe4000f8e003f */
[----:B------:R-:W-:Y:S02]  /*1d120*/  UIADD3 UR16, UR8, 0x4000, URZ ;  /* 0x0000400008107890 */ /* 0x000fe4000fffe03f */
[----:B------:R-:W-:Y:S01]  /*1d130*/  @UP0 USHF.R.U32.HI UR13, URZ, UR22, UR21 ;  /* 0x000000163f0d0299 */ /* 0x000fe20008011615 */
[----:B------:R-:W-:Y:S02]  /*1d140*/  @UP0 UMOV UR33, UR17 ;  /* 0x0000001100210c82 */ /* 0x000fe40008000000 */
[----:B------:R-:W-:Y:S01]  /*1d150*/  UMOV UR22, UR11 ;  /* 0x0000000b00167c82 */ /* 0x000fe20008000000 */
[----:B------:R-:W-:Y:S02]  /*1d160*/  @UP2 USHF.R.U32.HI UR22, URZ, UR28, UR19 ;  /* 0x0000001c3f162299 */ /* 0x000fe40008011613 */
[----:B------:R-:W-:-:S02]  /*1d170*/  UIADD3 UR17, -UR36, URZ, URZ ;  /* 0x0000003f24117290 */ /* 0x000fc4000fffe13f */
[----:B------:R-:W-:Y:S02]  /*1d180*/  UIADD3 UR19, -UR11, URZ, URZ ;  /* 0x0000003f0b137290 */ /* 0x000fe4000fffe13f */
[----:B------:R-:W-:Y:S02]  /*1d190*/  UIADD3 UR18, -UR22, URZ, URZ ;  /* 0x0000003f16127290 */ /* 0x000fe4000fffe13f */
[----:B------:R-:W-:Y:S01]  /*1d1a0*/  UIMAD UR17, UR15, UR17, UR37 ;  /* 0x000000110f1172a4 */ /* 0x000fe2000f8e0225 */
[----:B------:R-:W-:Y:S01]  /*1d1b0*/  R2UR UR37, R40 ;  /* 0x00000000282572ca */ /* 0x000fe200000e0000 */
[----:B------:R-:W-:Y:S01]  /*1d1c0*/  UIMAD UR20, UR31, UR19, UR36 ;  /* 0x000000131f1472a4 */ /* 0x000fe2000f8e0224 */
[----:B------:R-:W-:Y:S01]  /*1d1d0*/  R2UR UR36, R41 ;  /* 0x00000000292472ca */ /* 0x000fe200000e0000 */
[----:B------:R-:W-:Y:S02]  /*1d1e0*/  UIMAD UR18, UR23, UR18, UR11 ;  /* 0x00000012171272a4 */ /* 0x000fe4000f8e020b */
[----:B------:R-:W-:-:S02]  /*1d1f0*/  UIMAD UR19, UR17, UR4, UR55 ;  /* 0x00000004111372a4 */ /* 0x000fc4000f8e0237 */
[----:B------:R-:W-:Y:S02]  /*1d200*/  UIMAD UR20, UR20, UR5, UR6 ;  /* 0x00000005141472a4 */ /* 0x000fe4000f8e0206 */
[----:B------:R-:W-:Y:S02]  /*1d210*/  UIMAD UR21, UR18, UR58, UR7 ;  /* 0x0000003a121572a4 */ /* 0x000fe4000f8e0207 */
[----:B------:R-:W-:Y:S01]  /*1d220*/  @UP0 USHF.R.U32.HI UR14, URZ, UR30, UR33 ;  /* 0x0000001e3f0e0299 */ /* 0x000fe20008011621 */
[----:B------:R-:W-:Y:S01]  /*1d230*/  UMOV UR17, UR9 ;  /* 0x0000000900117c82 */ /* 0x000fe20008000000 */
[----:B------:R-:W-:Y:S02]  /*1d240*/  UMOV UR18, UR10 ;  /* 0x0000000a00127c82 */ /* 0x000fe40008000000 */
[----:B------:R-:W-:Y:S02]  /*1d250*/  UIMAD.WIDE.U32 UR28, UR14, UR24, URZ ;  /* 0x000000180e1c72a5 */ /* 0x000fe4000f8e003f */
[----:B------:R-:W-:Y:S01]  /*1d260*/  UIMAD.WIDE.U32 UR34, UR13, UR26, URZ ;  /* 0x0000001a0d2272a5 */ /* 0x000fe2000f8e003f */
[----:B------:R0:W-:Y:S01]  /*1d270*/  UTMALDG.5D.IM2COL [UR16], [UR56], UR39 ;  /* 0x00000010380073b4 */ /* 0x0001e20008060027 */
[----:B------:R-:W-:Y:S01]  /*1d280*/  UMOV UR33, UR14 ;  /* 0x0000000e00217c82 */ /* 0x000fe20008000000 */
[----:B------:R-:W-:Y:S01]  /*1d290*/  @UP2 ULDC UR24, c[0x0][0x39c] ;  /* 0x0000e70000182ab9 */ /* 0x000fe20000000800 */
[----:B------:R-:W-:Y:S01]  /*1d2a0*/  @UP1 USHF.R.U32.HI UR33, URZ, UR25, UR29 ;  /* 0x000000193f211299 */ /* 0x000fe2000801161d */
[----:B------:R-:W-:-:S02]  /*1d2b0*/  @UP2 ULDC UR26, c[0x0][0x3a0] ;  /* 0x0000e800001a2ab9 */ /* 0x000fc40000000800 */
[----:B------:R-:W-:Y:S01]  /*1d2c0*/  @UP2 ULDC UR25, c[0x0][0x39c] ;  /* 0x0000e70000192ab9 */ /* 0x000fe20000000800 */
[----:B------:R-:W-:Y:S01]  /*1d2d0*/  UMOV UR30, UR12 ;  /* 0x0000000c001e7c82 */ /* 0x000fe20008000000 */
[----:B------:R-:W-:Y:S01]  /*1d2e0*/  UMOV UR11, UR13 ;  /* 0x0000000d000b7c82 */ /* 0x000fe20008000000 */
[----:B------:R-:W-:Y:S01]  /*1d2f0*/  @UP1 USHF.R.U32.HI UR11, URZ, UR27, UR35 ;  /* 0x0000001b3f0b1299 */ /* 0x000fe20008011623 */
[----:B------:R-:W-:Y:S01]  /*1d300*/  R2UR UR34, R42 ;  /* 0x000000002a2272ca */ /* 0x000fe200000e0000 */
[----:B------:R-:W-:Y:S01]  /*1d310*/  UIADD3 UR28, -UR12, URZ, URZ ;  /* 0x0000003f0c1c7290 */ /* 0x000fe2000fffe13f */
[----:B------:R-:W-:-:S03]  /*1d320*/  @UP0 ULDC UR35, c[0x0][0x388] ;  /* 0x0000e20000230ab9 */ /* 0x000fc60000000800 */
[----:B------:R-:W-:-:S04]  /*1d330*/  UIMAD UR28, UR31, UR28, UR46 ;  /* 0x0000001c1f1c72a4 */ /* 0x000fc8000f8e022e */
[----:B------:R-:W-:Y:S02]  /*1d340*/  UIMAD UR28, UR28, UR5, UR6 ;  /* 0x000000051c1c72a4 */ /* 0x000fe4000f8e0206 */
[----:B0-----:R-:W-:Y:S02]  /*1d350*/  UIADD3 UR22, -UR14, URZ, URZ ;  /* 0x0000003f0e167290 */ /* 0x001fe4000fffe13f */
[----:B------:R-:W-:Y:S02]  /*1d360*/  UIMAD.WIDE.U32 UR16, UR12, UR24, URZ ;  /* 0x000000180c1072a5 */ /* 0x000fe4000f8e003f */
[----:B------:R-:W-:Y:S01]  /*1d370*/  UIADD3 UR21, -UR46, URZ, URZ ;  /* 0x0000003f2e157290 */ /* 0x000fe2000fffe13f */
[----:B------:R-:W-:Y:S01]  /*1d380*/  R2UR UR46, R60 ;  /* 0x000000003c2e72ca */ /* 0x000fe200000e0000 */
[----:B------:R-:W-:Y:S02]  /*1d390*/  UIMAD.WIDE.U32 UR18, UR33, UR25, URZ ;  /* 0x00000019211272a5 */ /* 0x000fe4000f8e003f */
[----:B------:R-:W-:Y:S01]  /*1d3a0*/  @UP2 USHF.R.U32.HI UR30, URZ, UR26, UR17 ;  /* 0x0000001a3f1e2299 */ /* 0x000fe20008011611 */
[----:B------:R-:W-:Y:S01]  /*1d3b0*/  @UP2 ULDC UR20, c[0x0][0x3a0] ;  /* 0x0000e80000142ab9 */ /* 0x000fe20000000800 */
[----:B------:R-:W-:Y:S01]  /*1d3c0*/  UIMAD UR17, UR15, UR22, UR37 ;  /* 0x000000160f1172a4 */ /* 0x000fe2000f8e0225 */
[----:B------:R-:W-:Y:S01]  /*1d3d0*/  R2UR UR37, R54 ;  /* 0x00000000362572ca */ /* 0x000fe200000e0000 */
[----:B------:R-:W-:Y:S01]  /*1d3e0*/  UIMAD UR21, UR15, UR21, UR42 ;  /* 0x000000150f1572a4 */ /* 0x000fe2000f8e022a */
[----:B------:R-:W-:Y:S01]  /*1d3f0*/  UMOV UR22, UR33 ;  /* 0x0000002100167c82 */ /* 0x000fe20008000000 */
[----:B------:R-:W-:-:S02]  /*1d400*/  @UP2 USHF.R.U32.HI UR22, URZ, UR20, UR19 ;  /* 0x000000143f162299 */ /* 0x000fc40008011613 */
[----:B------:R-:W-:Y:S02]  /*1d410*/  UIMAD UR27, UR21, UR4, UR55 ;  /* 0x00000004151b72a4 */ /* 0x000fe4000f8e0237 */
[----:B------:R-:W-:Y:S02]  /*1d420*/  UIADD3 UR18, -UR30, URZ, URZ ;  /* 0x0000003f1e127290 */ /* 0x000fe4000fffe13f */
[----:B------:R-:W-:Y:S02]  /*1d430*/  UIADD3 UR20, -UR33, URZ, URZ ;  /* 0x0000003f21147290 */ /* 0x000fe4000fffe13f */
[----:B------:R-:W-:Y:S02]  /*1d440*/  UIADD3 UR21, -UR22, URZ, URZ ;  /* 0x0000003f16157290 */ /* 0x000fe4000fffe13f */
[----:B------:R-:W-:Y:S02]  /*1d450*/  UIMAD UR18, UR23, UR18, UR12 ;  /* 0x00000012171272a4 */ /* 0x000fe4000f8e020c */
[----:B------:R-:W-:-:S02]  /*1d460*/  UIMAD UR20, UR31, UR20, UR14 ;  /* 0x000000141f1472a4 */ /* 0x000fc4000f8e020e */
[----:B------:R-:W-:Y:S02]  /*1d470*/  UIMAD UR21, UR23, UR21, UR33 ;  /* 0x00000015171572a4 */ /* 0x000fe4000f8e0221 */
[----:B------:R-:W-:Y:S02]  /*1d480*/  UIADD3 UR24, UR8, 0x4800, URZ ;  /* 0x0000480008187890 */ /* 0x000fe4000fffe03f */
[----:B------:R-:W-:Y:S02]  /*1d490*/  UIMAD UR29, UR18, UR58, UR7 ;  /* 0x0000003a121d72a4 */ /* 0x000fe4000f8e0207 */
[----:B------:R-:W-:Y:S02]  /*1d4a0*/  UIADD3 UR16, UR8, 0x5000, URZ ;  /* 0x0000500008107890 */ /* 0x000fe4000fffe03f */
[----:B------:R-:W-:Y:S02]  /*1d4b0*/  UIMAD UR19, UR17, UR4, UR55 ;  /* 0x00000004111372a4 */ /* 0x000fe4000f8e0237 */
[----:B------:R-:W-:-:S02]  /*1d4c0*/  UIMAD UR20, UR20, UR5, UR6 ;  /* 0x00000005141472a4 */ /* 0x000fc4000f8e0206 */
[----:B------:R-:W-:Y:S01]  /*1d4d0*/  UIMAD UR21, UR21, UR58, UR7 ;  /* 0x0000003a151572a4 */ /* 0x000fe2000f8e0207 */
[----:B------:R-:W-:Y:S01]  /*1d4e0*/  UMOV UR25, UR9 ;  /* 0x0000000900197c82 */ /* 0x000fe20008000000 */
[----:B------:R-:W-:Y:S01]  /*1d4f0*/  UMOV UR26, UR10 ;  /* 0x0000000a001a7c82 */ /* 0x000fe20008000000 */
[----:B------:R-:W-:Y:S01]  /*1d500*/  UMOV UR17, UR9 ;  /* 0x0000000900117c82 */ /* 0x000fe20008000000 */
[----:B------:R-:W-:Y:S01]  /*1d510*/  UMOV UR18, UR10 ;  /* 0x0000000a00127c82 */ /* 0x000fe20008000000 */
[----:B------:R0:W-:Y:S01]  /*1d520*/  UTMALDG.5D.IM2COL [UR24], [UR56], UR39 ;  /* 0x00000018380073b4 */ /* 0x0001e20008060027 */
[----:B------:R-:W-:Y:S01]  /*1d530*/  @UP2 ULDC UR33, c[0x0][0x39c] ;  /* 0x0000e70000212ab9 */ /* 0x000fe20000000800 */
[----:B------:R-:W-:Y:S01]  /*1d540*/  @UP0 ULDC UR12, c[0x0][0x384] ;  /* 0x0000e100000c0ab9 */ /* 0x000fe20000000800 */
[----:B------:R-:W-:Y:S01]  /*1d550*/  UMOV UR14, UR34 ;  /* 0x00000022000e7c82 */ /* 0x000fe20008000000 */
[----:B------:R1:W-:Y:S01]  /*1d560*/  UTMALDG.5D.IM2COL [UR16], [UR56], UR39 ;  /* 0x00000010380073b4 */ /* 0x0003e20008060027 */
[----:B0-----:R-:W-:Y:S01]  /*1d570*/  UIMAD.WIDE.U32 UR24, UR34, UR12, URZ ;  /* 0x0000000c221872a5 */ /* 0x001fe2000f8e003f */
[----:B------:R-:W-:Y:S01]  /*1d580*/  R2UR UR30, R43 ;  /* 0x000000002b1e72ca */ /* 0x000fe200000e0000 */
[----:B------:R-:W-:Y:S01]  /*1d590*/  @UP1 ULDC.64 UR26, c[0x0][0x390] ;  /* 0x0000e400001a1ab9 */ /* 0x000fe20000000a00 */
[----:B------:R-:W-:Y:S01]  /*1d5a0*/  @UP2 ULDC UR12, c[0x0][0x3a0] ;  /* 0x0000e800000c2ab9 */ /* 0x000fe20000000800 */
[----:B------:R-:W-:Y:S01]  /*1d5b0*/  @UP0 USHF.R.U32.HI UR14, URZ, UR35, UR25 ;  /* 0x000000233f0e0299 */ /* 0x000fe20008011619 */
[----:B------:R-:W-:-:S02]  /*1d5c0*/  R2UR UR28, R42 ;  /* 0x000000002a1c72ca */ /* 0x000fc400000e0000 */
[----:B------:R-:W-:Y:S01]  /*1d5d0*/  R2UR UR35, R44 ;  /* 0x000000002c2372ca */ /* 0x000fe200000e0000 */
[----:B-1----:R-:W-:Y:S01]  /*1d5e0*/  UIMAD.WIDE.U32 UR18, UR11, UR33, URZ ;  /* 0x000000210b1272a5 */ /* 0x002fe2000f8e003f */
[----:B------:R-:W-:Y:S01]  /*1d5f0*/  R2UR UR29, R45 ;  /* 0x000000002d1d72ca */ /* 0x000fe200000e0000 */
[----:B------:R-:W-:Y:S01]  /*1d600*/  UMOV UR22, UR11 ;  /* 0x0000000b00167c82 */ /* 0x000fe20008000000 */
[----:B------:R-:W-:Y:S01]  /*1d610*/  UIADD3 UR17, -UR13, URZ, URZ ;  /* 0x0000003f0d117290 */ /* 0x000fe2000fffe13f */
[----:B------:R-:W-:Y:S01]  /*1d620*/  R2UR UR33, R53 ;  /* 0x00000000352172ca */ /* 0x000fe200000e0000 */
[----:B------:R-:W-:Y:S02]  /*1d630*/  @UP2 USHF.R.U32.HI UR22, URZ, UR12, UR19 ;  /* 0x0000000c3f162299 */ /* 0x000fe40008011613 */
[----:B------:R-:W-:Y:S02]  /*1d640*/  UIADD3 UR20, -UR11, URZ, URZ ;  /* 0x0000003f0b147290 */ /* 0x000fe4000fffe13f */
[----:B------:R-:W-:-:S02]  /*1d650*/  UIADD3 UR12, -UR22, URZ, URZ ;  /* 0x0000003f160c7290 */ /* 0x000fc4000fffe13f */
[----:B------:R-:W-:Y:S01]  /*1d660*/  UIMAD UR17, UR15, UR17, UR36 ;  /* 0x000000110f1172a4 */ /* 0x000fe2000f8e0224 */
[----:B------:R-:W-:Y:S01]  /*1d670*/  R2UR UR36, R47 ;  /* 0x000000002f2472ca */ /* 0x000fe200000e0000 */
[----:B------:R-:W-:Y:S02]  /*1d680*/  UIMAD UR20, UR31, UR20, UR13 ;  /* 0x000000141f1472a4 */ /* 0x000fe4000f8e020d */
[----:B------:R-:W-:Y:S02]  /*1d690*/  UIMAD UR12, UR23, UR12, UR11 ;  /* 0x0000000c170c72a4 */ /* 0x000fe4000f8e020b */
[----:B------:R-:W-:Y:S02]  /*1d6a0*/  UIADD3 UR16, UR8, 0x5800, URZ ;  /* 0x0000580008107890 */ /* 0x000fe4000fffe03f */
[----:B------:R-:W-:Y:S02]  /*1d6b0*/  UIMAD UR19, UR17, UR4, UR55 ;  /* 0x00000004111372a4 */ /* 0x000fe4000f8e0237 */
[----:B------:R-:W-:-:S02]  /*1d6c0*/  UIMAD UR20, UR20, UR5, UR6 ;  /* 0x00000005141472a4 */ /* 0x000fc4000f8e0206 */
[----:B------:R-:W-:Y:S02]  /*1d6d0*/  UIMAD UR21, UR12, UR58, UR7 ;  /* 0x0000003a0c1572a4 */ /* 0x000fe4000f8e0207 */
[----:B------:R-:W-:Y:S01]  /*1d6e0*/  UIMAD.WIDE.U32 UR24, UR14, UR26, URZ ;  /* 0x0000001a0e1872a5 */ /* 0x000fe2000f8e003f */
[----:B------:R-:W-:Y:S01]  /*1d6f0*/  UMOV UR17, UR9 ;  /* 0x0000000900117c82 */ /* 0x000fe20008000000 */
[----:B------:R-:W-:Y:S01]  /*1d700*/  UMOV UR18, UR10 ;  /* 0x0000000a00127c82 */ /* 0x000fe20008000000 */
[----:B------:R-:W-:Y:S01]  /*1d710*/  @UP0 ULDC UR12, c[0x0][0x384] ;  /* 0x0000e100000c0ab9 */ /* 0x000fe20000000800 */
[----:B------:R-:W-:Y:S01]  /*1d720*/  UMOV UR26, UR14 ;  /* 0x0000000e001a7c82 */ /* 0x000fe20008000000 */
[----:B------:R-:W-:Y:S02]  /*1d730*/  @UP1 USHF.R.U32.HI UR26, URZ, UR27, UR25 ;  /* 0x0000001b3f1a1299 */ /* 0x000fe40008011619 */
[----:B------:R0:W-:Y:S01]  /*1d740*/  UTMALDG.5D.IM2COL [UR16], [UR56], UR39 ;  /* 0x00000010380073b4 */ /* 0x0001e20008060027 */
[----:B------:R-:W-:Y:S01]  /*1d750*/  @UP2 ULDC UR24, c[0x0][0x39c] ;  /* 0x0000e70000182ab9 */ /* 0x000fe20000000800 */
[----:B------:R-:W-:Y:S01]  /*1d760*/  UMOV UR11, UR30 ;  /* 0x0000001e000b7c82 */ /* 0x000fe20008000000 */
[----:B------:R-:W-:Y:S01]  /*1d770*/  R2UR UR27, R43 ;  /* 0x000000002b1b72ca */ /* 0x000fe200000e0000 */
[----:B0-----:R-:W-:-:S02]  /*1d780*/  UIMAD.WIDE.U32 UR16, UR30, UR12, URZ ;  /* 0x0000000c1e1072a5 */ /* 0x001fc4000f8e003f */
[----:B------:R-:W-:Y:S01]  /*1d790*/  UIMAD.WIDE.U32 UR18, UR26, UR24, URZ ;  /* 0x000000181a1272a5 */ /* 0x000fe2000f8e003f */
[----:B------:R-:W-:Y:S01]  /*1d7a0*/  @UP0 ULDC UR21, c[0x0][0x388] ;  /* 0x0000e20000150ab9 */ /* 0x000fe20000000800 */
[----:B------:R-:W-:Y:S01]  /*1d7b0*/  @UP2 ULDC UR20, c[0x0][0x3a0] ;  /* 0x0000e80000142ab9 */ /* 0x000fe20000000800 */
[----:B------:R-:W-:Y:S02]  /*1d7c0*/  UMOV UR22, UR26 ;  /* 0x0000001a00167c82 */ /* 0x000fe40008000000 */
[----:B------:R-:W-:Y:S01]  /*1d7d0*/  @UP0 UMOV UR24, UR17 ;  /* 0x0000001100180c82 */ /* 0x000fe20008000000 */
[----:B------:R-:W-:Y:S02]  /*1d7e0*/  @UP2 USHF.R.U32.HI UR22, URZ, UR20, UR19 ;  /* 0x000000143f162299 */ /* 0x000fe40008011613 */
[----:B------:R-:W-:Y:S01]  /*1d7f0*/  @UP0 USHF.R.U32.HI UR11, URZ, UR21, UR24 ;  /* 0x000000153f0b0299 */ /* 0x000fe20008011618 */
[----:B------:R-:W-:Y:S01]  /*1d800*/  @UP1 ULDC.64 UR12, c[0x0][0x390] ;  /* 0x0000e400000c1ab9 */ /* 0x000fe20000000a00 */
[----:B------:R-:W-:-:S02]  /*1d810*/  UIADD3 UR17, -UR14, URZ, URZ ;  /* 0x0000003f0e117290 */ /* 0x000fc4000fffe13f */
[----:B------:R-:W-:Y:S02]  /*1d820*/  UIMAD.WIDE.U32 UR24, UR11, UR12, URZ ;  /* 0x0000000c0b1872a5 */ /* 0x000fe4000f8e003f */
[----:B------:R-:W-:Y:S02]  /*1d830*/  UIADD3 UR18, -UR26, URZ, URZ ;  /* 0x0000003f1a127290 */ /* 0x000fe4000fffe13f */
[----:B------:R-:W-:Y:S02]  /*1d840*/  UIADD3 UR12, -UR22, URZ, URZ ;  /* 0x0000003f160c7290 */ /* 0x000fe4000fffe13f */
[----:B------:R-:W-:Y:S01]  /*1d850*/  UIMAD UR17, UR15, UR17, UR28 ;  /* 0x000000110f1172a4 */ /* 0x000fe2000f8e021c */
[----:B------:R-:W-:Y:S01]  /*1d860*/  R2UR UR28, R46 ;  /* 0x000000002e1c72ca */ /* 0x000fe200000e0000 */
[----:B------:R-:W-:Y:S02]  /*1d870*/  UIMAD UR18, UR31, UR18, UR14 ;  /* 0x000000121f1272a4 */ /* 0x000fe4000f8e020e */
[----:B------:R-:W-:Y:S01]  /*1d880*/  UIMAD UR12, UR23, UR12, UR26 ;  /* 0x0000000c170c72a4 */ /* 0x000fe2000f8e021a */
[----:B------:R-:W-:Y:S01]  /*1d890*/  R2UR UR26, R45 ;  /* 0x000000002d1a72ca */ /* 0x000fe200000e0000 */
[----:B------:R-:W-:-:S02]  /*1d8a0*/  UIADD3 UR16, UR8, 0x6000, URZ ;  /* 0x0000600008107890 */ /* 0x000fc4000fffe03f */
[----:B------:R-:W-:Y:S02]  /*1d8b0*/  UIMAD UR19, UR17, UR4, UR55 ;  /* 0x00000004111372a4 */ /* 0x000fe4000f8e0237 */
[----:B------:R-:W-:Y:S02]  /*1d8c0*/  UIMAD UR20, UR18, UR5, UR6 ;  /* 0x00000005121472a4 */ /* 0x000fe4000f8e0206 */
[----:B------:R-:W-:Y:S01]  /*1d8d0*/  UIMAD UR21, UR12, UR58, UR7 ;  /* 0x0000003a0c1572a4 */ /* 0x000fe2000f8e0207 */
[----:B------:R-:W-:Y:S01]  /*1d8e0*/  UMOV UR14, UR11 ;  /* 0x0000000b000e7c82 */ /* 0x000fe20008000000 */
[----:B------:R-:W-:Y:S01]  /*1d8f0*/  @UP1 USHF.R.U32.HI UR14, URZ, UR13, UR25 ;  /* 0x0000000d3f0e1299 */ /* 0x000fe20008011619 */
[----:B------:R-:W-:Y:S01]  /*1d900*/  UMOV UR17, UR9 ;  /* 0x0000000900117c82 */ /* 0x000fe20008000000 */
[----:B------:R-:W-:Y:S01]  /*1d910*/  UMOV UR18, UR10 ;  /* 0x0000000a00127c82 */ /* 0x000fe20008000000 */
[----:B------:R-:W-:Y:S01]  /*1d920*/  @UP2 ULDC UR12, c[0x0][0x39c] ;  /* 0x0000e700000c2ab9 */ /* 0x000fe20000000800 */
[----:B------:R-:W-:-:S03]  /*1d930*/  @UP2 ULDC UR24, c[0x0][0x3a0] ;  /* 0x0000e80000182ab9 */ /* 0x000fc60000000800 */
[----:B------:R0:W-:Y:S02]  /*1d940*/  UTMALDG.5D.IM2COL [UR16], [UR56], UR39 ;  /* 0x00000010380073b4 */ /* 0x0001e40008060027 */
[----:B0-----:R-:W-:Y:S02]  /*1d950*/  UIMAD.WIDE.U32 UR18, UR14, UR12, URZ ;  /* 0x0000000c0e1272a5 */ /* 0x001fe4000f8e003f */
[----:B------:R-:W-:Y:S01]  /*1d960*/  UMOV UR22, UR14 ;  /* 0x0000000e00167c82 */ /* 0x000fe20008000000 */
[----:B------:R-:W-:Y:S01]  /*1d970*/  UIADD3 UR20, -UR14, URZ, URZ ;  /* 0x0000003f0e147290 */ /* 0x000fe2000fffe13f */
[----:B------:R-:W-:Y:S01]  /*1d980*/  @UP0 ULDC UR12, c[0x0][0x384] ;  /* 0x0000e100000c0ab9 */ /* 0x000fe20000000800 */
[----:B------:R-:W-:Y:S02]  /*1d990*/  UIADD3 UR16, UR8, 0x6800, URZ ;  /* 0x0000680008107890 */ /* 0x000fe4000fffe03f */
[----:B------:R-:W-:Y:S01]  /*1d9a0*/  @UP2 UMOV UR25, UR19 ;  /* 0x0000001300192c82 */ /* 0x000fe20008000000 */
[----:B------:R-:W-:-:S02]  /*1d9b0*/  UIADD3 UR19, -UR11, URZ, URZ ;  /* 0x0000003f0b137290 */ /* 0x000fc4000fffe13f */
[----:B------:R-:W-:Y:S01]  /*1d9c0*/  @UP2 USHF.R.U32.HI UR22, URZ, UR24, UR25 ;  /* 0x000000183f162299 */ /* 0x000fe20008011619 */
[----:B------:R-:W-:Y:S01]  /*1d9d0*/  R2UR UR24, R44 ;  /* 0x000000002c1872ca */ /* 0x000fe200000e0000 */
[----:B------:R-:W-:Y:S01]  /*1d9e0*/  UIMAD UR19, UR15, UR19, UR27 ;  /* 0x000000130f1372a4 */ /* 0x000fe2000f8e021b */
[----:B------:R-:W-:Y:S01]  /*1d9f0*/  R2UR UR27, R48 ;  /* 0x00000000301b72ca */ /* 0x000fe200000e0000 */
[----:B------:R-:W-:Y:S02]  /*1da00*/  UIADD3 UR17, -UR22, URZ, URZ ;  /* 0x0000003f16117290 */ /* 0x000fe4000fffe13f */
[----:B------:R-:W-:Y:S02]  /*1da10*/  UIMAD UR20, UR31, UR20, UR11 ;  /* 0x000000141f1472a4 */ /* 0x000fe4000f8e020b */
[----:B------:R-:W-:Y:S02]  /*1da20*/  UIMAD UR17, UR23, UR17, UR14 ;  /* 0x00000011171172a4 */ /* 0x000fe4000f8e020e */
[----:B------:R-:W-:-:S02]  /*1da30*/  UIMAD UR19, UR19, UR4, UR55 ;  /* 0x00000004131372a4 */ /* 0x000fc4000f8e0237 */
[----:B------:R-:W-:Y:S02]  /*1da40*/  UIMAD UR20, UR20, UR5, UR6 ;  /* 0x00000005141472a4 */ /* 0x000fe4000f8e0206 */
[----:B------:R-:W-:Y:S02]  /*1da50*/  UIMAD UR21, UR17, UR58, UR7 ;  /* 0x0000003a111572a4 */ /* 0x000fe4000f8e0207 */
[----:B------:R-:W-:Y:S01]  /*1da60*/  UIMAD.WIDE.U32 UR12, UR35, UR12, URZ ;  /* 0x0000000c230c72a5 */ /* 0x000fe2000f8e003f */
[----:B------:R-:W-:Y:S01]  /*1da70*/  @UP0 ULDC UR14, c[0x0][0x388] ;  /* 0x0000e200000e0ab9 */ /* 0x000fe20000000800 */
[----:B------:R-:W-:Y:S02]  /*1da80*/  UMOV UR11, UR35 ;  /* 0x00000023000b7c82 */ /* 0x000fe40008000000 */
[----:B------:R-:W-:Y:S01]  /*1da90*/  @UP0 USHF.R.U32.HI UR11, URZ, UR14, UR13 ;  /* 0x0000000e3f0b0299 */ /* 0x000fe2000801160d */
[----:B------:R-:W-:Y:S01]  /*1daa0*/  UMOV UR17, UR9 ;  /* 0x0000000900117c82 */ /* 0x000fe20008000000 */
[----:B------:R-:W-:Y:S01]  /*1dab0*/  UMOV UR18, UR10 ;  /* 0x0000000a00127c82 */ /* 0x000fe20008000000 */
[----:B------:R-:W-:Y:S01]  /*1dac0*/  @UP1 ULDC.64 UR12, c[0x0][0x390] ;  /* 0x0000e400000c1ab9 */ /* 0x000fe20000000a00 */
[----:B------:R0:W-:Y:S01]  /*1dad0*/  UTMALDG.5D.IM2COL [UR16], [UR56], UR39 ;  /* 0x00000010380073b4 */ /* 0x0001e20008060027 */
[----:B------:R-:W-:-:S02]  /*1dae0*/  UIADD3 UR25, -UR11, URZ, URZ ;  /* 0x0000003f0b197290 */ /* 0x000fc4000fffe13f */
[----:B------:R-:W-:Y:S02]  /*1daf0*/  UMOV UR14, UR11 ;  /* 0x0000000b000e7c82 */ /* 0x000fe40008000000 */
[----:B------:R-:W-:-:S03]  /*1db00*/  UIMAD UR25, UR15, UR25, UR24 ;  /* 0x000000190f1972a4 */ /* 0x000fc6000f8e0218 */
[----:B------:R-:W-:Y:S01]  /*1db10*/  @UP2 ULDC UR24, c[0x0][0x3a0] ;  /* 0x0000e80000182ab9 */ /* 0x000fe20000000800 */
[----:B0-----:R-:W-:Y:S02]  /*1db20*/  UIMAD.WIDE.U32 UR16, UR11, UR12, URZ ;  /* 0x0000000c0b1072a5 */ /* 0x001fe4000f8e003f */
[----:B------:R-:W-:Y:S02]  /*1db30*/  UIADD3 UR16, UR8, 0x7000, URZ ;  /* 0x0000700008107890 */ /* 0x000fe4000fffe03f */
[----:B------:R-:W-:Y:S01]  /*1db40*/  UIMAD UR19, UR25, UR4, UR55 ;  /* 0x00000004191372a4 */ /* 0x000fe2000f8e0237 */
[----:B------:R-:W-:Y:S02]  /*1db50*/  R2UR UR25, R49 ;  /* 0x00000000311972ca */ /* 0x000fe400000e0000 */
[----:B------:R-:W-:Y:S01]  /*1db60*/  @UP1 UMOV UR12, UR17 ;  /* 0x00000011000c1c82 */ /* 0x000fe20008000000 */
[----:B------:R-:W-:Y:S01]  /*1db70*/  UMOV UR17, UR9 ;  /* 0x0000000900117c82 */ /* 0x000fe20008000000 */
[----:B------:R-:W-:-:S03]  /*1db80*/  @UP1 USHF.R.U32.HI UR14, URZ, UR13, UR12 ;  /* 0x0000000d3f0e1299 */ /* 0x000fc6000801160c */
[----:B------:R-:W-:Y:S01]  /*1db90*/  @UP2 ULDC UR12, c[0x0][0x39c] ;  /* 0x0000e700000c2ab9 */ /* 0x000fe20000000800 */
[----:B------:R-:W-:Y:S02]  /*1dba0*/  UIADD3 UR20, -UR14, URZ, URZ ;  /* 0x0000003f0e147290 */ /* 0x000fe4000fffe13f */
[----:B------:R-:W-:Y:S02]  /*1dbb0*/  UIMAD.WIDE.U32 UR12, UR14, UR12, URZ ;  /* 0x0000000c0e0c72a5 */ /* 0x000fe4000f8e003f */
[----:B------:R-:W-:Y:S01]  /*1dbc0*/  UMOV UR22, UR14 ;  /* 0x0000000e00167c82 */ /* 0x000fe20008000000 */
[----:B------:R-:W-:Y:S02]  /*1dbd0*/  UIMAD UR20, UR31, UR20, UR11 ;  /* 0x000000141f1472a4 */ /* 0x000fe4000f8e020b */
[----:B------:R-:W-:Y:S01]  /*1dbe0*/  @UP2 USHF.R.U32.HI UR22, URZ, UR24, UR13 ;  /* 0x000000183f162299 */ /* 0x000fe2000801160d */
[----:B------:R-:W-:Y:S01]  /*1dbf0*/  R2UR UR24, R46 ;  /* 0x000000002e1872ca */ /* 0x000fe200000e0000 */
[----:B------:R-:W-:Y:S01]  /*1dc00*/  @UP0 ULDC UR12, c[0x0][0x384] ;  /* 0x0000e100000c0ab9 */ /* 0x000fe20000000800 */
[----:B------:R-:W-:-:S02]  /*1dc10*/  UIMAD UR20, UR20, UR5, UR6 ;  /* 0x00000005141472a4 */ /* 0x000fc4000f8e0206 */
[----:B------:R-:W-:Y:S02]  /*1dc20*/  UIADD3 UR21, -UR22, URZ, URZ ;  /* 0x0000003f16157290 */ /* 0x000fe4000fffe13f */
[----:B------:R-:W-:Y:S02]  /*1dc30*/  UIMAD.WIDE.U32 UR12, UR29, UR12, URZ ;  /* 0x0000000c1d0c72a5 */ /* 0x000fe4000f8e003f */
[----:B------:R-:W-:Y:S01]  /*1dc40*/  UIMAD UR21, UR23, UR21, UR14 ;  /* 0x00000015171572a4 */ /* 0x000fe2000f8e020e */
[----:B------:R-:W-:Y:S02]  /*1dc50*/  UMOV UR11, UR29 ;  /* 0x0000001d000b7c82 */ /* 0x000fe40008000000 */
[----:B------:R-:W-:Y:S01]  /*1dc60*/  @UP0 ULDC UR14, c[0x0][0x388] ;  /* 0x0000e200000e0ab9 */ /* 0x000fe20000000800 */
[----:B------:R-:W-:Y:S02]  /*1dc70*/  UIMAD UR21, UR21, UR58, UR7 ;  /* 0x0000003a151572a4 */ /* 0x000fe4000f8e0207 */
[----:B------:R-:W-:-:S03]  /*1dc80*/  @UP0 USHF.R.U32.HI UR11, URZ, UR14, UR13 ;  /* 0x0000000e3f0b0299 */ /* 0x000fc6000801160d */
[----:B------:R-:W-:-:S04]  /*1dc90*/  @UP1 ULDC.64 UR12, c[0x0][0x390] ;  /* 0x0000e400000c1ab9 */ /* 0x000fc80000000a00 */
[----:B------:R0:W-:Y:S01]  /*1dca0*/  UTMALDG.5D.IM2COL [UR16], [UR56], UR39 ;  /* 0x00000010380073b4 */ /* 0x0001e20008060027 */
[----:B------:R-:W-:Y:S01]  /*1dcb0*/  UMOV UR14, UR11 ;  /* 0x0000000b000e7c82 */ /* 0x000fe20008000000 */
[----:B0-----:R-:W-:Y:S02]  /*1dcc0*/  UIMAD.WIDE.U32 UR16, UR11, UR12, URZ ;  /* 0x0000000c0b1072a5 */ /* 0x001fe4000f8e003f */
[----:B------:R-:W-:-:S04]  /*1dcd0*/  UIADD3 UR19, -UR11, URZ, URZ ;  /* 0x0000003f0b137290 */ /* 0x000fc8000fffe13f */
[----:B------:R-:W-:Y:S01]  /*1dce0*/  UIMAD UR19, UR15, UR19, UR26 ;  /* 0x000000130f1372a4 */ /* 0x000fe2000f8e021a */
[----:B------:R-:W-:Y:S01]  /*1dcf0*/  R2UR UR26, R47 ;  /* 0x000000002f1a72ca */ /* 0x000fe200000e0000 */
[----:B------:R-:W-:Y:S01]  /*1dd00*/  @UP1 UMOV UR12, UR17 ;  /* 0x00000011000c1c82 */ /* 0x000fe20008000000 */
[----:B------:R-:W-:Y:S01]  /*1dd10*/  @UP2 ULDC UR16, c[0x0][0x3a0] ;  /* 0x0000e80000102ab9 */ /* 0x000fe20000000800 */
[----:B------:R-:W-:Y:S02]  /*1dd20*/  @UP1 USHF.R.U32.HI UR14, URZ, UR13, UR12 ;  /* 0x0000000d3f0e1299 */ /* 0x000fe4000801160c */
[----:B------:R-:W-:Y:S01]  /*1dd30*/  UIMAD UR19, UR19, UR4, UR55 ;  /* 0x00000004131372a4 */ /* 0x000fe2000f8e0237 */
[----:B------:R-:W-:Y:S01]  /*1dd40*/  @UP2 ULDC UR12, c[0x0][0x39c] ;  /* 0x0000e700000c2ab9 */ /* 0x000fe20000000800 */
[----:B------:R-:W-:Y:S02]  /*1dd50*/  UIADD3 UR20, -UR14, URZ, URZ ;  /* 0x0000003f0e147290 */ /* 0x000fe4000fffe13f */
[----:B------:R-:W-:-:S02]  /*1dd60*/  UIMAD.WIDE.U32 UR12, UR14, UR12, URZ ;  /* 0x0000000c0e0c72a5 */ /* 0x000fc4000f8e003f */
[----:B------:R-:W-:Y:S01]  /*1dd70*/  UMOV UR22, UR14 ;  /* 0x0000000e00167c82 */ /* 0x000fe20008000000 */
[----:B------:R-:W-:Y:S02]  /*1dd80*/  UIMAD UR20, UR31, UR20, UR11 ;  /* 0x000000141f1472a4 */ /* 0x000fe4000f8e020b */
[----:B------:R-:W-:Y:S02]  /*1dd90*/  @UP2 USHF.R.U32.HI UR22, URZ, UR16, UR13 ;  /* 0x000000103f162299 */ /* 0x000fe4000801160d */
[----:B------:R-:W-:Y:S01]  /*1dda0*/  @UP0 ULDC UR12, c[0x0][0x384] ;  /* 0x0000e100000c0ab9 */ /* 0x000fe20000000800 */
[----:B------:R-:W-:Y:S02]  /*1ddb0*/  UIADD3 UR16, UR8, 0x7800, URZ ;  /* 0x0000780008107890 */ /* 0x000fe4000fffe03f */
[----:B------:R-:W-:Y:S02]  /*1ddc0*/  UIADD3 UR21, -UR22, URZ, URZ ;  /* 0x0000003f16157290 */ /* 0x000fe4000fffe13f */
[----:B------:R-:W-:-:S02]  /*1ddd0*/  UIMAD UR20, UR20, UR5, UR6 ;  /* 0x00000005141472a4 */ /* 0x000fc4000f8e0206 */
[----:B------:R-:W-:Y:S02]  /*1dde0*/  UIMAD UR21, UR23, UR21, UR14 ;  /* 0x00000015171572a4 */ /* 0x000fe4000f8e020e */
[----:B------:R-:W-:Y:S02]  /*1ddf0*/  UIMAD.WIDE.U32 UR12, UR28, UR12, URZ ;  /* 0x0000000c1c0c72a5 */ /* 0x000fe4000f8e003f */
[----:B------:R-:W-:Y:S01]  /*1de00*/  UIMAD UR21, UR21, UR58, UR7 ;  /* 0x0000003a151572a4 */ /* 0x000fe2000f8e0207 */
[----:B------:R-:W-:Y:S01]  /*1de10*/  @UP0 ULDC UR14, c[0x0][0x388] ;  /* 0x0000e200000e0ab9 */ /* 0x000fe20000000800 */
[----:B------:R-:W-:Y:S01]  /*1de20*/  UMOV UR11, UR28 ;  /* 0x0000001c000b7c82 */ /* 0x000fe20008000000 */
[----:B------:R-:W-:Y:S01]  /*1de30*/  @UP0 USHF.R.U32.HI UR11, URZ, UR14, UR13 ;  /* 0x0000000e3f0b0299 */ /* 0x000fe2000801160d */
[----:B------:R-:W-:Y:S02]  /*1de40*/  UMOV UR17, UR9 ;  /* 0x0000000900117c82 */ /* 0x000fe40008000000 */
[----:B------:R-:W-:-:S03]  /*1de50*/  @UP1 ULDC.64 UR12, c[0x0][0x390] ;  /* 0x0000e400000c1ab9 */ /* 0x000fc60000000a00 */
[----:B------:R0:W-:Y:S01]  /*1de60*/  UTMALDG.5D.IM2COL [UR16], [UR56], UR39 ;  /* 0x00000010380073b4 */ /* 0x0001e20008060027 */
[----:B------:R-:W-:Y:S01]  /*1de70*/  UMOV UR14, UR11 ;  /* 0x0000000b000e7c82 */ /* 0x000fe20008000000 */
[----:B0-----:R-:W-:Y:S02]  /*1de80*/  UIMAD.WIDE.U32 UR16, UR11, UR12, URZ ;  /* 0x0000000c0b1072a5 */ /* 0x001fe4000f8e003f */
[----:B------:R-:W-:Y:S02]  /*1de90*/  UIADD3 UR19, -UR11, URZ, URZ ;  /* 0x0000003f0b137290 */ /* 0x000fe4000fffe13f */
[----:B------:R-:W-:Y:S01]  /*1dea0*/  @UP1 USHF.R.U32.HI UR14, URZ, UR13, UR17 ;  /* 0x0000000d3f0e1299 */ /* 0x000fe20008011611 */
[----:B------:R-:W-:Y:S02]  /*1deb0*/  @UP2 ULDC UR12, c[0x0][0x39c] ;  /* 0x0000e700000c2ab9 */ /* 0x000fe40000000800 */
[----:B------:R-:W-:Y:S01]  /*1dec0*/  @UP2 ULDC UR16, c[0x0][0x3a0] ;  /* 0x0000e80000102ab9 */ /* 0x000fe20000000800 */
[----:B------:R-:W-:-:S02]  /*1ded0*/  UIMAD.WIDE.U32 UR12, UR14, UR12, URZ ;  /* 0x0000000c0e0c72a5 */ /* 0x000fc4000f8e003f */
[----:B------:R-:W-:Y:S02]  /*1dee0*/  UIADD3 UR20, -UR14, URZ, URZ ;  /* 0x0000003f0e147290 */ /* 0x000fe4000fffe13f */
[----:B------:R-:W-:Y:S01]  /*1def0*/  UMOV UR22, UR14 ;  /* 0x0000000e00167c82 */ /* 0x000fe20008000000 */
[----:B------:R-:W-:Y:S02]  /*1df00*/  @UP2 USHF.R.U32.HI UR22, URZ, UR16, UR13 ;  /* 0x000000103f162299 */ /* 0x000fe4000801160d */
[----:B------:R-:W-:Y:S01]  /*1df10*/  @UP0 ULDC UR12, c[0x0][0x384] ;  /* 0x0000e100000c0ab9 */ /* 0x000fe20000000800 */
[----:B------:R-:W-:Y:S02]  /*1df20*/  UIMAD UR20, UR31, UR20, UR11 ;  /* 0x000000141f1472a4 */ /* 0x000fe4000f8e020b */
[----:B------:R-:W-:Y:S02]  /*1df30*/  UIADD3 UR21, -UR22, URZ, URZ ;  /* 0x0000003f16157290 */ /* 0x000fe4000fffe13f */
[----:B------:R-:W-:Y:S01]  /*1df40*/  UIMAD UR19, UR15, UR19, UR24 ;  /* 0x000000130f1372a4 */ /* 0x000fe2000f8e0218 */
[----:B------:R-:W-:Y:S01]  /*1df50*/  R2UR UR24, R48 ;  /* 0x00000000301872ca */ /* 0x000fe200000e0000 */
[----:B------:R-:W-:-:S02]  /*1df60*/  UIMAD UR21, UR23, UR21, UR14 ;  /* 0x00000015171572a4 */ /* 0x000fc4000f8e020e */
[----:B------:R-:W-:Y:S02]  /*1df70*/  UIMAD.WIDE.U32 UR12, UR26, UR12, URZ ;  /* 0x0000000c1a0c72a5 */ /* 0x000fe4000f8e003f */
[----:B------:R-:W-:Y:S02]  /*1df80*/  UIMAD UR19, UR19, UR4, UR55 ;  /* 0x00000004131372a4 */ /* 0x000fe4000f8e0237 */
[----:B------:R-:W-:Y:S02]  /*1df90*/  UIMAD UR20, UR20, UR5, UR6 ;  /* 0x00000005141472a4 */ /* 0x000fe4000f8e0206 */
[----:B------:R-:W-:Y:S02]  /*1dfa0*/  UIMAD UR21, UR21, UR58, UR7 ;  /* 0x0000003a151572a4 */ /* 0x000fe4000f8e0207 */
[----:B------:R-:W-:Y:S01]  /*1dfb0*/  UIADD3 UR16, UR8, 0x8000, URZ ;  /* 0x0000800008107890 */ /* 0x000fe2000fffe03f */
[----:B------:R-:W-:Y:S01]  /*1dfc0*/  @UP0 ULDC UR12, c[0x0][0x388] ;  /* 0x0000e200000c0ab9 */ /* 0x000fe20000000800 */
[----:B------:R-:W-:Y:S01]  /*1dfd0*/  UMOV UR11, UR26 ;  /* 0x0000001a000b7c82 */ /* 0x000fe20008000000 */
[----:B------:R-:W-:Y:S01]  /*1dfe0*/  @UP0 USHF.R.U32.HI UR11, URZ, UR12, UR13 ;  /* 0x0000000c3f0b0299 */ /* 0x000fe2000801160d */
[----:B------:R-:W-:-:S02]  /*1dff0*/  UMOV UR17, UR9 ;  /* 0x0000000900117c82 */ /* 0x000fc40008000000 */
[----:B------:R-:W-:-:S03]  /*1e000*/  @UP1 ULDC.64 UR12, c[0x0][0x390] ;  /* 0x0000e400000c1ab9 */ /* 0x000fc60000000a00 */
[----:B------:R0:W-:Y:S01]  /*1e010*/  UTMALDG.5D.IM2COL [UR16], [UR56], UR39 ;  /* 0x00000010380073b4 */ /* 0x0001e20008060027 */
[----:B------:R-:W-:Y:S01]  /*1e020*/  UMOV UR14, UR11 ;  /* 0x0000000b000e7c82 */ /* 0x000fe20008000000 */
[----:B0-----:R-:W-:-:S03]  /*1e030*/  UIMAD.WIDE.U32 UR16, UR11, UR12, URZ ;  /* 0x0000000c0b1072a5 */ /* 0x001fc6000f8e003f */
[----:B------:R-:W-:-:S04]  /*1e040*/  @UP2 ULDC UR12, c[0x0][0x39c] ;  /* 0x0000e700000c2ab9 */ /* 0x000fc80000000800 */
[----:B------:R-:W-:Y:S01]  /*1e050*/  @UP1 UMOV UR16, UR17 ;  /* 0x0000001100101c82 */ /* 0x000fe20008000000 */
[----:B------:R-:W-:Y:S01]  /*1e060*/  UMOV UR17, UR9 ;  /* 0x0000000900117c82 */ /* 0x000fe20008000000 */
[----:B------:R-:W-:Y:S02]  /*1e070*/  @UP1 USHF.R.U32.HI UR14, URZ, UR13, UR16 ;  /* 0x0000000d3f0e1299 */ /* 0x000fe40008011610 */
[----:B------:R-:W-:Y:S02]  /*1e080*/  UIADD3 UR16, UR8, 0x8800, URZ ;  /* 0x0000880008107890 */ /* 0x000fe4000fffe03f */
[----:B------:R-:W-:Y:S02]  /*1e090*/  UIMAD.WIDE.U32 UR12, UR14, UR12, URZ ;  /* 0x0000000c0e0c72a5 */ /* 0x000fe4000f8e003f */
[----:B------:R-:W-:Y:S02]  /*1e0a0*/  UIADD3 UR20, -UR14, URZ, URZ ;  /* 0x0000003f0e147290 */ /* 0x000fe4000fffe13f */
[----:B------:R-:W-:-:S02]  /*1e0b0*/  UMOV UR22, UR14 ;  /* 0x0000000e00167c82 */ /* 0x000fc40008000000 */
[----:B------:R-:W-:Y:S01]  /*1e0c0*/  UIMAD UR20, UR31, UR20, UR11 ;  /* 0x000000141f1472a4 */ /* 0x000fe2000f8e020b */
[----:B------:R-:W-:Y:S01]  /*1e0d0*/  @UP2 UMOV UR12, UR13 ;  /* 0x0000000d000c2c82 */ /* 0x000fe20008000000 */
[----:B------:R-:W-:Y:S01]  /*1e0e0*/  @UP2 ULDC UR13, c[0x0][0x3a0] ;  /* 0x0000e800000d2ab9 */ /* 0x000fe20000000800 */
[----:B------:R-:W-:Y:S02]  /*1e0f0*/  UIADD3 UR11, -UR11, URZ, URZ ;  /* 0x0000003f0b0b7290 */ /* 0x000fe4000fffe13f */
[----:B------:R-:W-:Y:S02]  /*1e100*/  @UP2 USHF.R.U32.HI UR22, URZ, UR13, UR12 ;  /* 0x0000000d3f162299 */ /* 0x000fe4000801160c */
[----:B------:R-:W-:Y:S02]  /*1e110*/  UIMAD UR11, UR15, UR11, UR36 ;  /* 0x0000000b0f0b72a4 */ /* 0x000fe4000f8e0224 */
[----:B------:R-:W-:Y:S01]  /*1e120*/  UIADD3 UR21, -UR22, URZ, URZ ;  /* 0x0000003f16157290 */ /* 0x000fe2000fffe13f */
[----:B------:R-:W-:Y:S01]  /*1e130*/  @UP0 ULDC UR12, c[0x0][0x384] ;  /* 0x0000e100000c0ab9 */ /* 0x000fe20000000800 */
[----:B------:R-:W-:-:S02]  /*1e140*/  UIMAD UR19, UR11, UR4, UR55 ;  /* 0x000000040b1372a4 */ /* 0x000fc4000f8e0237 */
[----:B------:R-:W-:Y:S02]  /*1e150*/  UIMAD UR21, UR23, UR21, UR14 ;  /* 0x00000015171572a4 */ /* 0x000fe4000f8e020e */
[----:B------:R-:W-:Y:S02]  /*1e160*/  UIMAD.WIDE.U32 UR12, UR27, UR12, URZ ;  /* 0x0000000c1b0c72a5 */ /* 0x000fe4000f8e003f */
[----:B------:R-:W-:Y:S02]  /*1e170*/  UIMAD UR20, UR20, UR5, UR6 ;  /* 0x00000005141472a4 */ /* 0x000fe4000f8e0206 */
[----:B------:R-:W-:Y:S01]  /*1e180*/  UIMAD UR21, UR21, UR58, UR7 ;  /* 0x0000003a151572a4 */ /* 0x000fe2000f8e0207 */
[----:B------:R-:W-:Y:S02]  /*1e190*/  UMOV UR11, UR27 ;  /* 0x0000001b000b7c82 */ /* 0x000fe40008000000 */
[----:B------:R-:W-:Y:S01]  /*1e1a0*/  @UP0 UMOV UR12, UR13 ;  /* 0x0000000d000c0c82 */ /* 0x000fe20008000000 */
[----:B------:R-:W-:-:S02]  /*1e1b0*/  @UP0 ULDC UR13, c[0x0][0x388] ;  /* 0x0000e200000d0ab9 */ /* 0x000fc40000000800 */
[----:B------:R-:W-:-:S03]  /*1e1c0*/  @UP0 USHF.R.U32.HI UR11, URZ, UR13, UR12 ;  /* 0x0000000d3f0b0299 */ /* 0x000fc6000801160c */
[----:B------:R-:W-:Y:S01]  /*1e1d0*/  @UP1 ULDC.64 UR12, c[0x0][0x390] ;  /* 0x0000e400000c1ab9 */ /* 0x000fe20000000a00 */
[----:B------:R0:W-:Y:S03]  /*1e1e0*/  UTMALDG.5D.IM2COL [UR16], [UR56], UR39 ;  /* 0x00000010380073b4 */ /* 0x0001e60008060027 */
        /* <DEDUP_REMOVED lines=15> */
[----:B------:R-:W-:Y:S01]  /*1e2e0*/  UIMAD UR11, UR15, UR11, UR24 ;  /* 0x0000000b0f0b72a4 */ /* 0x000fe2000f8e0218 */
[----:B------:R-:W-:Y:S01]  /*1e2f0*/  R2UR UR24, R49 ;  /* 0x00000000311872ca */ /* 0x000fe200000e0000 */
        /* <DEDUP_REMOVED lines=27> */
[----:B------:R-:W-:Y:S01]  /*1e4b0*/  @UP2 USHF.R.U32.HI UR22, URZ, UR13, UR12 ;  /* 0x0000000d3f162299 */ /* 0x000fe2000801160c */
[C---:B------:R-:W-:Y:S01]  /*1e4c0*/  R2UR UR13, R50.reuse ;  /* 0x00000000320d72ca */ /* 0x040fe200000e0000 */
[----:B------:R-:W-:Y:S01]  /*1e4d0*/  UIMAD UR11, UR15, UR11, UR24 ;  /* 0x0000000b0f0b72a4 */ /* 0x000fe2000f8e0218 */
[----:B------:R-:W-:Y:S01]  /*1e4e0*/  R2UR UR24, R50 ;  /* 0x00000000321872ca */ /* 0x000fe200000e0000 */
[----:B------:R-:W-:Y:S02]  /*1e4f0*/  UIADD3 UR21, -UR22, URZ, URZ ;  /* 0x0000003f16157290 */ /* 0x000fe4000fffe13f */
[----:B------:R-:W-:-:S02]  /*1e500*/  UIMAD UR19, UR11, UR4, UR55 ;  /* 0x000000040b1372a4 */ /* 0x000fc4000f8e0237 */
[----:B------:R-:W-:Y:S02]  /*1e510*/  UIMAD UR21, UR23, UR21, UR14 ;  /* 0x00000015171572a4 */ /* 0x000fe4000f8e020e */
[----:B------:R-:W-:Y:S02]  /*1e520*/  UIMAD UR20, UR20, UR5, UR6 ;  /* 0x00000005141472a4 */ /* 0x000fe4000f8e0206 */
[----:B------:R-:W-:Y:S01]  /*1e530*/  UIMAD UR21, UR21, UR58, UR7 ;  /* 0x0000003a151572a4 */ /* 0x000fe2000f8e0207 */
[----:B------:R-:W-:Y:S01]  /*1e540*/  @UP0 ULDC UR12, c[0x0][0x388] ;  /* 0x0000e200000c0ab9 */ /* 0x000fe20000000800 */
[----:B------:R-:W-:Y:S01]  /*1e550*/  UMOV UR11, UR13 ;  /* 0x0000000d000b7c82 */ /* 0x000fe20008000000 */
[----:B------:R-:W-:-:S06]  /*1e560*/  @UP2 ULDC UR14, c[0x0][0x3a0] ;  /* 0x0000e800000e2ab9 */ /* 0x000fcc0000000800 */
[----:B------:R0:W-:Y:S02]  /*1e570*/  UTMALDG.5D.IM2COL [UR16], [UR56], UR39 ;  /* 0x00000010380073b4 */ /* 0x0001e40008060027 */
[----:B0-----:R-:W-:Y:S02]  /*1e580*/  @UP0 ULDC UR16, c[0x0][0x384] ;  /* 0x0000e10000100ab9 */ /* 0x001fe40000000800 */
[----:B------:R-:W-:-:S07]  /*1e590*/  UIMAD.WIDE.U32 UR16, UR13, UR16, URZ ;  /* 0x000000100d1072a5 */ /* 0x000fce000f8e003f */
[----:B------:R-:W-:Y:S02]  /*1e5a0*/  @UP0 UMOV UR16, UR17 ;  /* 0x0000001100100c82 */ /* 0x000fe40008000000 */
[----:B------:R-:W-:-:S03]  /*1e5b0*/  @UP0 USHF.R.U32.HI UR11, URZ, UR12, UR16 ;  /* 0x0000000c3f0b0299 */ /* 0x000fc60008011610 */
[----:B------:R-:W-:Y:S02]  /*1e5c0*/  @UP1 ULDC.64 UR16, c[0x0][0x390] ;  /* 0x0000e40000101ab9 */ /* 0x000fe40000000a00 */
[----:B------:R-:W-:Y:S02]  /*1e5d0*/  UIMAD.WIDE.U32 UR18, UR11, UR16, URZ ;  /* 0x000000100b1272a5 */ /* 0x000fe4000f8e003f */
[----:B------:R-:W-:Y:S01]  /*1e5e0*/  UMOV UR12, UR11 ;  /* 0x0000000b000c7c82 */ /* 0x000fe20008000000 */
[----:B------:R-:W-:-:S04]  /*1e5f0*/  @UP2 ULDC UR16, c[0x0][0x39c] ;  /* 0x0000e70000102ab9 */ /* 0x000fc80000000800 */
[----:B------:R-:W-:Y:S02]  /*1e600*/  @UP1 UMOV UR18, UR19 ;  /* 0x0000001300121c82 */ /* 0x000fe40008000000 */
[----:B------:R-:W-:-:S03]  /*1e610*/  @UP1 USHF.R.U32.HI UR12, URZ, UR17, UR18 ;  /* 0x000000113f0c1299 */ /* 0x000fc60008011612 */
[----:B------:R-:W-:Y:S01]  /*1e620*/  UMOV UR18, UR10 ;  /* 0x0000000a00127c82 */ /* 0x000fe20008000000 */
[----:B------:R-:W-:Y:S02]  /*1e630*/  UIMAD.WIDE.U32 UR16, UR12, UR16, URZ ;  /* 0x000000100c1072a5 */ /* 0x000fe4000f8e003f */
[----:B------:R-:W-:Y:S02]  /*1e640*/  UIADD3 UR20, -UR12, URZ, URZ ;  /* 0x0000003f0c147290 */ /* 0x000fe4000fffe13f */
[----:B------:R-:W-:Y:S02]  /*1e650*/  UMOV UR22, UR12 ;  /* 0x0000000c00167c82 */ /* 0x000fe40008000000 */
[----:B------:R-:W-:Y:S01]  /*1e660*/  UIMAD UR20, UR31, UR20, UR11 ;  /* 0x000000141f1472a4 */ /* 0x000fe2000f8e020b */
[----:B------:R-:W-:Y:S01]  /*1e670*/  @UP2 UMOV UR16, UR17 ;  /* 0x0000001100102c82 */ /* 0x000fe20008000000 */
[----:B------:R-:W-:Y:S02]  /*1e680*/  UIADD3 UR11, -UR11, URZ, URZ ;  /* 0x0000003f0b0b7290 */ /* 0x000fe4000fffe13f */
[----:B------:R-:W-:-:S02]  /*1e690*/  @UP2 USHF.R.U32.HI UR22, URZ, UR14, UR16 ;  /* 0x0000000e3f162299 */ /* 0x000fc40008011610 */
[----:B------:R-:W-:Y:S01]  /*1e6a0*/  UIMAD UR11, UR15, UR11, UR24 ;  /* 0x0000000b0f0b72a4 */ /* 0x000fe2000f8e0218 */
[C---:B------:R-:W-:Y:S01]  /*1e6b0*/  R2UR UR24, R51.reuse ;  /* 0x00000000331872ca */ /* 0x040fe200000e0000 */
[----:B------:R-:W-:Y:S02]  /*1e6c0*/  UIADD3 UR21, -UR22, URZ, URZ ;  /* 0x0000003f16157290 */ /* 0x000fe4000fffe13f */
[----:B------:R-:W-:Y:S02]  /*1e6d0*/  UIMAD UR19, UR11, UR4, UR55 ;  /* 0x000000040b1372a4 */ /* 0x000fe4000f8e0237 */
[----:B------:R-:W-:Y:S01]  /*1e6e0*/  UIMAD UR21, UR23, UR21, UR12 ;  /* 0x00000015171572a4 */ /* 0x000fe2000f8e020c */
[----:B------:R-:W-:Y:S01]  /*1e6f0*/  R2UR UR12, R51 ;  /* 0x00000000330c72ca */ /* 0x000fe200000e0000 */
[----:B------:R-:W-:Y:S02]  /*1e700*/  UIMAD UR20, UR20, UR5, UR6 ;  /* 0x00000005141472a4 */ /* 0x000fe4000f8e0206 */
[----:B------:R-:W-:-:S02]  /*1e710*/  UIMAD UR21, UR21, UR58, UR7 ;  /* 0x0000003a151572a4 */ /* 0x000fc4000f8e0207 */
[----:B------:R-:W-:Y:S01]  /*1e720*/  UIADD3 UR16, UR8, 0xa000, URZ ;  /* 0x0000a00008107890 */ /* 0x000fe2000fffe03f */
[----:B------:R-:W-:Y:S01]  /*1e730*/  UMOV UR17, UR9 ;  /* 0x0000000900117c82 */ /* 0x000fe20008000000 */
[----:B------:R-:W-:-:S06]  /*1e740*/  @UP0 ULDC UR14, c[0x0][0x388] ;  /* 0x0000e200000e0ab9 */ /* 0x000fcc0000000800 */
[----:B------:R-:W-:Y:S01]  /*1e750*/  UMOV UR11, UR12 ;  /* 0x0000000c000b7c82 */ /* 0x000fe20008000000 */
        /* <DEDUP_REMOVED lines=17> */
[----:B------:R-:W-:Y:S01]  /*1e870*/  @UP2 ULDC UR17, c[0x0][0x3a0] ;  /* 0x0000e80000112ab9 */ /* 0x000fe20000000800 */
[----:B------:R-:W-:-:S02]  /*1e880*/  UIADD3 UR11, -UR11, URZ, URZ ;  /* 0x0000003f0b0b7290 */ /* 0x000fc4000fffe13f */
[----:B------:R-:W-:Y:S02]  /*1e890*/  @UP2 USHF.R.U32.HI UR22, URZ, UR17, UR16 ;  /* 0x000000113f162299 */ /* 0x000fe40008011610 */
[----:B------:R-:W-:Y:S01]  /*1e8a0*/  UIMAD UR11, UR15, UR11, UR24 ;  /* 0x0000000b0f0b72a4 */ /* 0x000fe2000f8e0218 */
[----:B------:R-:W-:Y:S01]  /*1e8b0*/  R2UR UR24, R52 ;  /* 0x00000000341872ca */ /* 0x000fe200000e0000 */
[----:B------:R-:W-:Y:S02]  /*1e8c0*/  UIADD3 UR21, -UR22, URZ, URZ ;  /* 0x0000003f16157290 */ /* 0x000fe4000fffe13f */
[----:B------:R-:W-:Y:S02]  /*1e8d0*/  UIMAD UR19, UR11, UR4, UR55 ;  /* 0x000000040b1372a4 */ /* 0x000fe4000f8e0237 */
[----:B------:R-:W-:Y:S02]  /*1e8e0*/  UIMAD UR21, UR23, UR21, UR14 ;  /* 0x00000015171572a4 */ /* 0x000fe4000f8e020e */
[----:B------:R-:W-:-:S02]  /*1e8f0*/  UIMAD UR20, UR20, UR5, UR6 ;  /* 0x00000005141472a4 */ /* 0x000fc4000f8e0206 */
[----:B------:R-:W-:Y:S02]  /*1e900*/  UIMAD UR21, UR21, UR58, UR7 ;  /* 0x0000003a151572a4 */ /* 0x000fe4000f8e0207 */
[----:B------:R-:W-:Y:S01]  /*1e910*/  UIADD3 UR16, UR8, 0xa800, URZ ;  /* 0x0000a80008107890 */ /* 0x000fe2000fffe03f */
[----:B------:R-:W-:Y:S01]  /*1e920*/  UMOV UR17, UR9 ;  /* 0x0000000900117c82 */ /* 0x000fe20008000000 */
[----:B------:R-:W-:Y:S01]  /*1e930*/  @UP0 ULDC UR14, c[0x0][0x388] ;  /* 0x0000e200000e0ab9 */ /* 0x000fe20000000800 */
[----:B------:R-:W-:-:S06]  /*1e940*/  UMOV UR11, UR40 ;  /* 0x00000028000b7c82 */ /* 0x000fcc0008000000 */
        /* <DEDUP_REMOVED lines=83> */
[C---:B------:R-:W-:Y:S01]  /*1ee80*/  R2UR UR33, R55.reuse ;  /* 0x00000000372172ca */ /* 0x040fe200000e0000 */
[----:B------:R-:W-:Y:S02]  /*1ee90*/  UIADD3 UR21, -UR22, URZ, URZ ;  /* 0x0000003f16157290 */ /* 0x000fe4000fffe13f */
[----:B------:R-:W-:Y:S02]  /*1eea0*/  UIMAD UR19, UR11, UR4, UR55 ;  /* 0x000000040b1372a4 */ /* 0x000fe4000f8e0237 */
[----:B------:R-:W-:Y:S01]  /*1eeb0*/  UIMAD UR21, UR23, UR21, UR14 ;  /* 0x00000015171572a4 */ /* 0x000fe2000f8e020e */
[----:B------:R-:W-:Y:S01]  /*1eec0*/  R2UR UR14, R55 ;  /* 0x00000000370e72ca */ /* 0x000fe200000e0000 */
[----:B------:R-:W-:-:S02]  /*1eed0*/  UIMAD UR20, UR20, UR5, UR6 ;  /* 0x00000005141472a4 */ /* 0x000fc4000f8e0206 */
[----:B------:R-:W-:Y:S02]  /*1eee0*/  UIMAD UR21, UR21, UR58, UR7 ;  /* 0x0000003a151572a4 */ /* 0x000fe4000f8e0207 */
[----:B------:R-:W-:Y:S01]  /*1eef0*/  UIADD3 UR16, UR8, 0xc000, URZ ;  /* 0x0000c00008107890 */ /* 0x000fe2000fffe03f */
[----:B------:R-:W-:-:S07]  /*1ef00*/  UMOV UR17, UR9 ;  /* 0x0000000900117c82 */ /* 0x000fce0008000000 */
[----:B------:R-:W-:Y:S01]  /*1ef10*/  UMOV UR11, UR14 ;  /* 0x0000000e000b7c82 */ /* 0x000fe20008000000 */
[----:B------:R0:W-:Y:S02]  /*1ef20*/  UTMALDG.5D.IM2COL [UR16], [UR56], UR39 ;  /* 0x00000010380073b4 */ /* 0x0001e40008060027 */
[----:B0-----:R-:W-:Y:S02]  /*1ef30*/  @UP0 ULDC UR16, c[0x0][0x384] ;  /* 0x0000e10000100ab9 */ /* 0x001fe40000000800 */
[----:B------:R-:W-:-:S07]  /*1ef40*/  UIMAD.WIDE.U32 UR16, UR14, UR16, URZ ;  /* 0x000000100e1072a5 */ /* 0x000fce000f8e003f */
[----:B------:R-:W-:Y:S01]  /*1ef50*/  @UP0 UMOV UR16, UR17 ;  /* 0x0000001100100c82 */ /* 0x000fe20008000000 */
[----:B------:R-:W-:Y:S02]  /*1ef60*/  @UP0 ULDC UR17, c[0x0][0x388] ;  /* 0x0000e20000110ab9 */ /* 0x000fe40000000800 */
[----:B------:R-:W-:-:S03]  /*1ef70*/  @UP0 USHF.R.U32.HI UR11, URZ, UR17, UR16 ;  /* 0x000000113f0b0299 */ /* 0x000fc60008011610 */
[----:B------:R-:W-:Y:S02]  /*1ef80*/  @UP1 ULDC.64 UR16, c[0x0][0x390] ;  /* 0x0000e40000101ab9 */ /* 0x000fe40000000a00 */
[----:B------:R-:W-:-:S03]  /*1ef90*/  UIMAD.WIDE.U32 UR18, UR11, UR16, URZ ;  /* 0x000000100b1272a5 */ /* 0x000fc6000f8e003f */
[----:B------:R-:W-:-:S04]  /*1efa0*/  @UP2 ULDC UR16, c[0x0][0x39c] ;  /* 0x0000e70000102ab9 */ /* 0x000fc80000000800 */
[----:B------:R-:W-:Y:S01]  /*1efb0*/  UMOV UR18, UR11 ;  /* 0x0000000b00127c82 */ /* 0x000fe20008000000 */
[----:B------:R-:W-:-:S04]  /*1efc0*/  @UP1 USHF.R.U32.HI UR18, URZ, UR17, UR19 ;  /* 0x000000113f121299 */ /* 0x000fc80008011613 */
[----:B------:R-:W-:Y:S02]  /*1efd0*/  UIMAD.WIDE.U32 UR16, UR18, UR16, URZ ;  /* 0x00000010121072a5 */ /* 0x000fe4000f8e003f */
[----:B------:R-:W-:Y:S02]  /*1efe0*/  UIADD3 UR20, -UR18, URZ, URZ ;  /* 0x0000003f12147290 */ /* 0x000fe4000fffe13f */
[----:B------:R-:W-:Y:S02]  /*1eff0*/  UMOV UR22, UR18 ;  /* 0x0000001200167c82 */ /* 0x000fe40008000000 */
[----:B------:R-:W-:Y:S01]  /*1f000*/  UIMAD UR20, UR31, UR20, UR11 ;  /* 0x000000141f1472a4 */ /* 0x000fe2000f8e020b */
[----:B------:R-:W-:Y:S01]  /*1f010*/  @UP2 UMOV UR16, UR17 ;  /* 0x0000001100102c82 */ /* 0x000fe20008000000 */
[----:B------:R-:W-:Y:S01]  /*1f020*/  @UP2 ULDC UR17, c[0x0][0x3a0] ;  /* 0x0000e80000112ab9 */ /* 0x000fe20000000800 */
[----:B------:R-:W-:Y:S02]  /*1f030*/  UIADD3 UR11, -UR11, URZ, URZ ;  /* 0x0000003f0b0b7290 */ /* 0x000fe4000fffe13f */
[----:B------:R-:W-:-:S02]  /*1f040*/  @UP2 USHF.R.U32.HI UR22, URZ, UR17, UR16 ;  /* 0x000000113f162299 */ /* 0x000fc40008011610 */
[----:B------:R-:W-:Y:S01]  /*1f050*/  UIMAD UR11, UR15, UR11, UR33 ;  /* 0x0000000b0f0b72a4 */ /* 0x000fe2000f8e0221 */
[----:B------:R-:W-:Y:S01]  /*1f060*/  R2UR UR33, R56 ;  /* 0x00000000382172ca */ /* 0x000fe200000e0000 */
[----:B------:R-:W-:Y:S02]  /*1f070*/  UIADD3 UR21, -UR22, URZ, URZ ;  /* 0x0000003f16157290 */ /* 0x000fe4000fffe13f */
[----:B------:R-:W-:Y:S02]  /*1f080*/  UIMAD UR19, UR11, UR4, UR55 ;  /* 0x000000040b1372a4 */ /* 0x000fe4000f8e0237 */
[----:B------:R-:W-:Y:S02]  /*1f090*/  UIMAD UR21, UR23, UR21, UR18 ;  /* 0x00000015171572a4 */ /* 0x000fe4000f8e0212 */
[----:B------:R-:W-:Y:S02]  /*1f0a0*/  UIMAD UR20, UR20, UR5, UR6 ;  /* 0x00000005141472a4 */ /* 0x000fe4000f8e0206 */
[----:B------:R-:W-:-:S02]  /*1f0b0*/  UIMAD UR21, UR21, UR58, UR7 ;  /* 0x0000003a151572a4 */ /* 0x000fc4000f8e0207 */
[----:B------:R-:W-:Y:S01]  /*1f0c0*/  UIADD3 UR16, UR8, 0xc800, URZ ;  /* 0x0000c80008107890 */ /* 0x000fe2000fffe03f */
[----:B------:R-:W-:Y:S01]  /*1f0d0*/  UMOV UR17, UR9 ;  /* 0x0000000900117c82 */ /* 0x000fe20008000000 */
[----:B------:R-:W-:Y:S01]  /*1f0e0*/  UMOV UR18, UR10 ;  /* 0x0000000a00127c82 */ /* 0x000fe20008000000 */
[----:B------:R-:W-:-:S06]  /*1f0f0*/  UMOV UR11, UR38 ;  /* 0x00000026000b7c82 */ /* 0x000fcc0008000000 */
        /* <DEDUP_REMOVED lines=29> */
[----:B------:R-:W-:-:S07]  /*1f2d0*/  UMOV UR18, UR10 ;  /* 0x0000000a00127c82 */ /* 0x000fce0008000000 */
[----:B------:R0:W-:Y:S02]  /*1f2e0*/  UTMALDG.5D.IM2COL [UR16], [UR56], UR39 ;  /* 0x00000010380073b4 */ /* 0x0001e40008060027 */
[----:B0-----:R-:W-:Y:S01]  /*1f2f0*/  @UP0 ULDC UR16, c[0x0][0x384] ;  /* 0x0000e10000100ab9 */ /* 0x001fe20000000800 */
[----:B------:R-:W-:Y:S01]  /*1f300*/  UMOV UR20, UR11 ;  /* 0x0000000b00147c82 */ /* 0x000fe20008000000 */
        /* <DEDUP_REMOVED lines=9> */
[----:B------:R-:W-:-:S03]  /*1f3a0*/  UIMAD.WIDE.U32 UR16, UR18, UR16, URZ ;  /* 0x00000010121072a5 */ /* 0x000fc6000f8e003f */
[----:B------:R-:W-:-:S04]  /*1f3b0*/  UMOV UR22, UR18 ;  /* 0x0000001200167c82 */ /* 0x000fc80008000000 */
[----:B------:R-:W-:Y:S01]  /*1f3c0*/  @UP2 UMOV UR16, UR17 ;  /* 0x0000001100102c82 */ /* 0x000fe20008000000 */
[----:B------:R-:W-:Y:S02]  /*1f3d0*/  @UP2 ULDC UR17, c[0x0][0x3a0] ;  /* 0x0000e80000112ab9 */ /* 0x000fe40000000800 */
[----:B------:R-:W-:Y:S02]  /*1f3e0*/  @UP2 USHF.R.U32.HI UR22, URZ, UR17, UR16 ;  /* 0x000000113f162299 */ /* 0x000fe40008011610 */
[----:B------:R-:W-:Y:S02]  /*1f3f0*/  UIADD3 UR16, -UR18, URZ, URZ ;  /* 0x0000003f12107290 */ /* 0x000fe4000fffe13f */
[----:B------:R-:W-:Y:S02]  /*1f400*/  UIADD3 UR21, -UR22, URZ, URZ ;  /* 0x0000003f16157290 */ /* 0x000fe4000fffe13f */
[----:B------:R-:W-:Y:S02]  /*1f410*/  UIADD3 UR17, -UR20, URZ, URZ ;  /* 0x0000003f14117290 */ /* 0x000fe4000fffe13f */
[----:B------:R-:W-:-:S02]  /*1f420*/  UIMAD UR16, UR31, UR16, UR20 ;  /* 0x000000101f1072a4 */ /* 0x000fc4000f8e0214 */
[----:B------:R-:W-:Y:S02]  /*1f430*/  UIMAD UR21, UR23, UR21, UR18 ;  /* 0x00000015171572a4 */ /* 0x000fe4000f8e0212 */
[----:B------:R-:W-:Y:S01]  /*1f440*/  UIMAD UR17, UR15, UR17, UR33 ;  /* 0x000000110f1172a4 */ /* 0x000fe2000f8e0221 */
[----:B------:R-:W-:Y:S01]  /*1f450*/  R2UR UR33, R58 ;  /* 0x000000003a2172ca */ /* 0x000fe200000e0000 */
[----:B------:R-:W-:Y:S02]  /*1f460*/  UIMAD UR20, UR16, UR5, UR6 ;  /* 0x00000005101472a4 */ /* 0x000fe4000f8e0206 */
[----:B------:R-:W-:Y:S02]  /*1f470*/  UIMAD UR19, UR17, UR4, UR55 ;  /* 0x00000004111372a4 */ /* 0x000fe4000f8e0237 */
[----:B------:R-:W-:Y:S02]  /*1f480*/  UIMAD UR21, UR21, UR58, UR7 ;  /* 0x0000003a151572a4 */ /* 0x000fe4000f8e0207 */
        /* <DEDUP_REMOVED lines=115> */
[----:B------:R-:W-:Y:S02]  /*1fbc0*/  UIMAD UR17, UR15, UR17, UR48 ;  /* 0x000000110f1172a4 */ /* 0x000fe4000f8e0230 */
[----:B------:R-:W-:Y:S02]  /*1fbd0*/  UIMAD UR20, UR16, UR5, UR6 ;  /* 0x00000005101472a4 */ /* 0x000fe4000f8e0206 */
[----:B------:R-:W-:Y:S02]  /*1fbe0*/  UIMAD UR19, UR17, UR4, UR55 ;  /* 0x00000004111372a4 */ /* 0x000fe4000f8e0237 */
[----:B------:R-:W-:Y:S02]  /*1fbf0*/  UIMAD UR21, UR21, UR58, UR7 ;  /* 0x0000003a151572a4 */ /* 0x000fe4000f8e0207 */
[----:B------:R-:W-:Y:S01]  /*1fc00*/  UIADD3 UR16, UR8, 0xf800, URZ ;  /* 0x0000f80008107890 */ /* 0x000fe2000fffe03f */
[----:B------:R-:W-:Y:S01]  /*1fc10*/  UMOV UR17, UR9 ;  /* 0x0000000900117c82 */ /* 0x000fe20008000000 */
[----:B------:R-:W-:Y:S01]  /*1fc20*/  UMOV UR18, UR10 ;  /* 0x0000000a00127c82 */ /* 0x000fe20008000000 */
[----:B------:R-:W-:-:S06]  /*1fc30*/  UIADD3 UR48, UR8, 0x400, URZ ;  /* 0x0000040008307890 */ /* 0x000fcc000fffe03f */
[----:B------:R0:W-:Y:S02]  /*1fc40*/  UTMALDG.5D.IM2COL [UR16], [UR56], UR39 ;  /* 0x00000010380073b4 */ /* 0x0001e40008060027 */
[----:B0-----:R-:W-:Y:S01]  /*1fc50*/  @UP0 ULDC UR16, c[0x0][0x384] ;  /* 0x0000e10000100ab9 */ /* 0x001fe20000000800 */
[----:B------:R-:W-:Y:S01]  /*1fc60*/  R2UR UR21, R31 ;  /* 0x000000001f1572ca */ /* 0x000fe200000e0000 */
        /* <DEDUP_REMOVED lines=16> */
[----:B------:R-:W-:Y:S02]  /*1fd70*/  UIMAD UR61, UR15, UR16, UR61 ;  /* 0x000000100f3d72a4 */ /* 0x000fe4000f8e023d */
[----:B------:R-:W-:-:S02]  /*1fd80*/  UIADD3 UR16, -UR18, URZ, URZ ;  /* 0x0000003f12107290 */ /* 0x000fc4000fffe13f */
[----:B------:R-:W-:Y:S02]  /*1fd90*/  UIMAD UR17, UR23, UR17, UR18 ;  /* 0x00000011171172a4 */ /* 0x000fe4000f8e0212 */
[----:B------:R-:W-:Y:S01]  /*1fda0*/  UIMAD UR16, UR31, UR16, UR47 ;  /* 0x000000101f1072a4 */ /* 0x000fe2000f8e022f */
[----:B------:R-:W-:Y:S01]  /*1fdb0*/  R2UR UR47, R33 ;  /* 0x00000000212f72ca */ /* 0x000fe200000e0000 */
[----:B------:R-:W-:Y:S01]  /*1fdc0*/  UIMAD UR51, UR61, UR4, UR55 ;  /* 0x000000043d3372a4 */ /* 0x000fe2000f8e0237 */
[----:B------:R-:W-:Y:S01]  /*1fdd0*/  R2UR UR55, R13 ;  /* 0x000000000d3772ca */ /* 0x000fe200000e0000 */
[----:B------:R-:W-:Y:S01]  /*1fde0*/  UIMAD UR52, UR16, UR5, UR6 ;  /* 0x00000005103472a4 */ /* 0x000fe2000f8e0206 */
[----:B------:R-:W-:Y:S01]  /*1fdf0*/  VIADD R13, R12, 0x1 ;  /* 0x000000010c0d7836 */ /* 0x000fe20000000000 */
[----:B------:R-:W-:Y:S01]  /*1fe00*/  UIMAD UR53, UR17, UR58, UR7 ;  /* 0x0000003a113572a4 */ /* 0x000fe2000f8e0207 */
[C---:B------:R-:W-:Y:S01]  /*1fe10*/  IMAD R12, R7.reuse, 0x2000, R4 ;  /* 0x00002000070c7824 */ /* 0x040fe200078e0204 */
[----:B------:R-:W-:Y:S01]  /*1fe20*/  @UP0 ULDC UR16, c[0x0][0x384] ;  /* 0x0000e10000100ab9 */ /* 0x000fe20000000800 */
[----:B------:R-:W-:Y:S01]  /*1fe30*/  UMOV UR61, UR50 ;  /* 0x00000032003d7c82 */ /* 0x000fe20008000000 */
[----:B------:R-:W-:-:S02]  /*1fe40*/  VIADD R7, R7, 0x1 ;  /* 0x0000000107077836 */ /* 0x000fc40000000000 */
[----:B------:R-:W-:Y:S01]  /*1fe50*/  IMAD R12, R12, 0x4, R21 ;  /* 0x000000040c0c7824 */ /* 0x000fe200078e0215 */
[----:B------:R-:W-:Y:S02]  /*1fe60*/  MOV R21, UR9 ;  /* 0x0000000900157c02 */ /* 0x000fe40008000f00 */
[----:B------:R0:W-:Y:S01]  /*1fe70*/  UTMALDG.5D.IM2COL [UR48], [UR56], UR39 ;  /* 0x00000030380073b4 */ /* 0x0001e20008060027 */
[----:B------:R-:W-:-:S04]  /*1fe80*/  ISETP.NE.AND P5, PT, R7, 0x2, PT ;  /* 0x000000020700780c */ /* 0x000fc80003fa5270 */
[----:B------:R-:W-:Y:S02]  /*1fe90*/  SEL R7, R7, RZ, P5 ;  /* 0x000000ff07077207 */ /* 0x000fe40002800000 */
[----:B0-----:R-:W-:Y:S02]  /*1fea0*/  R2UR UR48, R23 ;  /* 0x00000000173072ca */ /* 0x001fe400000e0000 */
[----:B------:R-:W-:Y:S02]  /*1feb0*/  R2UR UR49, R22 ;  /* 0x00000000163172ca */ /* 0x000fe400000e0000 */
[----:B------:R-:W-:Y:S02]  /*1fec0*/  R2UR UR50, R18 ;  /* 0x00000000123272ca */ /* 0x000fe400000e0000 */
[----:B------:R-:W-:Y:S02]  /*1fed0*/  R2UR UR51, R17 ;  /* 0x00000000113372ca */ /* 0x000fe400000e0000 */
[----:B------:R-:W-:-:S02]  /*1fee0*/  R2UR UR52, R16 ;  /* 0x00000000103472ca */ /* 0x000fc400000e0000 */
[----:B------:R-:W-:Y:S01]  /*1fef0*/  R2UR UR53, R15 ;  /* 0x000000000f3572ca */ /* 0x000fe200000e0000 */
[----:B------:R-:W0:Y:S01]  /*1ff00*/  LDC.64 R16, c[0x0][0x3e0] ;  /* 0x0000f800ff107b82 */ /* 0x000e220000000a00 */
[----:B------:R-:W-:Y:S01]  /*1ff10*/  R2UR UR54, R14 ;  /* 0x000000000e3672ca */ /* 0x000fe200000e0000 */
[----:B------:R-:W-:Y:S01]  /*1ff20*/  UIMAD.WIDE.U32 UR16, UR48, UR16, URZ ;  /* 0x00000010301072a5 */ /* 0x000fe2000f8e003f */
[----:B------:R-:W-:Y:S01]  /*1ff30*/  MOV R14, UR57 ;  /* 0x00000039000e7c02 */ /* 0x000fe20008000f00 */
[----:B------:R-:W-:Y:S01]  /*1ff40*/  VIADD R15, R11, 0x1 ;  /* 0x000000010b0f7836 */ /* 0x000fe20000000000 */
[----:B------:R-:W-:-:S04]  /*1ff50*/  MOV R18, UR10 ;  /* 0x0000000a00127c02 */ /* 0x000fc80008000f00 */
[----:B------:R-:W-:Y:S01]  /*1ff60*/  @UP0 UMOV UR16, UR17 ;  /* 0x0000001100100c82 */ /* 0x000fe20008000000 */
[----:B------:R-:W-:Y:S02]  /*1ff70*/  @UP0 ULDC UR17, c[0x0][0x388] ;  /* 0x0000e20000110ab9 */ /* 0x000fe40000000800 */
[----:B------:R-:W-:-:S03]  /*1ff80*/  @UP0 USHF.R.U32.HI UR48, URZ, UR17, UR16 ;  /* 0x000000113f300299 */ /* 0x000fc60008011610 */
[----:B------:R-:W-:Y:S02]  /*1ff90*/  @UP1 ULDC.64 UR16, c[0x0][0x390] ;  /* 0x0000e40000101ab9 */ /* 0x000fe40000000a00 */
[----:B------:R-:W-:-:S03]  /*1ffa0*/  UIMAD.WIDE.U32 UR18, UR48, UR16, URZ ;  /* 0x00000010301272a5 */ /* 0x000fc6000f8e003f */
[----:B------:R-:W-:-:S04]  /*1ffb0*/  @UP2 ULDC UR16, c[0x0][0x39c] ;  /* 0x0000e70000102ab9 */ /* 0x000fc80000000800 */
[----:B------:R-:W-:Y:S01]  /*1ffc0*/  UMOV UR18, UR48 ;  /* 0x0000003000127c82 */ /* 0x000fe20008000000 */
[----:B------:R-:W-:Y:S02]  /*1ffd0*/  @UP1 USHF.R.U32.HI UR18, URZ, UR17, UR19 ;  /* 0x000000113f121299 */ /* 0x000fe40008011613 */
[----:B------:R-:W-:Y:S02]  /*1ffe0*/  UIADD3 UR19, -UR48, URZ, URZ ;  /* 0x0000003f30137290 */ /* 0x000fe4000fffe13f */
[----:B------:R-:W-:Y:S02]  /*1fff0*/  UIMAD.WIDE.U32 UR16, UR18, UR16, URZ ;  /* 0x00000010121072a5 */ /* 0x000fe4000f8e003f */
[----:B------:R-:W-:Y:S01]  /*20000*/  UIMAD UR19, UR15, UR19, UR21 ;  /* 0x000000130f1372a4 */ /* 0x000fe2000f8e0215 */
[----:B------:R-:W-:Y:S01]  /*20010*/  UMOV UR22, UR18 ;  /* 0x0000001200167c82 */ /* 0x000fe20008000000 */
[----:B------:R-:W-:-:S03]  /*20020*/  UIADD3 UR20, -UR18, URZ, URZ ;  /* 0x0000003f12147290 */ /* 0x000fc6000fffe13f */
[----:B------:R-:W-:Y:S01]  /*20030*/  @UP2 UMOV UR16, UR17 ;  /* 0x0000001100102c82 */ /* 0x000fe20008000000 */
[----:B------:R-:W-:Y:S01]  /*20040*/  @UP2 ULDC UR17, c[0x0][0x3a0] ;  /* 0x0000e80000112ab9 */ /* 0x000fe20000000800 */
[----:B------:R-:W-:Y:S02]  /*20050*/  UIMAD UR20, UR31, UR20, UR48 ;  /* 0x000000141f1472a4 */ /* 0x000fe4000f8e0230 */
[----:B------:R-:W-:Y:S01]  /*20060*/  @UP2 USHF.R.U32.HI UR22, URZ, UR17, UR16 ;  /* 0x000000113f162299 */ /* 0x000fe20008011610 */
[----:B------:R-:W-:Y:S01]  /*20070*/  ULDC UR48, c[0x0][0x3ec] ;  /* 0x0000fb0000307ab9 */ /* 0x000fe20000000800 */
[----:B------:R-:W-:Y:S02]  /*20080*/  UIMAD UR20, UR20, UR5, UR6 ;  /* 0x00000005141472a4 */ /* 0x000fe4000f8e0206 */
[----:B------:R-:W-:Y:S02]  /*20090*/  UIADD3 UR21, -UR22, URZ, URZ ;  /* 0x0000003f16157290 */ /* 0x000fe4000fffe13f */
[----:B------:R-:W-:-:S02]  /*200a0*/  UIMAD UR19, UR19, UR4, UR48 ;  /* 0x00000004131372a4 */ /* 0x000fc4000f8e0230 */
[----:B------:R-:W-:Y:S02]  /*200b0*/  UIMAD UR21, UR23, UR21, UR18 ;  /* 0x00000015171572a4 */ /* 0x000fe4000f8e0212 */
[----:B------:R-:W-:Y:S02]  /*200c0*/  UIADD3 UR16, UR8, 0xc00, URZ ;  /* 0x00000c0008107890 */ /* 0x000fe4000fffe03f */
[----:B------:R-:W-:Y:S01]  /*200d0*/  UIMAD UR21, UR21, UR58, UR7 ;  /* 0x0000003a151572a4 */ /* 0x000fe2000f8e0207 */
[----:B------:R-:W-:Y:S01]  /*200e0*/  UMOV UR17, UR9 ;  /* 0x0000000900117c82 */ /* 0x000fe20008000000 */
[----:B------:R-:W-:-:S07]  /*200f0*/  UMOV UR18, UR61 ;  /* 0x0000003d00127c82 */ /* 0x000fce0008000000 */
[----:B------:R1:W-:Y:S02]  /*20100*/  UTMALDG.5D.IM2COL [UR16], [UR56], UR39 ;  /* 0x00000010380073b4 */ /* 0x0003e40008060027 */
[----:B-1----:R-:W-:Y:S02]  /*20110*/  @UP0 ULDC UR16, c[0x0][0x384] ;  /* 0x0000e10000100ab9 */ /* 0x002fe40000000800 */
        /* <DEDUP_REMOVED lines=11> */
[----:B------:R-:W-:Y:S02]  /*201d0*/  UIADD3 UR20, -UR18, URZ, URZ ;  /* 0x0000003f12147290 */ /* 0x000fe4000fffe13f */
[----:B------:R-:W-:Y:S01]  /*201e0*/  UMOV UR22, UR18 ;  /* 0x0000001200167c82 */ /* 0x000fe20008000000 */
[----:B------:R-:W-:-:S02]  /*201f0*/  UIMAD UR19, UR15, UR19, UR59 ;  /* 0x000000130f1372a4 */ /* 0x000fc4000f8e023b */
[----:B------:R-:W-:Y:S01]  /*20200*/  @UP2 UMOV UR16, UR17 ;  /* 0x0000001100102c82 */ /* 0x000fe20008000000 */
[----:B------:R-:W-:Y:S01]  /*20210*/  @UP2 ULDC UR17, c[0x0][0x3a0] ;  /* 0x0000e80000112ab9 */ /* 0x000fe20000000800 */
[----:B------:R-:W-:Y:S01]  /*20220*/  UIMAD UR20, UR31, UR20, UR49 ;  /* 0x000000141f1472a4 */ /* 0x000fe2000f8e0231 */
[----:B------:R-:W-:Y:S01]  /*20230*/  R2UR UR49, R54 ;  /* 0x00000000363172ca */ /* 0x000fe200000e0000 */
[----:B------:R-:W-:Y:S02]  /*20240*/  @UP2 USHF.R.U32.HI UR22, URZ, UR17, UR16 ;  /* 0x000000113f162299 */ /* 0x000fe40008011610 */
        /* <DEDUP_REMOVED lines=23> */
[----:B------:R-:W-:Y:S01]  /*203c0*/  UIMAD UR19, UR15, UR19, UR47 ;  /* 0x000000130f1372a4 */ /* 0x000fe2000f8e022f */
[----:B------:R-:W-:Y:S01]  /*203d0*/  R2UR UR47, R35 ;  /* 0x00000000232f72ca */ /* 0x000fe200000e0000 */
[----:B------:R-:W-:Y:S01]  /*203e0*/  @UP2 UMOV UR16, UR17 ;  /* 0x0000001100102c82 */ /* 0x000fe20008000000 */
[----:B------:R-:W-:Y:S01]  /*203f0*/  @UP2 ULDC UR17, c[0x0][0x3a0] ;  /* 0x0000e80000112ab9 */ /* 0x000fe20000000800 */
[----:B------:R-:W-:Y:S01]  /*20400*/  UIMAD UR20, UR31, UR20, UR50 ;  /* 0x000000141f1472a4 */ /* 0x000fe2000f8e0232 */
[----:B------:R-:W-:Y:S01]  /*20410*/  R2UR UR50, R56 ;  /* 0x00000000383272ca */ /* 0x000fe200000e0000 */
[----:B------:R-:W-:-:S02]  /*20420*/  @UP2 USHF.R.U32.HI UR22, URZ, UR17, UR16 ;  /* 0x000000113f162299 */ /* 0x000fc40008011610 */
[----:B------:R-:W-:Y:S02]  /*20430*/  UIMAD UR19, UR19, UR4, UR48 ;  /* 0x00000004131372a4 */ /* 0x000fe4000f8e0230 */
[----:B------:R-:W-:Y:S02]  /*20440*/  UIADD3 UR21, -UR22, URZ, URZ ;  /* 0x0000003f16157290 */ /* 0x000fe4000fffe13f */
[----:B------:R-:W-:Y:S02]  /*20450*/  UIMAD UR20, UR20, UR5, UR6 ;  /* 0x00000005141472a4 */ /* 0x000fe4000f8e0206 */
        /* <DEDUP_REMOVED lines=23> */
[----:B------:R-:W-:Y:S02]  /*205d0*/  UIMAD UR20, UR31, UR20, UR51 ;  /* 0x000000141f1472a4 */ /* 0x000fe4000f8e0233 */
        /* <DEDUP_REMOVED lines=28> */
[----:B------:R-:W-:-:S02]  /*207a0*/  UIMAD UR20, UR31, UR20, UR52 ;  /* 0x000000141f1472a4 */ /* 0x000fc4000f8e0234 */
[----:B------:R-:W-:Y:S02]  /*207b0*/  @UP2 USHF.R.U32.HI UR22, URZ, UR17, UR16 ;  /* 0x000000113f162299 */ /* 0x000fe40008011610 */
[----:B------:R-:W-:Y:S02]  /*207c0*/  UIMAD UR19, UR19, UR4, UR48 ;  /* 0x00000004131372a4 */ /* 0x000fe4000f8e0230 */
[----:B------:R-:W-:Y:S02]  /*207d0*/  UIADD3 UR21, -UR22, URZ, URZ ;  /* 0x0000003f16157290 */ /* 0x000fe4000fffe13f */
[----:B------:R-:W-:Y:S02]  /*207e0*/  UIMAD UR20, UR20, UR5, UR6 ;  /* 0x00000005141472a4 */ /* 0x000fe4000f8e0206 */
[----:B------:R-:W-:Y:S02]  /*207f0*/  UIMAD UR21, UR23, UR21, UR18 ;  /* 0x00000015171572a4 */ /* 0x000fe4000f8e0212 */
[----:B------:R-:W-:-:S02]  /*20800*/  UIADD3 UR16, UR8, 0x2c00, URZ ;  /* 0x00002c0008107890 */ /* 0x000fc4000fffe03f */
        /* <DEDUP_REMOVED lines=233> */
[----:B------:R-:W-:Y:S01]  /*216a0*/  UMOV UR18, UR61 ;  /* 0x0000003d00127c82 */ /* 0x000fe20008000000 */
[----:B------:R-:W-:-:S06]  /*216b0*/  @UP0 ULDC UR30, c[0x0][0x384] ;  /* 0x0000e100001e0ab9 */ /* 0x000fcc0000000800 */
[----:B------:R1:W-:Y:S02]  /*216c0*/  UTMALDG.5D.IM2COL [UR16], [UR56], UR39 ;  /* 0x00000010380073b4 */ /* 0x0003e40008060027 */
[----:B-1----:R-:W-:-:S03]  /*216d0*/  UIMAD.WIDE.U32 UR16, UR35, UR30, URZ ;  /* 0x0000001e231072a5 */ /* 0x002fc6000f8e003f */
[----:B------:R-:W-:-:S04]  /*216e0*/  @UP0 ULDC UR30, c[0x0][0x384] ;  /* 0x0000e100001e0ab9 */ /* 0x000fc80000000800 */
        /* <DEDUP_REMOVED lines=26> */
[----:B------:R-:W-:-:S06]  /*21890*/  @UP1 ULDC.64 UR34, c[0x0][0x390] ;  /* 0x0000e40000221ab9 */ /* 0x000fcc0000000a00 */
[----:B------:R1:W-:Y:S02]  /*218a0*/  UTMALDG.5D.IM2COL [UR16], [UR56], UR39 ;  /* 0x00000010380073b4 */ /* 0x0003e40008060027 */
[----:B-1----:R-:W-:-:S03]  /*218b0*/  UIMAD.WIDE.U32 UR16, UR29, UR30, URZ ;  /* 0x0000001e1d1072a5 */ /* 0x002fc6000f8e003f */
[----:B------:R-:W-:-:S04]  /*218c0*/  @UP0 ULDC UR30, c[0x0][0x388] ;  /* 0x0000e200001e0ab9 */ /* 0x000fc80000000800 */
[----:B------:R-:W-:Y:S01]  /*218d0*/  @UP0 UMOV UR32, UR17 ;  /* 0x0000001100200c82 */ /* 0x000fe20008000000 */
[----:B------:R-:W-:Y:S01]  /*218e0*/  @UP1 ULDC.64 UR16, c[0x0][0x390] ;  /* 0x0000e40000101ab9 */ /* 0x000fe20000000a00 */
[----:B------:R-:W-:-:S03]  /*218f0*/  @UP0 USHF.R.U32.HI UR29, URZ, UR30, UR32 ;  /* 0x0000001e3f1d0299 */ /* 0x000fc60008011620 */
[----:B------:R-:W-:Y:S01]  /*21900*/  UMOV UR32, UR27 ;  /* 0x0000001b00207c82 */ /* 0x000fe20008000000 */
[----:B------:R-:W-:-:S03]  /*21910*/  UIMAD.WIDE.U32 UR18, UR29, UR16, URZ ;  /* 0x000000101d1272a5 */ /* 0x000fc6000f8e003f */
[----:B------:R-:W-:-:S04]  /*21920*/  @UP2 ULDC UR16, c[0x0][0x39c] ;  /* 0x0000e70000102ab9 */ /* 0x000fc80000000800 */
[----:B------:R-:W-:Y:S01]  /*21930*/  @UP1 UMOV UR30, UR19 ;  /* 0x00000013001e1c82 */ /* 0x000fe20008000000 */
        /* <DEDUP_REMOVED lines=12> */
[----:B------:R-:W-:Y:S02]  /*21a00*/  UIADD3 UR16, UR8, 0x7c00, URZ ;  /* 0x00007c0008107890 */ /* 0x000fe4000fffe03f */
[----:B------:R-:W-:Y:S02]  /*21a10*/  UIADD3 UR21, -UR22, URZ, URZ ;  /* 0x0000003f16157290 */ /* 0x000fe4000fffe13f */
[----:B------:R-:W-:Y:S02]  /*21a20*/  UIMAD UR19, UR19, UR4, UR48 ;  /* 0x00000004131372a4 */ /* 0x000fe4000f8e0230 */
[----:B------:R-:W-:Y:S02]  /*21a30*/  UIMAD UR21, UR23, UR21, UR18 ;  /* 0x00000015171572a4 */ /* 0x000fe4000f8e0212 */
[----:B------:R-:W-:-:S02]  /*21a40*/  UIMAD UR20, UR20, UR5, UR6 ;  /* 0x00000005141472a4 */ /* 0x000fc4000f8e0206 */
[----:B------:R-:W-:Y:S01]  /*21a50*/  UIMAD UR21, UR21, UR58, UR7 ;  /* 0x0000003a151572a4 */ /* 0x000fe2000f8e0207 */
[----:B------:R-:W-:Y:S01]  /*21a60*/  UMOV UR17, UR9 ;  /* 0x0000000900117c82 */ /* 0x000fe20008000000 */
[----:B------:R-:W-:Y:S01]  /*21a70*/  UMOV UR18, UR61 ;  /* 0x0000003d00127c82 */ /* 0x000fe20008000000 */
[----:B------:R-:W-:Y:S01]  /*21a80*/  @UP0 ULDC UR29, c[0x0][0x384] ;  /* 0x0000e100001d0ab9 */ /* 0x000fe20000000800 */
[----:B------:R-:W-:-:S05]  /*21a90*/  @UP0 ULDC UR30, c[0x0][0x388] ;  /* 0x0000e200001e0ab9 */ /* 0x000fca0000000800 */
[----:B------:R1:W-:Y:S02]  /*21aa0*/  UTMALDG.5D.IM2COL [UR16], [UR56], UR39 ;  /* 0x00000010380073b4 */ /* 0x0003e40008060027 */
[----:B-1----:R-:W-:-:S07]  /*21ab0*/  UIMAD.WIDE.U32 UR16, UR28, UR29, URZ ;  /* 0x0000001d1c1072a5 */ /* 0x002fce000f8e003f */
[----:B------:R-:W-:Y:S01]  /*21ac0*/  @UP0 UMOV UR29, UR17 ;  /* 0x00000011001d0c82 */ /* 0x000fe20008000000 */
[----:B------:R-:W-:Y:S01]  /*21ad0*/  @UP1 ULDC.64 UR16, c[0x0][0x390] ;  /* 0x0000e40000101ab9 */ /* 0x000fe20000000a00 */
[----:B------:R-:W-:-:S03]  /*21ae0*/  @UP0 USHF.R.U32.HI UR28, URZ, UR30, UR29 ;  /* 0x0000001e3f1c0299 */ /* 0x000fc6000801161d */
[----:B------:R-:W-:Y:S01]  /*21af0*/  UMOV UR30, UR25 ;  /* 0x00000019001e7c82 */ /* 0x000fe20008000000 */
[----:B------:R-:W-:-:S03]  /*21b00*/  UIMAD.WIDE.U32 UR18, UR28, UR16, URZ ;  /* 0x000000101c1272a5 */ /* 0x000fc6000f8e003f */
[----:B------:R-:W-:Y:S01]  /*21b10*/  UMOV UR20, UR28 ;  /* 0x0000001c00147c82 */ /* 0x000fe20008000000 */
[----:B------:R-:W-:-:S03]  /*21b20*/  @UP2 ULDC UR16, c[0x0][0x39c] ;  /* 0x0000e70000102ab9 */ /* 0x000fc60000000800 */
[----:B------:R-:W-:Y:S01]  /*21b30*/  @UP1 UMOV UR29, UR19 ;  /* 0x00000013001d1c82 */ /* 0x000fe20008000000 */
[----:B------:R-:W-:Y:S01]  /*21b40*/  @UP2 ULDC UR18, c[0x0][0x3a0] ;  /* 0x0000e80000122ab9 */ /* 0x000fe20000000800 */
[----:B------:R-:W-:-:S03]  /*21b50*/  @UP1 USHF.R.U32.HI UR20, URZ, UR17, UR29 ;  /* 0x000000113f141299 */ /* 0x000fc6000801161d */
[----:B------:R-:W-:Y:S01]  /*21b60*/  @UP0 ULDC UR29, c[0x0][0x384] ;  /* 0x0000e100001d0ab9 */ /* 0x000fe20000000800 */
[----:B------:R-:W-:Y:S02]  /*21b70*/  UIMAD.WIDE.U32 UR16, UR20, UR16, URZ ;  /* 0x00000010141072a5 */ /* 0x000fe4000f8e003f */
[----:B------:R-:W-:Y:S02]  /*21b80*/  UIADD3 UR16, -UR20, URZ, URZ ;  /* 0x0000003f14107290 */ /* 0x000fe4000fffe13f */
[----:B------:R-:W-:Y:S01]  /*21b90*/  UMOV UR22, UR20 ;  /* 0x0000001400167c82 */ /* 0x000fe20008000000 */
        /* <DEDUP_REMOVED lines=12> */
[----:B------:R-:W-:Y:S01]  /*21c60*/  @UP0 ULDC UR17, c[0x0][0x388] ;  /* 0x0000e20000110ab9 */ /* 0x000fe20000000800 */
[----:B------:R-:W-:Y:S02]  /*21c70*/  UMOV UR18, UR61 ;  /* 0x0000003d00127c82 */ /* 0x000fe40008000000 */
[----:B------:R-:W-:-:S03]  /*21c80*/  @UP0 USHF.R.U32.HI UR26, URZ, UR17, UR29 ;  /* 0x000000113f1a0299 */ /* 0x000fc6000801161d */
[----:B------:R-:W-:Y:S01]  /*21c90*/  UMOV UR17, UR9 ;  /* 0x0000000900117c82 */ /* 0x000fe20008000000 */
[----:B------:R-:W-:Y:S01]  /*21ca0*/  @UP0 ULDC UR29, c[0x0][0x384] ;  /* 0x0000e100001d0ab9 */ /* 0x000fe20000000800 */
[----:B------:R1:W-:Y:S02]  /*21cb0*/  UTMALDG.5D.IM2COL [UR16], [UR56], UR39 ;  /* 0x00000010380073b4 */ /* 0x0003e40008060027 */
[----:B-1----:R-:W-:Y:S01]  /*21cc0*/  @UP1 ULDC.64 UR16, c[0x0][0x390] ;  /* 0x0000e40000101ab9 */ /* 0x002fe20000000a00 */
[----:B------:R-:W-:Y:S01]  /*21cd0*/  UMOV UR20, UR26 ;  /* 0x0000001a00147c82 */ /* 0x000fe20008000000 */
[----:B------:R-:W-:Y:S02]  /*21ce0*/  UIMAD.WIDE.U32 UR18, UR26, UR16, URZ ;  /* 0x000000101a1272a5 */ /* 0x000fe4000f8e003f */
[----:B------:R-:W-:-:S05]  /*21cf0*/  UIADD3 UR16, UR8, 0x8c00, URZ ;  /* 0x00008c0008107890 */ /* 0x000fca000fffe03f */
[----:B------:R-:W-:Y:S02]  /*21d00*/  @UP1 UMOV UR28, UR19 ;  /* 0x00000013001c1c82 */ /* 0x000fe40008000000 */
[----:B------:R-:W-:-:S03]  /*21d10*/  @UP1 USHF.R.U32.HI UR20, URZ, UR17, UR28 ;  /* 0x000000113f141299 */ /* 0x000fc6000801161c */
[----:B------:R-:W-:Y:S02]  /*21d20*/  @UP2 ULDC UR28, c[0x0][0x39c] ;  /* 0x0000e700001c2ab9 */ /* 0x000fe40000000800 */
[----:B------:R-:W-:Y:S02]  /*21d30*/  UIMAD.WIDE.U32 UR18, UR20, UR28, URZ ;  /* 0x0000001c141272a5 */ /* 0x000fe4000f8e003f */
[----:B------:R-:W-:Y:S01]  /*21d40*/  UMOV UR22, UR20 ;  /* 0x0000001400167c82 */ /* 0x000fe20008000000 */
[----:B------:R-:W-:Y:S01]  /*21d50*/  @UP2 ULDC UR28, c[0x0][0x3a0] ;  /* 0x0000e800001c2ab9 */ /* 0x000fe20000000800 */
[----:B------:R-:W-:Y:S02]  /*21d60*/  UIADD3 UR18, -UR20, URZ, URZ ;  /* 0x0000003f14127290 */ /* 0x000fe4000fffe13f */
[----:B------:R-:W-:Y:S02]  /*21d70*/  @UP2 USHF.R.U32.HI UR22, URZ, UR28, UR19 ;  /* 0x0000001c3f162299 */ /* 0x000fe40008011613 */
[----:B------:R-:W-:-:S02]  /*21d80*/  UIADD3 UR19, -UR26, URZ, URZ ;  /* 0x0000003f1a137290 */ /* 0x000fc4000fffe13f */
[----:B------:R-:W-:Y:S02]  /*21d90*/  UIADD3 UR17, -UR22, URZ, URZ ;  /* 0x0000003f16117290 */ /* 0x000fe4000fffe13f */
[----:B------:R-:W-:Y:S02]  /*21da0*/  UIMAD UR19, UR15, UR19, UR36 ;  /* 0x000000130f1372a4 */ /* 0x000fe4000f8e0224 */
[----:B------:R-:W-:Y:S02]  /*21db0*/  UIMAD UR18, UR31, UR18, UR26 ;  /* 0x000000121f1272a4 */ /* 0x000fe4000f8e021a */
[----:B------:R-:W-:Y:S02]  /*21dc0*/  UIMAD UR17, UR23, UR17, UR20 ;  /* 0x00000011171172a4 */ /* 0x000fe4000f8e0214 */
[----:B------:R-:W-:Y:S02]  /*21dd0*/  UIMAD UR19, UR19, UR4, UR48 ;  /* 0x00000004131372a4 */ /* 0x000fe4000f8e0230 */
[----:B------:R-:W-:-:S02]  /*21de0*/  UIMAD UR20, UR18, UR5, UR6 ;  /* 0x00000005121472a4 */ /* 0x000fc4000f8e0206 */
[----:B------:R-:W-:Y:S01]  /*21df0*/  UIMAD UR21, UR17, UR58, UR7 ;  /* 0x0000003a111572a4 */ /* 0x000fe2000f8e0207 */
[----:B------:R-:W-:Y:S02]  /*21e00*/  UMOV UR18, UR61 ;  /* 0x0000003d00127c82 */ /* 0x000fe40008000000 */
[----:B------:R-:W-:Y:S01]  /*21e10*/  UMOV UR17, UR9 ;  /* 0x0000000900117c82 */ /* 0x000fe20008000000 */
[----:B------:R-:W-:Y:S01]  /*21e20*/  @UP0 ULDC UR28, c[0x0][0x388] ;  /* 0x0000e200001c0ab9 */ /* 0x000fe20000000800 */
[----:B------:R-:W-:Y:S01]  /*21e30*/  UMOV UR26, UR13 ;  /* 0x0000000d001a7c82 */ /* 0x000fe20008000000 */
[----:B------:R-:W-:-:S03]  /*21e40*/  @UP0 ULDC UR36, c[0x0][0x388] ;  /* 0x0000e20000240ab9 */ /* 0x000fc60000000800 */
[----:B------:R1:W-:Y:S02]  /*21e50*/  UTMALDG.5D.IM2COL [UR16], [UR56], UR39 ;  /* 0x00000010380073b4 */ /* 0x0003e40008060027 */
[----:B-1----:R-:W-:Y:S01]  /*21e60*/  UIMAD.WIDE.U32 UR16, UR27, UR29, URZ ;  /* 0x0000001d1b1072a5 */ /* 0x002fe2000f8e003f */
[----:B------:R-:W-:Y:S01]  /*21e70*/  @UP0 ULDC UR18, c[0x0][0x384] ;  /* 0x0000e10000120ab9 */ /* 0x000fe20000000800 */
[----:B------:R-:W-:Y:S01]  /*21e80*/  @UP0 ULDC UR20, c[0x0][0x384] ;  /* 0x0000e10000140ab9 */ /* 0x000fe20000000800 */
[----:B------:R-:W-:Y:S02]  /*21e90*/  UIMAD.WIDE.U32 UR18, UR13, UR18, URZ ;  /* 0x000000120d1272a5 */ /* 0x000fe4000f8e003f */
[----:B------:R-:W-:Y:S01]  /*21ea0*/  @UP0 USHF.R.U32.HI UR32, URZ, UR28, UR17 ;  /* 0x0000001c3f200299 */ /* 0x000fe20008011611 */
[----:B------:R-:W-:Y:S01]  /*21eb0*/  @UP0 ULDC UR22, c[0x0][0x388] ;  /* 0x0000e20000160ab9 */ /* 0x000fe20000000800 */
[----:B------:R-:W-:Y:S02]  /*21ec0*/  UIMAD.WIDE.U32 UR20, UR25, UR20, URZ ;  /* 0x00000014191472a5 */ /* 0x000fe4000f8e003f */
[----:B------:R-:W-:Y:S01]  /*21ed0*/  UIMAD.WIDE.U32 UR16, UR32, UR34, URZ ;  /* 0x00000022201072a5 */ /* 0x000fe2000f8e003f */
[----:B------:R-:W-:Y:S01]  /*21ee0*/  @UP0 UMOV UR13, UR19 ;  /* 0x00000013000d0c82 */ /* 0x000fe20008000000 */
[----:B------:R-:W-:Y:S01]  /*21ef0*/  @UP1 ULDC.64 UR18, c[0x0][0x390] ;  /* 0x0000e40000121ab9 */ /* 0x000fe20000000a00 */
[----:B------:R-:W-:-:S02]  /*21f00*/  @UP0 USHF.R.U32.HI UR26, URZ, UR22, UR13 ;  /* 0x000000163f1a0299 */ /* 0x000fc4000801160d */
[----:B------:R-:W-:Y:S02]  /*21f10*/  @UP0 USHF.R.U32.HI UR30, URZ, UR36, UR21 ;  /* 0x000000243f1e0299 */ /* 0x000fe40008011615 */
[----:B------:R-:W-:Y:S01]  /*21f20*/  @UP1 UMOV UR22, UR17 ;  /* 0x0000001100161c82 */ /* 0x000fe20008000000 */
[----:B------:R-:W-:Y:S01]  /*21f30*/  UIMAD.WIDE.U32 UR16, UR26, UR18, URZ ;  /* 0x000000121a1072a5 */ /* 0x000fe2000f8e003f */
[----:B------:R-:W-:Y:S01]  /*21f40*/  @UP1 ULDC.64 UR28, c[0x0][0x390] ;  /* 0x0000e400001c1ab9 */ /* 0x000fe20000000a00 */
[----:B------:R-:W-:Y:S01]  /*21f50*/  UMOV UR13, UR32 ;  /* 0x00000020000d7c82 */ /* 0x000fe20008000000 */
[----:B------:R-:W-:Y:S02]  /*21f60*/  UIMAD.WIDE.U32 UR20, UR30, UR28, URZ ;  /* 0x0000001c1e1472a5 */ /* 0x000fe4000f8e003f */
[----:B------:R-:W-:Y:S01]  /*21f70*/  @UP1 USHF.R.U32.HI UR13, URZ, UR35, UR22 ;  /* 0x000000233f0d1299 */ /* 0x000fe20008011616 */
[----:B------:R-:W-:Y:S01]  /*21f80*/  UMOV UR27, UR26 ;  /* 0x0000001a001b7c82 */ /* 0x000fe20008000000 */
[----:B------:R-:W-:Y:S01]  /*21f90*/  @UP2 ULDC UR16, c[0x0][0x39c] ;  /* 0x0000e70000102ab9 */ /* 0x000fe20000000800 */
[----:B------:R-:W-:-:S02]  /*21fa0*/  @UP1 USHF.R.U32.HI UR27, URZ, UR19, UR17 ;  /* 0x000000133f1b1299 */ /* 0x000fc40008011611 */
[----:B------:R-:W-:Y:S01]  /*21fb0*/  UIMAD.WIDE.U32 UR16, UR13, UR16, URZ ;  /* 0x000000100d1072a5 */ /* 0x000fe2000f8e003f */
[----:B------:R-:W-:Y:S01]  /*21fc0*/  @UP0 ULDC UR18, c[0x0][0x384] ;  /* 0x0000e10000120ab9 */ /* 0x000fe20000000800 */
[----:B------:R-:W-:Y:S01]  /*21fd0*/  @UP2 ULDC UR20, c[0x0][0x3a0] ;  /* 0x0000e80000142ab9 */ /* 0x000fe20000000800 */
[----:B------:R-:W-:Y:S01]  /*21fe0*/  UMOV UR36, UR30 ;  /* 0x0000001e00247c82 */ /* 0x000fe20008000000 */
[----:B------:R-:W-:Y:S01]  /*21ff0*/  UIMAD.WIDE.U32 UR18, UR12, UR18, URZ ;  /* 0x000000120c1272a5 */ /* 0x000fe2000f8e003f */
[----:B------:R-:W-:Y:S01]  /*22000*/  UMOV UR22, UR13 ;  /* 0x0000000d00167c82 */ /* 0x000fe20008000000 */
[----:B------:R-:W-:Y:S02]  /*22010*/  @UP1 USHF.R.U32.HI UR36, URZ, UR29, UR21 ;  /* 0x0000001d3f241299 */ /* 0x000fe40008011615 */
[----:B------:R-:W-:Y:S01]  /*22020*/  @UP2 USHF.R.U32.HI UR22, URZ, UR20, UR17 ;  /* 0x000000143f162299 */ /* 0x000fe20008011611 */
[----:B------:R-:W-:Y:S01]  /*22030*/  @UP0 ULDC UR21, c[0x0][0x388] ;  /* 0x0000e20000150ab9 */ /* 0x000fe20000000800 */
[----:B------:R-:W-:-:S02]  /*22040*/  UIADD3 UR20, -UR13, URZ, URZ ;  /* 0x0000003f0d147290 */ /* 0x000fc4000fffe13f */
[----:B------:R-:W-:Y:S02]  /*22050*/  @UP0 USHF.R.U32.HI UR12, URZ, UR21, UR19 ;  /* 0x000000153f0c0299 */ /* 0x000fe40008011613 */
[----:B------:R-:W-:Y:S02]  /*22060*/  UIADD3 UR17, -UR32, URZ, URZ ;  /* 0x0000003f20117290 */ /* 0x000fe4000fffe13f */
[----:B------:R-:W-:Y:S02]  /*22070*/  UIADD3 UR21, -UR22, URZ, URZ ;  /* 0x0000003f16157290 */ /* 0x000fe4000fffe13f */
[----:B------:R-:W-:Y:S02]  /*22080*/  UIMAD UR20, UR31, UR20, UR32 ;  /* 0x000000141f1472a4 */ /* 0x000fe4000f8e0220 */
[----:B------:R-:W-:Y:S01]  /*22090*/  UIMAD UR17, UR15, UR17, UR47 ;  /* 0x000000110f1172a4 */ /* 0x000fe2000f8e022f */
[----:B------:R-:W-:Y:S01]  /*220a0*/  R2UR UR47, R49 ;  /* 0x00000000312f72ca */ /* 0x000fe200000e0000 */
[----:B------:R-:W-:-:S02]  /*220b0*/  UIMAD UR21, UR23, UR21, UR13 ;  /* 0x00000015171572a4 */ /* 0x000fc4000f8e020d */
[----:B------:R-:W-:Y:S02]  /*220c0*/  UIADD3 UR16, UR8, 0x9400, URZ ;  /* 0x0000940008107890 */ /* 0x000fe4000fffe03f */
[----:B------:R-:W-:Y:S02]  /*220d0*/  UIMAD UR19, UR17, UR4, UR48 ;  /* 0x00000004111372a4 */ /* 0x000fe4000f8e0230 */
[----:B------:R-:W-:Y:S02]  /*220e0*/  UIMAD UR20, UR20, UR5, UR6 ;  /* 0x00000005141472a4 */ /* 0x000fe4000f8e0206 */
[----:B------:R-:W-:Y:S01]  /*220f0*/  UIMAD UR21, UR21, UR58, UR7 ;  /* 0x0000003a151572a4 */ /* 0x000fe2000f8e0207 */
[----:B------:R-:W-:Y:S01]  /*22100*/  @UP1 ULDC.64 UR28, c[0x0][0x390] ;  /* 0x0000e400001c1ab9 */ /* 0x000fe20000000a00 */
[----:B------:R-:W-:Y:S01]  /*22110*/  UMOV UR17, UR9 ;  /* 0x0000000900117c82 */ /* 0x000fe20008000000 */
[----:B------:R-:W-:Y:S01]  /*22120*/  UIMAD.WIDE.U32 UR34, UR12, UR28, URZ ;  /* 0x0000001c0c2272a5 */ /* 0x000fe2000f8e003f */
[----:B------:R-:W-:-:S02]  /*22130*/  UMOV UR18, UR61 ;  /* 0x0000003d00127c82 */ /* 0x000fc40008000000 */
[----:B------:R-:W-:Y:S01]  /*22140*/  @UP2 ULDC UR28, c[0x0][0x39c] ;  /* 0x0000e700001c2ab9 */ /* 0x000fe20000000800 */
[----:B------:R-:W-:Y:S02]  /*22150*/  UMOV UR25, UR24 ;  /* 0x0000001800197c82 */ /* 0x000fe40008000000 */
[----:B------:R1:W-:Y:S01]  /*22160*/  UTMALDG.5D.IM2COL [UR16], [UR56], UR39 ;  /* 0x00000010380073b4 */ /* 0x0003e20008060027 */
[----:B------:R-:W-:Y:S01]  /*22170*/  UMOV UR32, UR40 ;  /* 0x0000002800207c82 */ /* 0x000fe20008000000 */
[----:B------:R-:W-:Y:S01]  /*22180*/  UMOV UR13, UR12 ;  /* 0x0000000c000d7c82 */ /* 0x000fe20008000000 */
[----:B------:R-:W-:Y:S02]  /*22190*/  @UP1 USHF.R.U32.HI UR13, URZ, UR29, UR35 ;  /* 0x0000001d3f0d1299 */ /* 0x000fe40008011623 */
[----:B-1----:R-:W-:Y:S01]  /*221a0*/  UIMAD.WIDE.U32 UR18, UR36, UR28, URZ ;  /* 0x0000001c241272a5 */ /* 0x002fe2000f8e003f */
[----:B------:R-:W-:Y:S02]  /*221b0*/  @UP2 ULDC UR21, c[0x0][0x3a0] ;  /* 0x0000e80000152ab9 */ /* 0x000fe40000000800 */
[----:B------:R-:W-:Y:S01]  /*221c0*/  @UP0 ULDC UR28, c[0x0][0x384] ;  /* 0x0000e100001c0ab9 */ /* 0x000fe20000000800 */
[----:B------:R-:W-:Y:S01]  /*221d0*/  @UP0 ULDC UR20, c[0x0][0x388] ;  /* 0x0000e20000140ab9 */ /* 0x000fe20000000800 */
[----:B------:R-:W-:-:S02]  /*221e0*/  UIMAD.WIDE.U32 UR16, UR40, UR28, URZ ;  /* 0x0000001c281072a5 */ /* 0x000fc4000f8e003f */
[----:B------:R-:W-:Y:S01]  /*221f0*/  @UP0 ULDC UR18, c[0x0][0x384] ;  /* 0x0000e10000120ab9 */ /* 0x000fe20000000800 */
[----:B------:R-:W-:Y:S01]  /*22200*/  @UP2 UMOV UR28, UR19 ;  /* 0x00000013001c2c82 */ /* 0x000fe20008000000 */
[----:B------:R-:W-:Y:S01]  /*22210*/  UIMAD.WIDE.U32 UR18, UR24, UR18, URZ ;  /* 0x00000012181272a5 */ /* 0x000fe2000f8e003f */
[----:B------:R-:W-:Y:S02]  /*22220*/  UMOV UR22, UR36 ;  /* 0x0000002400167c82 */ /* 0x000fe40008000000 */
[----:B------:R-:W-:Y:S01]  /*22230*/  @UP0 UMOV UR24, UR17 ;  /* 0x0000001100180c82 */ /* 0x000fe20008000000 */
[----:B------:R-:W-:Y:S02]  /*22240*/  @UP2 USHF.R.U32.HI UR22, URZ, UR21, UR28 ;  /* 0x000000153f162299 */ /* 0x000fe4000801161c */
[----:B------:R-:W-:Y:S01]  /*22250*/  @UP0 USHF.R.U32.HI UR32, URZ, UR20, UR24 ;  /* 0x000000143f200299 */ /* 0x000fe20008011618 */
[----:B------:R-:W-:Y:S01]  /*22260*/  @UP0 ULDC UR21, c[0x0][0x388] ;  /* 0x0000e20000150ab9 */ /* 0x000fe20000000800 */
[----:B------:R-:W-:Y:S01]  /*22270*/  @UP1 ULDC.64 UR16, c[0x0][0x390] ;  /* 0x0000e40000101ab9 */ /* 0x000fe20000000a00 */
[----:B------:R-:W-:-:S02]  /*22280*/  @UP0 USHF.R.U32.HI UR25, URZ, UR21, UR19 ;  /* 0x000000153f190299 */ /* 0x000fc40008011613 */
[----:B------:R-:W-:Y:S02]  /*22290*/  UIADD3 UR21, -UR22, URZ, URZ ;  /* 0x0000003f16157290 */ /* 0x000fe4000fffe13f */
[----:B------:R-:W-:Y:S02]  /*222a0*/  UIADD3 UR24, -UR30, URZ, URZ ;  /* 0x0000003f1e187290 */ /* 0x000fe4000fffe13f */
[----:B------:R-:W-:Y:S02]  /*222b0*/  UIADD3 UR20, -UR36, URZ, URZ ;  /* 0x0000003f24147290 */ /* 0x000fe4000fffe13f */
[----:B------:R-:W-:Y:S02]  /*222c0*/  UIMAD.WIDE.U32 UR18, UR32, UR16, URZ ;  /* 0x00000010201272a5 */ /* 0x000fe4000f8e003f */
[----:B------:R-:W-:Y:S02]  /*222d0*/  UIMAD UR21, UR23, UR21, UR36 ;  /* 0x00000015171572a4 */ /* 0x000fe4000f8e0224 */
[----:B------:R-:W-:-:S02]  /*222e0*/  UIMAD UR20, UR31, UR20, UR30 ;  /* 0x000000141f1472a4 */ /* 0x000fc4000f8e021e */
[----:B------:R-:W-:Y:S01]  /*222f0*/  UIMAD UR24, UR15, UR24, UR47 ;  /* 0x000000180f1872a4 */ /* 0x000fe2000f8e022f */
[----:B------:R-:W-:Y:S01]  /*22300*/  R2UR UR47, R50 ;  /* 0x00000000322f72ca */ /* 0x000fe200000e0000 */
[----:B------:R-:W-:Y:S01]  /*22310*/  @UP1 ULDC.64 UR28, c[0x0][0x390] ;  /* 0x0000e400001c1ab9 */ /* 0x000fe20000000a00 */
[----:B------:R-:W-:Y:S01]  /*22320*/  @UP1 UMOV UR18, UR19 ;  /* 0x0000001300121c82 */ /* 0x000fe20008000000 */
[----:B------:R-:W-:Y:S02]  /*22330*/  UIADD3 UR16, UR8, 0x9c00, URZ ;  /* 0x00009c0008107890 */ /* 0x000fe4000fffe03f */
[----:B------:R-:W-:Y:S02]  /*22340*/  UIMAD UR19, UR24, UR4, UR48 ;  /* 0x00000004181372a4 */ /* 0x000fe4000f8e0230 */
[----:B------:R-:W-:Y:S02]  /*22350*/  UIMAD UR20, UR20, UR5, UR6 ;  /* 0x00000005141472a4 */ /* 0x000fe4000f8e0206 */
[----:B------:R-:W-:-:S02]  /*22360*/  UIMAD UR21, UR21, UR58, UR7 ;  /* 0x0000003a151572a4 */ /* 0x000fc4000f8e0207 */
[----:B------:R-:W-:Y:S01]  /*22370*/  UIMAD.WIDE.U32 UR34, UR25, UR28, URZ ;  /* 0x0000001c192272a5 */ /* 0x000fe2000f8e003f */
[----:B------:R-:W-:Y:S01]  /*22380*/  UMOV UR30, UR32 ;  /* 0x00000020001e7c82 */ /* 0x000fe20008000000 */
[----:B------:R-:W-:Y:S01]  /*22390*/  @UP1 USHF.R.U32.HI UR30, URZ, UR17, UR18 ;  /* 0x000000113f1e1299 */ /* 0x000fe20008011612 */
[----:B------:R-:W-:Y:S02]  /*223a0*/  UMOV UR24, UR25 ;  /* 0x0000001900187c82 */ /* 0x000fe40008000000 */
[----:B------:R-:W-:Y:S01]  /*223b0*/  UMOV UR17, UR9 ;  /* 0x0000000900117c82 */ /* 0x000fe20008000000 */
[----:B------:R-:W-:Y:S01]  /*223c0*/  UMOV UR18, UR61 ;  /* 0x0000003d00127c82 */ /* 0x000fe20008000000 */
[----:B------:R-:W-:Y:S01]  /*223d0*/  @UP1 USHF.R.U32.HI UR24, URZ, UR29, UR35 ;  /* 0x0000001d3f181299 */ /* 0x000fe20008011623 */
[----:B------:R1:W-:Y:S01]  /*223e0*/  UTMALDG.5D.IM2COL [UR16], [UR56], UR39 ;  /* 0x00000010380073b4 */ /* 0x0003e20008060027 */
[----:B------:R-:W-:Y:S01]  /*223f0*/  @UP0 ULDC UR34, c[0x0][0x384] ;  /* 0x0000e10000220ab9 */ /* 0x000fe20000000800 */
[----:B------:R-:W-:Y:S01]  /*22400*/  @UP0 ULDC UR35, c[0x0][0x384] ;  /* 0x0000e10000230ab9 */ /* 0x000fe20000000800 */
[----:B------:R-:W-:Y:S01]  /*22410*/  UMOV UR28, UR14 ;  /* 0x0000000e001c7c82 */ /* 0x000fe20008000000 */
[----:B------:R-:W-:Y:S01]  /*22420*/  UMOV UR29, UR37 ;  /* 0x00000025001d7c82 */ /* 0x000fe20008000000 */
[----:B------:R-:W-:Y:S01]  /*22430*/  @UP1 ULDC.64 UR40, c[0x0][0x390] ;  /* 0x0000e40000281ab9 */ /* 0x000fe20000000a00 */
[----:B-1----:R-:W-:-:S02]  /*22440*/  UIMAD.WIDE.U32 UR16, UR37, UR34, URZ ;  /* 0x00000022251072a5 */ /* 0x002fc4000f8e003f */
[----:B------:R-:W-:Y:S01]  /*22450*/  UIMAD.WIDE.U32 UR18, UR14, UR35, URZ ;  /* 0x000000230e1272a5 */ /* 0x000fe2000f8e003f */
[----:B------:R-:W-:Y:S02]  /*22460*/  @UP2 ULDC UR22, c[0x0][0x39c] ;  /* 0x0000e70000162ab9 */ /* 0x000fe40000000800 */
[----:B------:R-:W-:Y:S01]  /*22470*/  @UP2 ULDC UR14, c[0x0][0x3a0] ;  /* 0x0000e800000e2ab9 */ /* 0x000fe20000000800 */
[----:B------:R-:W-:Y:S01]  /*22480*/  @UP0 ULDC UR20, c[0x0][0x388] ;  /* 0x0000e20000140ab9 */ /* 0x000fe20000000800 */
[----:B------:R-:W-:Y:S01]  /*22490*/  @UP0 UMOV UR16, UR17 ;  /* 0x0000001100100c82 */ /* 0x000fe20008000000 */
[----:B------:R-:W-:Y:S01]  /*224a0*/  @UP0 ULDC UR21, c[0x0][0x388] ;  /* 0x0000e20000150ab9 */ /* 0x000fe20000000800 */
[----:B------:R-:W-:Y:S01]  /*224b0*/  @UP0 UMOV UR17, UR19 ;  /* 0x0000001300110c82 */ /* 0x000fe20008000000 */
[----:B------:R-:W-:Y:S02]  /*224c0*/  UIMAD.WIDE.U32 UR18, UR27, UR22, URZ ;  /* 0x000000161b1272a5 */ /* 0x000fe4000f8e003f */
[----:B------:R-:W-:Y:S01]  /*224d0*/  @UP0 USHF.R.U32.HI UR28, URZ, UR20, UR17 ;  /* 0x000000143f1c0299 */ /* 0x000fe20008011611 */
[----:B------:R-:W-:Y:S01]  /*224e0*/  UMOV UR22, UR27 ;  /* 0x0000001b00167c82 */ /* 0x000fe20008000000 */
[----:B------:R-:W-:-:S02]  /*224f0*/  @UP2 USHF.R.U32.HI UR22, URZ, UR14, UR19 ;  /* 0x0000000e3f162299 */ /* 0x000fc40008011613 */
[----:B------:R-:W-:Y:S02]  /*22500*/  UIADD3 UR14, -UR27, URZ, URZ ;  /* 0x0000003f1b0e7290 */ /* 0x000fe4000fffe13f */
[----:B------:R-:W-:Y:S02]  /*22510*/  UIADD3 UR17, -UR26, URZ, URZ ;  /* 0x0000003f1a117290 */ /* 0x000fe4000fffe13f */
[----:B------:R-:W-:Y:S02]  /*22520*/  UIADD3 UR18, -UR22, URZ, URZ ;  /* 0x0000003f16127290 */ /* 0x000fe4000fffe13f */
[----:B------:R-:W-:Y:S02]  /*22530*/  UIMAD UR14, UR31, UR14, UR26 ;  /* 0x0000000e1f0e72a4 */ /* 0x000fe4000f8e021a */
[----:B------:R-:W-:Y:S01]  /*22540*/  UIMAD UR17, UR15, UR17, UR47 ;  /* 0x000000110f1172a4 */ /* 0x000fe2000f8e022f */
[----:B------:R-:W-:Y:S01]  /*22550*/  R2UR UR47, R51 ;  /* 0x00000000332f72ca */ /* 0x000fe200000e0000 */
[----:B------:R-:W-:-:S02]  /*22560*/  UIMAD UR18, UR23, UR18, UR27 ;  /* 0x00000012171272a4 */ /* 0x000fc4000f8e021b */
[----:B------:R-:W-:Y:S02]  /*22570*/  @UP0 USHF.R.U32.HI UR29, URZ, UR21, UR16 ;  /* 0x000000153f1d0299 */ /* 0x000fe40008011610 */
        /* <DEDUP_REMOVED lines=12> */
[----:B------:R-:W-:Y:S02]  /*22640*/  @UP1 USHF.R.U32.HI UR26, URZ, UR35, UR37 ;  /* 0x000000233f1a1299 */ /* 0x000fe40008011625 */
[----:B------:R-:W-:Y:S01]  /*22650*/  UIMAD.WIDE.U32 UR42, UR29, UR40, URZ ;  /* 0x000000281d2a72a5 */ /* 0x000fe2000f8e003f */
[----:B------:R-:W-:Y:S01]  /*22660*/  @UP0 ULDC UR35, c[0x0][0x384] ;  /* 0x0000e10000230ab9 */ /* 0x000fe20000000800 */
[----:B------:R-:W-:Y:S02]  /*22670*/  UMOV UR27, UR29 ;  /* 0x0000001d001b7c82 */ /* 0x000fe40008000000 */
[----:B------:R-:W-:-:S03]  /*22680*/  @UP1 USHF.R.U32.HI UR27, URZ, UR41, UR43 ;  /* 0x000000293f1b1299 */ /* 0x000fc6000801162b */
[----:B------:R-:W-:Y:S01]  /*22690*/  @UP1 ULDC.64 UR40, c[0x0][0x390] ;  /* 0x0000e40000281ab9 */ /* 0x000fe20000000a00 */
[----:B------:R-:W-:Y:S01]  /*226a0*/  R2UR UR42, R61 ;  /* 0x000000003d2a72ca */ /* 0x000fe200000e0000 */
[----:B-1----:R-:W-:Y:S01]  /*226b0*/  UIMAD.WIDE.U32 UR18, UR38, UR34, URZ ;  /* 0x00000022261272a5 */ /* 0x002fe2000f8e003f */
[----:B------:R-:W-:Y:S02]  /*226c0*/  @UP2 ULDC UR22, c[0x0][0x39c] ;  /* 0x0000e70000162ab9 */ /* 0x000fe40000000800 */
[----:B------:R-:W-:Y:S01]  /*226d0*/  @UP0 ULDC UR34, c[0x0][0x388] ;  /* 0x0000e20000220ab9 */ /* 0x000fe20000000800 */
[----:B------:R-:W-:Y:S01]  /*226e0*/  @UP2 ULDC UR20, c[0x0][0x3a0] ;  /* 0x0000e80000142ab9 */ /* 0x000fe20000000800 */
[----:B------:R-:W-:Y:S02]  /*226f0*/  @UP0 USHF.R.U32.HI UR14, URZ, UR34, UR19 ;  /* 0x000000223f0e0299 */ /* 0x000fe40008011613 */
[----:B------:R-:W-:Y:S02]  /*22700*/  UIMAD.WIDE.U32 UR18, UR13, UR22, URZ ;  /* 0x000000160d1272a5 */ /* 0x000fe4000f8e003f */
[----:B------:R-:W-:Y:S01]  /*22710*/  UIMAD.WIDE.U32 UR16, UR11, UR35, URZ ;  /* 0x000000230b1072a5 */ /* 0x000fe2000f8e003f */
[----:B------:R-:W-:Y:S01]  /*22720*/  UMOV UR22, UR13 ;  /* 0x0000000d00167c82 */ /* 0x000fe20008000000 */
[----:B------:R-:W-:Y:S01]  /*22730*/  UIADD3 UR18, -UR13, URZ, URZ ;  /* 0x0000003f0d127290 */ /* 0x000fe2000fffe13f */
[----:B------:R-:W-:Y:S01]  /*22740*/  @UP0 ULDC UR21, c[0x0][0x388] ;  /* 0x0000e20000150ab9 */ /* 0x000fe20000000800 */
[----:B------:R-:W-:-:S02]  /*22750*/  @UP2 USHF.R.U32.HI UR22, URZ, UR20, UR19 ;  /* 0x000000143f162299 */ /* 0x000fc40008011613 */
[----:B------:R-:W-:Y:S02]  /*22760*/  @UP0 USHF.R.U32.HI UR11, URZ, UR21, UR17 ;  /* 0x000000153f0b0299 */ /* 0x000fe40008011611 */
[----:B------:R-:W-:Y:S02]  /*22770*/  UIADD3 UR17, -UR12, URZ, URZ ;  /* 0x0000003f0c117290 */ /* 0x000fe4000fffe13f */
[----:B------:R-:W-:Y:S02]  /*22780*/  UIMAD UR18, UR31, UR18, UR12 ;  /* 0x000000121f1272a4 */ /* 0x000fe4000f8e020c */
[----:B------:R-:W-:Y:S02]  /*22790*/  UIADD3 UR12, -UR22, URZ, URZ ;  /* 0x0000003f160c7290 */ /* 0x000fe4000fffe13f */
        /* <DEDUP_REMOVED lines=12> */
[----:B------:R-:W-:Y:S02]  /*22860*/  UIMAD.WIDE.U32 UR36, UR14, UR40, URZ ;  /* 0x000000280e2472a5 */ /* 0x000fe4000f8e003f */
[----:B------:R1:W-:Y:S01]  /*22870*/  UTMALDG.5D.IM2COL [UR16], [UR56], UR39 ;  /* 0x00000010380073b4 */ /* 0x0003e20008060027 */
[----:B------:R-:W-:Y:S01]  /*22880*/  UMOV UR59, UR11 ;  /* 0x0000000b003b7c82 */ /* 0x000fe20008000000 */
[----:B------:R-:W-:Y:S01]  /*22890*/  @UP1 USHF.R.U32.HI UR59, URZ, UR35, UR13 ;  /* 0x000000233f3b1299 */ /* 0x000fe2000801160d */
[----:B------:R-:W-:Y:S02]  /*228a0*/  UMOV UR12, UR33 ;  /* 0x00000021000c7c82 */ /* 0x000fe40008000000 */
[----:B------:R-:W-:Y:S01]  /*228b0*/  UMOV UR13, UR45 ;  /* 0x0000002d000d7c82 */ /* 0x000fe20008000000 */
[----:B------:R-:W-:Y:S01]  /*228c0*/  @UP2 ULDC UR36, c[0x0][0x3a0] ;  /* 0x0000e80000242ab9 */ /* 0x000fe20000000800 */
[----:B------:R-:W-:Y:S01]  /*228d0*/  UMOV UR60, UR14 ;  /* 0x0000000e003c7c82 */ /* 0x000fe20008000000 */
[----:B------:R-:W-:Y:S01]  /*228e0*/  @UP1 USHF.R.U32.HI UR60, URZ, UR41, UR37 ;  /* 0x000000293f3c1299 */ /* 0x000fe20008011625 */
[----:B------:R-:W-:-:S02]  /*228f0*/  UMOV UR54, UR59 ;  /* 0x0000003b00367c82 */ /* 0x000fc40008000000 */
[----:B------:R-:W-:Y:S01]  /*22900*/  @UP1 ULDC.64 UR40, c[0x0][0x390] ;  /* 0x0000e40000281ab9 */ /* 0x000fe20000000a00 */
[----:B------:R-:W-:Y:S01]  /*22910*/  @UP2 ULDC UR38, c[0x0][0x3a0] ;  /* 0x0000e80000262ab9 */ /* 0x000fe20000000800 */
[----:B------:R-:W-:Y:S02]  /*22920*/  UIADD3 UR51, -UR11, URZ, URZ ;  /* 0x0000003f0b337290 */ /* 0x000fe4000fffe13f */
[----:B------:R-:W-:-:S04]  /*22930*/  UIADD3 UR52, -UR59, URZ, URZ ;  /* 0x0000003f3b347290 */ /* 0x000fc8000fffe13f */
[----:B------:R-:W-:-:S04]  /*22940*/  UIMAD UR52, UR31, UR52, UR11 ;  /* 0x000000341f3472a4 */ /* 0x000fc8000f8e020b */
[----:B------:R-:W-:Y:S02]  /*22950*/  UIMAD UR52, UR52, UR5, UR6 ;  /* 0x00000005343472a4 */ /* 0x000fe4000f8e0206 */
[----:B-1----:R-:W-:Y:S01]  /*22960*/  UIMAD.WIDE.U32 UR16, UR45, UR34, URZ ;  /* 0x000000222d1072a5 */ /* 0x002fe2000f8e003f */
[----:B------:R-:W-:Y:S02]  /*22970*/  @UP0 ULDC UR19, c[0x0][0x388] ;  /* 0x0000e20000130ab9 */ /* 0x000fe40000000800 */
[----:B------:R-:W-:Y:S01]  /*22980*/  @UP0 ULDC UR34, c[0x0][0x384] ;  /* 0x0000e10000220ab9 */ /* 0x000fe20000000800 */
[----:B------:R-:W-:Y:S01]  /*22990*/  @UP2 ULDC UR18, c[0x0][0x39c] ;  /* 0x0000e70000122ab9 */ /* 0x000fe20000000800 */
[----:B------:R-:W-:Y:S02]  /*229a0*/  UIMAD.WIDE.U32 UR20, UR33, UR34, URZ ;  /* 0x00000022211472a5 */ /* 0x000fe4000f8e003f */
[----:B------:R-:W-:Y:S01]  /*229b0*/  @UP0 USHF.R.U32.HI UR13, URZ, UR19, UR17 ;  /* 0x000000133f0d0299 */ /* 0x000fe20008011611 */
[----:B------:R-:W-:Y:S01]  /*229c0*/  @UP0 ULDC UR22, c[0x0][0x388] ;  /* 0x0000e20000160ab9 */ /* 0x000fe20000000800 */
[----:B------:R-:W-:-:S02]  /*229d0*/  UIMAD.WIDE.U32 UR18, UR30, UR18, URZ ;  /* 0x000000121e1272a5 */ /* 0x000fc4000f8e003f */
[----:B------:R-:W-:Y:S02]  /*229e0*/  @UP0 USHF.R.U32.HI UR12, URZ, UR22, UR21 ;  /* 0x000000163f0c0299 */ /* 0x000fe40008011615 */
[----:B------:R-:W-:Y:S01]  /*229f0*/  UIADD3 UR17, -UR32, URZ, URZ ;  /* 0x0000003f20117290 */ /* 0x000fe2000fffe13f */
[----:B------:R-:W-:Y:S01]  /*22a00*/  UMOV UR22, UR30 ;  /* 0x0000001e00167c82 */ /* 0x000fe20008000000 */
[----:B------:R-:W-:Y:S02]  /*22a10*/  @UP2 USHF.R.U32.HI UR22, URZ, UR36, UR19 ;  /* 0x000000243f162299 */ /* 0x000fe40008011613 */
[----:B------:R-:W-:Y:S02]  /*22a20*/  UIADD3 UR19, -UR30, URZ, URZ ;  /* 0x0000003f1e137290 */ /* 0x000fe4000fffe13f */
[----:B------:R-:W-:Y:S02]  /*22a30*/  UIADD3 UR18, -UR22, URZ, URZ ;  /* 0x0000003f16127290 */ /* 0x000fe4000fffe13f */
[----:B------:R-:W-:Y:S01]  /*22a40*/  UIMAD UR17, UR15, UR17, UR47 ;  /* 0x000000110f1172a4 */ /* 0x000fe2000f8e022f */
[----:B------:R-:W-:Y:S01]  /*22a50*/  R2UR UR47, R53 ;  /* 0x00000000352f72ca */ /* 0x000fe200000e0000 */
[----:B------:R-:W-:-:S02]  /*22a60*/  UIMAD UR20, UR31, UR19, UR32 ;  /* 0x000000131f1472a4 */ /* 0x000fc4000f8e0220 */
[----:B------:R-:W-:Y:S01]  /*22a70*/  UIMAD UR18, UR23, UR18, UR30 ;  /* 0x00000012171272a4 */ /* 0x000fe2000f8e021e */
[----:B------:R-:W-:Y:S01]  /*22a80*/  @UP1 ULDC.64 UR34, c[0x0][0x390] ;  /* 0x0000e40000221ab9 */ /* 0x000fe20000000a00 */
[----:B------:R-:W-:Y:S02]  /*22a90*/  UIADD3 UR16, UR8, 0xb400, URZ ;  /* 0x0000b40008107890 */ /* 0x000fe4000fffe03f */
[----:B------:R-:W-:Y:S02]  /*22aa0*/  UIMAD UR19, UR17, UR4, UR48 ;  /* 0x00000004111372a4 */ /* 0x000fe4000f8e0230 */
[----:B------:R-:W-:Y:S02]  /*22ab0*/  UIMAD UR20, UR20, UR5, UR6 ;  /* 0x00000005141472a4 */ /* 0x000fe4000f8e0206 */
[----:B------:R-:W-:Y:S02]  /*22ac0*/  UIMAD UR21, UR18, UR58, UR7 ;  /* 0x0000003a121572a4 */ /* 0x000fe4000f8e0207 */
[----:B------:R-:W-:Y:S01]  /*22ad0*/  UIMAD.WIDE.U32 UR32, UR12, UR34, URZ ;  /* 0x000000220c2072a5 */ /* 0x000fe2000f8e003f */
[----:B------:R-:W-:Y:S01]  /*22ae0*/  UMOV UR17, UR9 ;  /* 0x0000000900117c82 */ /* 0x000fe20008000000 */
[----:B------:R-:W-:Y:S01]  /*22af0*/  UMOV UR18, UR61 ;  /* 0x0000003d00127c82 */ /* 0x000fe20008000000 */
[----:B------:R-:W-:Y:S01]  /*22b00*/  UMOV UR45, UR12 ;  /* 0x0000000c002d7c82 */ /* 0x000fe20008000000 */
[----:B------:R-:W-:-:S03]  /*22b10*/  @UP1 USHF.R.U32.HI UR45, URZ, UR35, UR33 ;  /* 0x000000233f2d1299 */ /* 0x000fc60008011621 */
[----:B------:R-:W-:Y:S01]  /*22b20*/  @UP0 ULDC UR32, c[0x0][0x384] ;  /* 0x0000e10000200ab9 */ /* 0x000fe20000000800 */
[----:B------:R1:W-:Y:S01]  /*22b30*/  UTMALDG.5D.IM2COL [UR16], [UR56], UR39 ;  /* 0x00000010380073b4 */ /* 0x0003e20008060027 */
[----:B------:R-:W-:Y:S01]  /*22b40*/  UMOV UR35, UR46 ;  /* 0x0000002e00237c82 */ /* 0x000fe20008000000 */
[----:B------:R-:W-:Y:S01]  /*22b50*/  UMOV UR34, UR44 ;  /* 0x0000002c00227c82 */ /* 0x000fe20008000000 */
[----:B------:R-:W-:Y:S01]  /*22b60*/  @UP2 ULDC UR30, c[0x0][0x3a0] ;  /* 0x0000e800001e2ab9 */ /* 0x000fe20000000800 */
[----:B------:R-:W-:Y:S02]  /*22b70*/  UIMAD.WIDE.U32 UR36, UR13, UR40, URZ ;  /* 0x000000280d2472a5 */ /* 0x000fe4000f8e003f */
[----:B------:R-:W-:Y:S01]  /*22b80*/  UMOV UR53, UR13 ;  /* 0x0000000d00357c82 */ /* 0x000fe20008000000 */
[----:B------:R-:W-:Y:S02]  /*22b90*/  UIADD3 UR43, -UR13, URZ, URZ ;  /* 0x0000003f0d2b7290 */ /* 0x000fe4000fffe13f */
[----:B------:R-:W-:-:S02]  /*22ba0*/  @UP1 USHF.R.U32.HI UR53, URZ, UR41, UR37 ;  /* 0x000000293f351299 */ /* 0x000fc40008011625 */
[----:B------:R-:W-:Y:S01]  /*22bb0*/  UIADD3 UR11, -UR12, URZ, URZ ;  /* 0x0000003f0c0b7290 */ /* 0x000fe2000fffe13f */
[----:B------:R-:W-:Y:S01]  /*22bc0*/  @UP1 ULDC.64 UR36, c[0x0][0x390] ;  /* 0x0000e40000241ab9 */ /* 0x000fe20000000a00 */
        /* <DEDUP_REMOVED lines=14> */
[----:B------:R-:W-:-:S02]  /*22cb0*/  UIMAD UR17, UR15, UR17, UR47 ;  /* 0x000000110f1172a4 */ /* 0x000fc4000f8e022f */
[----:B------:R-:W-:Y:S02]  /*22cc0*/  UIMAD UR20, UR31, UR20, UR25 ;  /* 0x000000141f1472a4 */ /* 0x000fe4000f8e0219 */
[----:B------:R-:W-:Y:S01]  /*22cd0*/  UIMAD UR18, UR23, UR18, UR24 ;  /* 0x00000012171272a4 */ /* 0x000fe2000f8e0218 */
[----:B------:R-:W-:Y:S01]  /*22ce0*/  @UP1 ULDC.64 UR32, c[0x0][0x390] ;  /* 0x0000e40000201ab9 */ /* 0x000fe20000000a00 */
[----:B------:R-:W-:Y:S02]  /*22cf0*/  UIADD3 UR16, UR8, 0xbc00, URZ ;  /* 0x0000bc0008107890 */ /* 0x000fe4000fffe03f */
[----:B------:R-:W-:Y:S02]  /*22d00*/  UIMAD UR19, UR17, UR4, UR48 ;  /* 0x00000004111372a4 */ /* 0x000fe4000f8e0230 */
[----:B------:R-:W-:Y:S02]  /*22d10*/  UIMAD UR20, UR20, UR5, UR6 ;  /* 0x00000005141472a4 */ /* 0x000fe4000f8e0206 */
[----:B------:R-:W-:-:S02]  /*22d20*/  UIMAD UR21, UR18, UR58, UR7 ;  /* 0x0000003a121572a4 */ /* 0x000fc4000f8e0207 */
[----:B------:R-:W-:Y:S02]  /*22d30*/  UIMAD.WIDE.U32 UR24, UR34, UR32, URZ ;  /* 0x00000020221872a5 */ /* 0x000fe4000f8e003f */
[----:B------:R-:W-:Y:S01]  /*22d40*/  UMOV UR47, UR34 ;  /* 0x00000022002f7c82 */ /* 0x000fe20008000000 */
[----:B------:R-:W-:Y:S01]  /*22d50*/  UMOV UR17, UR9 ;  /* 0x0000000900117c82 */ /* 0x000fe20008000000 */
[----:B------:R-:W-:Y:S01]  /*22d60*/  UMOV UR18, UR61 ;  /* 0x0000003d00127c82 */ /* 0x000fe20008000000 */
[----:B------:R-:W-:Y:S02]  /*22d70*/  @UP1 USHF.R.U32.HI UR47, URZ, UR33, UR25 ;  /* 0x000000213f2f1299 */ /* 0x000fe40008011619 */
[----:B------:R1:W-:Y:S01]  /*22d80*/  UTMALDG.5D.IM2COL [UR16], [UR56], UR39 ;  /* 0x00000010380073b4 */ /* 0x0003e20008060027 */
[----:B------:R-:W-:Y:S01]  /*22d90*/  @UP2 ULDC UR25, c[0x0][0x39c] ;  /* 0x0000e70000192ab9 */ /* 0x000fe20000000800 */
[----:B------:R-:W-:Y:S01]  /*22da0*/  @UP2 ULDC UR30, c[0x0][0x39c] ;  /* 0x0000e700001e2ab9 */ /* 0x000fe20000000800 */
[----:B------:R-:W-:Y:S01]  /*22db0*/  @UP2 ULDC UR24, c[0x0][0x3a0] ;  /* 0x0000e80000182ab9 */ /* 0x000fe20000000800 */
[----:B------:R-:W-:-:S02]  /*22dc0*/  UIMAD.WIDE.U32 UR40, UR35, UR36, URZ ;  /* 0x00000024232872a5 */ /* 0x000fc4000f8e003f */
[----:B------:R-:W-:Y:S01]  /*22dd0*/  UMOV UR55, UR35 ;  /* 0x0000002300377c82 */ /* 0x000fe20008000000 */
[----:B------:R-:W-:Y:S01]  /*22de0*/  @UP2 ULDC UR36, c[0x0][0x39c] ;  /* 0x0000e70000242ab9 */ /* 0x000fe20000000800 */
[----:B------:R-:W-:Y:S01]  /*22df0*/  @UP1 USHF.R.U32.HI UR55, URZ, UR37, UR41 ;  /* 0x000000253f371299 */ /* 0x000fe20008011629 */
[----:B------:R-:W-:Y:S02]  /*22e00*/  @UP2 ULDC UR33, c[0x0][0x39c] ;  /* 0x0000e70000212ab9 */ /* 0x000fe40000000800 */
[----:B------:R-:W-:Y:S01]  /*22e10*/  @UP2 ULDC UR40, c[0x0][0x39c] ;  /* 0x0000e70000282ab9 */ /* 0x000fe20000000800 */
[----:B------:R-:W-:Y:S01]  /*22e20*/  @UP2 ULDC UR37, c[0x0][0x3a0] ;  /* 0x0000e80000252ab9 */ /* 0x000fe20000000800 */
[----:B------:R-:W-:Y:S01]  /*22e30*/  UMOV UR46, UR53 ;  /* 0x00000035002e7c82 */ /* 0x000fe20008000000 */
[----:B------:R-:W-:Y:S01]  /*22e40*/  UIADD3 UR44, -UR53, URZ, URZ ;  /* 0x0000003f352c7290 */ /* 0x000fe2000fffe13f */
[----:B------:R-:W-:Y:S01]  /*22e50*/  @UP2 ULDC UR32, c[0x0][0x3a0] ;  /* 0x0000e80000202ab9 */ /* 0x000fe20000000800 */
[----:B------:R-:W-:-:S02]  /*22e60*/  UMOV UR41, UR9 ;  /* 0x0000000900297c82 */ /* 0x000fc40008000000 */
[----:B------:R-:W-:-:S04]  /*22e70*/  UIMAD UR44, UR31, UR44, UR13 ;  /* 0x0000002c1f2c72a4 */ /* 0x000fc8000f8e020d */
[----:B------:R-:W-:Y:S02]  /*22e80*/  UIMAD UR44, UR44, UR5, UR6 ;  /* 0x000000052c2c72a4 */ /* 0x000fe4000f8e0206 */
[----:B-1----:R-:W-:Y:S02]  /*22e90*/  UIMAD.WIDE.U32 UR18, UR27, UR25, URZ ;  /* 0x000000191b1272a5 */ /* 0x002fe4000f8e003f */
[----:B------:R-:W-:Y:S01]  /*22ea0*/  UIMAD.WIDE.U32 UR16, UR26, UR30, URZ ;  /* 0x0000001e1a1072a5 */ /* 0x000fe2000f8e003f */
[----:B------:R-:W-:Y:S02]  /*22eb0*/  @UP2 ULDC UR20, c[0x0][0x3a0] ;  /* 0x0000e80000142ab9 */ /* 0x000fe40000000800 */
[----:B------:R-:W-:Y:S01]  /*22ec0*/  UMOV UR30, UR27 ;  /* 0x0000001b001e7c82 */ /* 0x000fe20008000000 */
[----:B------:R-:W-:Y:S02]  /*22ed0*/  @UP2 USHF.R.U32.HI UR30, URZ, UR24, UR19 ;  /* 0x000000183f1e2299 */ /* 0x000fe40008011613 */
[----:B------:R-:W-:-:S02]  /*22ee0*/  UIADD3 UR19, -UR29, URZ, URZ ;  /* 0x0000003f1d137290 */ /* 0x000fc4000fffe13f */
[----:B------:R-:W-:Y:S02]  /*22ef0*/  UIADD3 UR18, -UR27, URZ, URZ ;  /* 0x0000003f1b127290 */ /* 0x000fe4000fffe13f */
[----:B------:R-:W-:Y:S01]  /*22f00*/  UIMAD UR19, UR15, UR19, UR49 ;  /* 0x000000130f1372a4 */ /* 0x000fe2000f8e0231 */
[----:B------:R-:W-:Y:S01]  /*22f10*/  R2UR UR49, R55 ;  /* 0x00000000373172ca */ /* 0x000fe200000e0000 */
[----:B------:R-:W-:Y:S01]  /*22f20*/  UMOV UR22, UR26 ;  /* 0x0000001a00167c82 */ /* 0x000fe20008000000 */
[----:B------:R-:W-:Y:S02]  /*22f30*/  @UP2 USHF.R.U32.HI UR22, URZ, UR20, UR17 ;  /* 0x000000143f162299 */ /* 0x000fe40008011611 */
[----:B------:R-:W-:Y:S02]  /*22f40*/  UIADD3 UR17, -UR30, URZ, URZ ;  /* 0x0000003f1e117290 */ /* 0x000fe4000fffe13f */
[----:B------:R-:W-:Y:S02]  /*22f50*/  UIADD3 UR20, -UR26, URZ, URZ ;  /* 0x0000003f1a147290 */ /* 0x000fe4000fffe13f */
[----:B------:R-:W-:-:S02]  /*22f60*/  UIMAD UR18, UR31, UR18, UR29 ;  /* 0x000000121f1272a4 */ /* 0x000fc4000f8e021d */
[----:B------:R-:W-:Y:S02]  /*22f70*/  UIMAD UR29, UR23, UR17, UR27 ;  /* 0x00000011171d72a4 */ /* 0x000fe4000f8e021b */
[----:B------:R-:W-:Y:S02]  /*22f80*/  UIADD3 UR17, -UR28, URZ, URZ ;  /* 0x0000003f1c117290 */ /* 0x000fe4000fffe13f */
[----:B------:R-:W-:Y:S02]  /*22f90*/  UIMAD UR20, UR31, UR20, UR28 ;  /* 0x000000141f1472a4 */ /* 0x000fe4000f8e021c */
[----:B------:R-:W-:Y:S02]  /*22fa0*/  UIMAD UR28, UR18, UR5, UR6 ;  /* 0x00000005121c72a4 */ /* 0x000fe4000f8e0206 */
[----:B------:R-:W-:Y:S02]  /*22fb0*/  UIADD3 UR18, -UR22, URZ, URZ ;  /* 0x0000003f16127290 */ /* 0x000fe4000fffe13f */
[----:B------:R-:W-:-:S02]  /*22fc0*/  UIMAD UR17, UR15, UR17, UR49 ;  /* 0x000000110f1172a4 */ /* 0x000fc4000f8e0231 */
[----:B------:R-:W-:Y:S02]  /*22fd0*/  UIMAD UR18, UR23, UR18, UR26 ;  /* 0x00000012171272a4 */ /* 0x000fe4000f8e021a */
[----:B------:R-:W-:Y:S02]  /*22fe0*/  UIADD3 UR24, UR8, 0xc400, URZ ;  /* 0x0000c40008187890 */ /* 0x000fe4000fffe03f */
[----:B------:R-:W-:Y:S02]  /*22ff0*/  UIMAD UR27, UR19, UR4, UR48 ;  /* 0x00000004131b72a4 */ /* 0x000fe4000f8e0230 */
[----:B------:R-:W-:Y:S02]  /*23000*/  UIMAD UR29, UR29, UR58, UR7 ;  /* 0x0000003a1d1d72a4 */ /* 0x000fe4000f8e0207 */
[----:B------:R-:W-:Y:S02]  /*23010*/  UIADD3 UR16, UR8, 0xcc00, URZ ;  /* 0x0000cc0008107890 */ /* 0x000fe4000fffe03f */
[----:B------:R-:W-:-:S02]  /*23020*/  UIMAD UR19, UR17, UR4, UR48 ;  /* 0x00000004111372a4 */ /* 0x000fc4000f8e0230 */
[----:B------:R-:W-:Y:S02]  /*23030*/  UIMAD UR20, UR20, UR5, UR6 ;  /* 0x00000005141472a4 */ /* 0x000fe4000f8e0206 */
[----:B------:R-:W-:Y:S01]  /*23040*/  UIMAD UR21, UR18, UR58, UR7 ;  /* 0x0000003a121572a4 */ /* 0x000fe2000f8e0207 */
[----:B------:R-:W-:Y:S01]  /*23050*/  UMOV UR25, UR9 ;  /* 0x0000000900197c82 */ /* 0x000fe20008000000 */
[----:B------:R-:W-:Y:S01]  /*23060*/  UMOV UR26, UR61 ;  /* 0x0000003d001a7c82 */ /* 0x000fe20008000000 */
[----:B------:R-:W-:Y:S01]  /*23070*/  UMOV UR17, UR9 ;  /* 0x0000000900117c82 */ /* 0x000fe20008000000 */
[----:B------:R-:W-:Y:S01]  /*23080*/  UMOV UR18, UR61 ;  /* 0x0000003d00127c82 */ /* 0x000fe20008000000 */
[----:B------:R1:W-:Y:S01]  /*23090*/  UTMALDG.5D.IM2COL [UR24], [UR56], UR39 ;  /* 0x00000018380073b4 */ /* 0x0003e20008060027 */
[----:B------:R-:W-:Y:S01]  /*230a0*/  UIADD3 UR48, UR8, 0xdc00, URZ ;  /* 0x0000dc0008307890 */ /* 0x000fe2000fffe03f */
[----:B------:R-:W-:Y:S01]  /*230b0*/  UMOV UR49, UR9 ;  /* 0x0000000900317c82 */ /* 0x000fe20008000000 */
[----:B------:R-:W-:Y:S01]  /*230c0*/  @UP2 ULDC UR61, c[0x0][0x3a0] ;  /* 0x0000e800003d2ab9 */ /* 0x000fe20000000800 */
[----:B------:R2:W-:Y:S01]  /*230d0*/  UTMALDG.5D.IM2COL [UR16], [UR56], UR39 ;  /* 0x00000010380073b4 */ /* 0x0005e20008060027 */
[----:B-1----:R-:W-:Y:S01]  /*230e0*/  @UP2 ULDC UR27, c[0x0][0x39c] ;  /* 0x0000e700001b2ab9 */ /* 0x002fe20000000800 */
[----:B------:R-:W-:Y:S01]  /*230f0*/  @UP2 ULDC UR24, c[0x0][0x3a0] ;  /* 0x0000e80000182ab9 */ /* 0x000fe20000000800 */
[----:B------:R-:W-:Y:S01]  /*23100*/  UIADD3 UR30, UR8, 0xd400, URZ ;  /* 0x0000d400081e7890 */ /* 0x000fe2000fffe03f */
[----:B------:R-:W-:Y:S01]  /*23110*/  @UP2 ULDC UR25, c[0x0][0x39c] ;  /* 0x0000e70000192ab9 */ /* 0x000fe20000000800 */
[----:B------:R-:W-:Y:S01]  /*23120*/  @UP2 ULDC UR29, c[0x0][0x3a0] ;  /* 0x0000e800001d2ab9 */ /* 0x000fe20000000800 */
[----:B------:R-:W-:Y:S01]  /*23130*/  @UP2 ULDC UR26, c[0x0][0x39c] ;  /* 0x0000e700001a2ab9 */ /* 0x000fe20000000800 */
[----:B--2---:R-:W-:-:S02]  /*23140*/  UIMAD.WIDE.U32 UR18, UR60, UR40, URZ ;  /* 0x000000283c1272a5 */ /* 0x004fc4000f8e003f */
[----:B------:R-:W-:Y:S02]  /*23150*/  UIMAD.WIDE.U32 UR16, UR59, UR36, URZ ;  /* 0x000000243b1072a5 */ /* 0x000fe4000f8e003f */
[----:B------:R-:W-:Y:S02]  /*23160*/  UIADD3 UR36, -UR45, URZ, URZ ;  /* 0x0000003f2d247290 */ /* 0x000fe4000fffe13f */
[----:B------:R-:W-:Y:S01]  /*23170*/  @UP2 USHF.R.U32.HI UR54, URZ, UR37, UR17 ;  /* 0x000000253f362299 */ /* 0x000fe20008011611 */
[----:B------:R-:W-:Y:S01]  /*23180*/  @UP2 UMOV UR28, UR19 ;  /* 0x00000013001c2c82 */ /* 0x000fe20008000000 */
[----:B------:R-:W-:Y:S02]  /*23190*/  UIMAD.WIDE.U32 UR18, UR53, UR33, URZ ;  /* 0x00000021351272a5 */ /* 0x000fe4000f8e003f */
[----:B------:R-:W-:Y:S02]  /*231a0*/  UIMAD.WIDE.U32 UR16, UR45, UR27, URZ ;  /* 0x0000001b2d1072a5 */ /* 0x000fe4000f8e003f */
[----:B------:R-:W-:-:S02]  /*231b0*/  @UP2 USHF.R.U32.HI UR46, URZ, UR38, UR19 ;  /* 0x000000263f2e2299 */ /* 0x000fc40008011613 */
[----:B------:R-:W-:Y:S01]  /*231c0*/  UIADD3 UR16, -UR60, URZ, URZ ;  /* 0x0000003f3c107290 */ /* 0x000fe2000fffe13f */
[----:B------:R-:W-:Y:S01]  /*231d0*/  R2UR UR18, R29 ;  /* 0x000000001d1272ca */ /* 0x000fe200000e0000 */
[----:B------:R-:W-:Y:S01]  /*231e0*/  UMOV UR38, UR45 ;  /* 0x0000002d00267c82 */ /* 0x000fe20008000000 */
[----:B------:R-:W-:Y:S02]  /*231f0*/  @UP2 USHF.R.U32.HI UR38, URZ, UR24, UR17 ;  /* 0x000000183f262299 */ /* 0x000fe40008011611 */
[----:B------:R-:W-:Y:S01]  /*23200*/  UIADD3 UR17, -UR14, URZ, URZ ;  /* 0x0000003f0e117290 */ /* 0x000fe2000fffe13f */
[----:B------:R-:W-:Y:S01]  /*23210*/  UMOV UR21, UR60 ;  /* 0x0000003c00157c82 */ /* 0x000fe20008000000 */
[----:B------:R-:W-:Y:S02]  /*23220*/  @UP2 USHF.R.U32.HI UR21, URZ, UR32, UR28 ;  /* 0x000000203f152299 */ /* 0x000fe4000801161c */
[----:B------:R-:W-:Y:S01]  /*23230*/  UIMAD UR17, UR15, UR17, UR50 ;  /* 0x000000110f1172a4 */ /* 0x000fe2000f8e0232 */
[----:B------:R-:W-:Y:S01]  /*23240*/  R2UR UR50, R57 ;  /* 0x00000000393272ca */ /* 0x000fe200000e0000 */
[----:B------:R-:W-:-:S02]  /*23250*/  UIMAD UR36, UR31, UR36, UR12 ;  /* 0x000000241f2472a4 */ /* 0x000fc4000f8e020c */
[----:B------:R-:W-:Y:S01]  /*23260*/  UIADD3 UR27, -UR35, URZ, URZ ;  /* 0x0000003f231b7290 */ /* 0x000fe2000fffe13f */
[----:B------:R-:W-:Y:S01]  /*23270*/  ISETP.NE.AND P2, PT, R13, UR18, PT ;  /* 0x000000120d007c0c */ /* 0x000fe2000bf45270 */
[----:B------:R-:W-:Y:S02]  /*23280*/  UIADD3 UR19, -UR34, URZ, URZ ;  /* 0x0000003f22137290 */ /* 0x000fe4000fffe13f */
[----:B------:R-:W-:Y:S02]  /*23290*/  UIMAD UR14, UR31, UR16, UR14 ;  /* 0x000000101f0e72a4 */ /* 0x000fe4000f8e020e */
[----:B------:R-:W-:Y:S02]  /*232a0*/  UIADD3 UR28, -UR55, URZ, URZ ;  /* 0x0000003f371c7290 */ /* 0x000fe4000fffe13f */
[----:B------:R-:W-:Y:S02]  /*232b0*/  UIMAD.WIDE.U32 UR12, UR55, UR25, URZ ;  /* 0x00000019370c72a5 */ /* 0x000fe4000f8e003f */
[----:B------:R-:W-:Y:S01]  /*232c0*/  UIMAD UR51, UR15, UR51, UR50 ;  /* 0x000000330f3372a4 */ /* 0x000fe2000f8e0232 */
[----:B------:R-:W-:Y:S01]  /*232d0*/  R2UR UR50, R58 ;  /* 0x000000003a3272ca */ /* 0x000fe200000e0000 */
[----:B------:R-:W-:-:S02]  /*232e0*/  UIADD3 UR40, UR8, 0xe400, URZ ;  /* 0x0000e40008287890 */ /* 0x000fc4000fffe03f */
[----:B------:R-:W-:Y:S01]  /*232f0*/  UIADD3 UR32, UR8, 0xec00, URZ ;  /* 0x0000ec0008207890 */ /* 0x000fe2000fffe03f */
[----:B------:R-:W-:Y:S01]  /*23300*/  @P2 IADD3 R15, R11, RZ, RZ ;  /* 0x000000ff0b0f2210 */ /* 0x000fe20007ffe0ff */
[----:B------:R-:W-:Y:S02]  /*23310*/  UIADD3 UR24, UR8, 0xf400, URZ ;  /* 0x0000f40008187890 */ /* 0x000fe4000fffe03f */
[----:B------:R-:W-:Y:S01]  /*23320*/  UIADD3 UR16, UR8, 0xfc00, URZ ;  /* 0x0000fc0008107890 */ /* 0x000fe2000fffe03f */
[----:B0-----:R-:W-:Y:S01]  /*23330*/  ISETP.NE.AND P3, PT, R15, R16, PT ;  /* 0x000000100f00720c */ /* 0x001fe20003f65270 */
[----:B------:R-:W-:Y:S01]  /*23340*/  UIADD3 UR20, -UR47, URZ, URZ ;  /* 0x0000003f2f147290 */ /* 0x000fe2000fffe13f */
[----:B------:R-:W-:Y:S01]  /*23350*/  UMOV UR37, UR30 ;  /* 0x0000001e00257c82 */ /* 0x000fe20008000000 */
[----:B------:R-:W-:Y:S02]  /*23360*/  UIADD3 UR8, -UR21, URZ, URZ ;  /* 0x0000003f15087290 */ /* 0x000fe4000fffe13f */
[----:B------:R-:W-:Y:S01]  /*23370*/  UIMAD UR43, UR15, UR43, UR50 ;  /* 0x0000002b0f2b72a4 */ /* 0x000fe2000f8e0232 */
[----:B------:R-:W-:Y:S01]  /*23380*/  R2UR UR50, R59 ;  /* 0x000000003b3272ca */ /* 0x000fe200000e0000 */
[----:B------:R-:W-:Y:S01]  /*23390*/  UMOV UR57, UR9 ;  /* 0x0000000900397c82 */ /* 0x000fe20008000000 */
[----:B------:R-:W-:Y:S01]  /*233a0*/  ULDC UR22, c[0x0][0x3ec] ;  /* 0x0000fb0000167ab9 */ /* 0x000fe20000000800 */
[----:B------:R-:W-:Y:S01]  /*233b0*/  UIMAD UR19, UR15, UR19, UR42 ;  /* 0x000000130f1372a4 */ /* 0x000fe2000f8e022a */
[----:B------:R-:W-:Y:S01]  /*233c0*/  UMOV UR30, UR55 ;  /* 0x00000037001e7c82 */ /* 0x000fe20008000000 */
[----:B------:R-:W-:Y:S01]  /*233d0*/  UMOV UR33, UR9 ;  /* 0x0000000900217c82 */ /* 0x000fe20008000000 */
[----:B------:R-:W-:-:S02]  /*233e0*/  UIMAD UR28, UR31, UR28, UR35 ;  /* 0x0000001c1f1c72a4 */ /* 0x000fc4000f8e0223 */
[----:B------:R-:W-:Y:S02]  /*233f0*/  @UP2 USHF.R.U32.HI UR30, URZ, UR29, UR13 ;  /* 0x0000001d3f1e2299 */ /* 0x000fe4000801160d */
[----:B------:R-:W-:-:S03]  /*23400*/  UIMAD.WIDE.U32 UR12, UR47, UR26, URZ ;  /* 0x0000001a2f0c72a5 */ /* 0x000fc6000f8e003f */
[----:B------:R-:W-:Y:S01]  /*23410*/  UIMAD UR11, UR15, UR11, UR50 ;  /* 0x0000000b0f0b72a4 */ /* 0x000fe2000f8e0232 */
[----:B------:R-:W-:Y:S01]  /*23420*/  R2UR UR50, R60 ;  /* 0x000000003c3272ca */ /* 0x000fe200000e0000 */
[----:B------:R-:W-:Y:S01]  /*23430*/  UMOV UR9, UR57 ;  /* 0x0000003900097c82 */ /* 0x000fe20008000000 */
[----:B------:R-:W-:Y:S01]  /*23440*/  UIMAD UR20, UR31, UR20, UR34 ;  /* 0x000000141f1472a4 */ /* 0x000fe2000f8e0222 */
[----:B------:R-:W-:Y:S01]  /*23450*/  R2UR UR57, R14 ;  /* 0x000000000e3972ca */ /* 0x000fe200000e0000 */
[----:B------:R-:W-:Y:S01]  /*23460*/  UIMAD UR35, UR11, UR4, UR22 ;  /* 0x000000040b2372a4 */ /* 0x000fe2000f8e0216 */
[----:B------:R-:W-:Y:S01]  /*23470*/  VIADD R14, R9, 0x1 ;  /* 0x00000001090e7836 */ /* 0x000fe20000000000 */
[----:B------:R-:W-:Y:S01]  /*23480*/  UIADD3 UR11, -UR54, URZ, URZ ;  /* 0x0000003f360b7290 */ /* 0x000fe2000fffe13f */
[----:B------:R-:W-:Y:S01]  /*23490*/  @P3 IMAD.MOV R14, RZ, RZ, R9 ;  /* 0x000000ffff0e3224 */ /* 0x000fe200078e0209 */
[----:B------:R-:W-:Y:S02]  /*234a0*/  UIMAD UR8, UR23, UR8, UR60 ;  /* 0x00000008170872a4 */ /* 0x000fe4000f8e023c */
[----:B------:R-:W-:-:S02]  /*234b0*/  UIMAD UR17, UR17, UR4, UR22 ;  /* 0x00000004111172a4 */ /* 0x000fc4000f8e0216 */
[----:B------:R-:W-:Y:S01]  /*234c0*/  UIMAD UR51, UR51, UR4, UR22 ;  /* 0x00000004333372a4 */ /* 0x000fe2000f8e0216 */
[----:B------:R-:W-:Y:S01]  /*234d0*/  ISETP.NE.AND P4, PT, R14, R17, PT ;  /* 0x000000110e00720c */ /* 0x000fe20003f85270 */
[----:B------:R-:W-:Y:S02]  /*234e0*/  UIMAD UR27, UR15, UR27, UR50 ;  /* 0x0000001b0f1b72a4 */ /* 0x000fe4000f8e0232 */
[----:B------:R-:W-:Y:S02]  /*234f0*/  UIMAD UR43, UR43, UR4, UR22 ;  /* 0x000000042b2b72a4 */ /* 0x000fe4000f8e0216 */
[----:B------:R-:W-:Y:S02]  /*23500*/  UIMAD UR27, UR27, UR4, UR22 ;  /* 0x000000041b1b72a4 */ /* 0x000fe4000f8e0216 */
[----:B------:R-:W-:Y:S02]  /*23510*/  UIMAD UR19, UR19, UR4, UR22 ;  /* 0x00000004131372a4 */ /* 0x000fe4000f8e0216 */
[----:B------:R-:W-:Y:S01]  /*23520*/  UIMAD UR14, UR14, UR5, UR6 ;  /* 0x000000050e0e72a4 */ /* 0x000fe2000f8e0206 */
[----:B------:R-:W-:Y:S01]  /*23530*/  UMOV UR22, UR47 ;  /* 0x0000002f00167c82 */ /* 0x000fe20008000000 */
[----:B------:R-:W-:-:S02]  /*23540*/  @UP2 USHF.R.U32.HI UR22, URZ, UR61, UR13 ;  /* 0x0000003d3f162299 */ /* 0x000fc4000801160d */
[----:B------:R-:W-:Y:S02]  /*23550*/  UIADD3 UR31, UR10, 0x20, URZ ;  /* 0x000000200a1f7890 */ /* 0x000fe4000fffe03f */
[----:B------:R-:W-:Y:S02]  /*23560*/  UIMAD UR36, UR36, UR5, UR6 ;  /* 0x00000005242472a4 */ /* 0x000fe4000f8e0206 */
[----:B------:R-:W-:Y:S02]  /*23570*/  UIMAD UR28, UR28, UR5, UR6 ;  /* 0x000000051c1c72a4 */ /* 0x000fe4000f8e0206 */
[----:B------:R-:W-:Y:S02]  /*23580*/  UIMAD UR20, UR20, UR5, UR6 ;  /* 0x00000005141472a4 */ /* 0x000fe4000f8e0206 */
[----:B------:R-:W-:Y:S02]  /*23590*/  UIMAD UR11, UR23, UR11, UR59 ;  /* 0x0000000b170b72a4 */ /* 0x000fe4000f8e023b */
[----:B------:R-:W-:-:S02]  /*235a0*/  UIMAD UR13, UR8, UR58, UR7 ;  /* 0x0000003a080d72a4 */ /* 0x000fc4000f8e0207 */
[----:B------:R-:W-:Y:S01]  /*235b0*/  UIADD3 UR6, -UR46, URZ, URZ ;  /* 0x0000003f2e067290 */ /* 0x000fe2000fffe13f */
[----:B------:R-:W-:Y:S01]  /*235c0*/  UMOV UR12, UR14 ;  /* 0x0000000e000c7c82 */ /* 0x000fe20008000000 */
[----:B------:R-:W-:Y:S02]  /*235d0*/  UIADD3 UR5, -UR38, URZ, URZ ;  /* 0x0000003f26057290 */ /* 0x000fe4000fffe13f */
[----:B------:R-:W-:Y:S02]  /*235e0*/  UIMAD UR6, UR23, UR6, UR53 ;  /* 0x00000006170672a4 */ /* 0x000fe4000f8e0235 */
[----:B------:R-:W-:Y:S01]  /*235f0*/  UIMAD UR53, UR11, UR58, UR7 ;  /* 0x0000003a0b3572a4 */ /* 0x000fe2000f8e0207 */
[----:B------:R-:W-:Y:S02]  /*23600*/  UMOV UR8, UR37 ;  /* 0x0000002500087c82 */ /* 0x000fe40008000000 */
[----:B------:R-:W-:Y:S01]  /*23610*/  UMOV UR11, UR17 ;  /* 0x00000011000b7c82 */ /* 0x000fe20008000000 */
[----:B------:R-:W-:Y:S01]  /*23620*/  UMOV UR14, UR21 ;  /* 0x00000015000e7c82 */ /* 0x000fe20008000000 */
[----:B------:R-:W-:Y:S01]  /*23630*/  UMOV UR10, UR31 ;  /* 0x0000001f000a7c82 */ /* 0x000fe20008000000 */
[----:B------:R-:W-:Y:S01]  /*23640*/  UIADD3 UR4, -UR30, URZ, URZ ;  /* 0x0000003f1e047290 */ /* 0x000fe2000fffe13f */
[----:B------:R0:W-:Y:S01]  /*23650*/  UTMALDG.5D.IM2COL [UR8], [UR56], UR39 ;  /* 0x00000008380073b4 */ /* 0x0001e20008060027 */
[----:B------:R-:W-:-:S02]  /*23660*/  UIADD3 UR21, -UR22, URZ, URZ ;  /* 0x0000003f16157290 */ /* 0x000fc4000fffe13f */
[----:B------:R-:W-:Y:S02]  /*23670*/  UIMAD UR5, UR23, UR5, UR45 ;  /* 0x00000005170572a4 */ /* 0x000fe4000f8e022d */
[----:B------:R-:W-:Y:S02]  /*23680*/  UIMAD UR4, UR23, UR4, UR55 ;  /* 0x00000004170472a4 */ /* 0x000fe4000f8e0237 */
[----:B------:R-:W-:Y:S02]  /*23690*/  UIMAD UR21, UR23, UR21, UR47 ;  /* 0x00000015171572a4 */ /* 0x000fe4000f8e022f */
[----:B------:R-:W-:Y:S01]  /*236a0*/  UIMAD UR45, UR6, UR58, UR7 ;  /* 0x0000003a062d72a4 */ /* 0x000fe2000f8e0207 */
[----:B------:R-:W-:Y:S01]  /*236b0*/  R2UR UR6, R12 ;  /* 0x000000000c0672ca */ /* 0x000fe200000e0000 */
[----:B------:R-:W-:Y:S02]  /*236c0*/  UIMAD UR37, UR5, UR58, UR7 ;  /* 0x0000003a052572a4 */ /* 0x000fe4000f8e0207 */
[----:B------:R-:W-:-:S02]  /*236d0*/  UIMAD UR29, UR4, UR58, UR7 ;  /* 0x0000003a041d72a4 */ /* 0x000fc4000f8e0207 */
[----:B------:R-:W-:Y:S01]  /*236e0*/  UIMAD UR21, UR21, UR58, UR7 ;  /* 0x0000003a151572a4 */ /* 0x000fe2000f8e0207 */
[----:B------:R-:W-:Y:S01]  /*236f0*/  UMOV UR50, UR31 ;  /* 0x0000001f00327c82 */ /* 0x000fe20008000000 */
[----:B------:R-:W-:Y:S01]  /*23700*/  UMOV UR42, UR31 ;  /* 0x0000001f002a7c82 */ /* 0x000fe20008000000 */
[----:B------:R-:W-:Y:S01]  /*23710*/  UMOV UR34, UR31 ;  /* 0x0000001f00227c82 */ /* 0x000fe20008000000 */
[----:B------:R1:W-:Y:S01]  /*23720*/  UTMALDG.5D.IM2COL [UR48], [UR56], UR39 ;  /* 0x00000030380073b4 */ /* 0x0003e20008060027 */
[----:B------:R-:W-:Y:S01]  /*23730*/  UMOV UR26, UR31 ;  /* 0x0000001f001a7c82 */ /* 0x000fe20008000000 */
[----:B------:R-:W-:Y:S01]  /*23740*/  UMOV UR18, UR31 ;  /* 0x0000001f00127c82 */ /* 0x000fe20008000000 */
[----:B------:R-:W-:Y:S01]  /*23750*/  ULDC.64 UR60, c[0x0][0x198] ;  /* 0x00006600003c7ab9 */ /* 0x000fe20000000a00 */
[----:B------:R-:W-:Y:S01]  /*23760*/  UMOV UR7, 0x30000 ;  /* 0x0003000000077882 */ /* 0x000fe20000000000 */
[----:B------:R-:W-:Y:S01]  /*23770*/  UIADD3 UR4, UP0, UR60, 0x270, URZ ;  /* 0x000002703c047890 */ /* 0x000fe2000ff1e03f */
[----:B0-----:R-:W-:Y:S01]  /*23780*/  R2UR UR9, R21 ;  /* 0x00000000150972ca */ /* 0x001fe200000e0000 */
[----:B------:R0:W-:Y:S01]  /*23790*/  UTMALDG.5D.IM2COL [UR40], [UR56], UR39 ;  /* 0x00000028380073b4 */ /* 0x0001e20008060027 */
[----:B------:R-:W-:Y:S01]  /*237a0*/  R2UR UR10, R18 ;  /* 0x00000000120a72ca */ /* 0x000fe200000e0000 */
[----:B------:R-:W-:Y:S01]  /*237b0*/  UIADD3.X UR5, URZ, UR61, URZ, UP0, !UPT ;  /* 0x0000003d3f057290 */ /* 0x000fe200087fe43f */
[----:B------:R-:W-:-:S02]  /*237c0*/  R2UR UR8, R64 ;  /* 0x00000000400872ca */ /* 0x000fc400000e0000 */
[----:B------:R-:W-:Y:S01]  /*237d0*/  R2UR UR11, R67 ;  /* 0x00000000430b72ca */ /* 0x000fe200000e0000 */
[----:B------:R2:W-:Y:S06]  /*237e0*/  UTMALDG.5D.IM2COL [UR32], [UR56], UR39 ;  /* 0x00000020380073b4 */ /* 0x0005ec0008060027 */
[----:B------:R-:W-:Y:S01]  /*237f0*/  UMOV UR25, UR9 ;  /* 0x0000000900197c82 */ /* 0x000fe20008000000 */
[----:B------:R-:W-:Y:S01]  /*23800*/  UMOV UR17, UR9 ;  /* 0x0000000900117c82 */ /* 0x000fe20008000000 */
[----:B------:R3:W-:Y:S02]  /*23810*/  UTMALDG.5D.IM2COL [UR24], [UR56], UR39 ;  /* 0x00000018380073b4 */ /* 0x0007e40008060027 */
[----:B------:R-:W-:Y:S01]  /*23820*/  IMAD.U32 R16, RZ, RZ, UR8 ;  /* 0x00000008ff107e24 */ /* 0x000fe2000f8e00ff */
[----:B-1----:R-:W-:Y:S01]  /*23830*/  R2UR UR51, R65 ;  /* 0x00000000413372ca */ /* 0x002fe200000e0000 */
[----:B------:R-:W-:Y:S01]  /*23840*/  UIADD3 UR48, UR6, 0x22000, URZ ;  /* 0x0002200006307890 */ /* 0x000fe2000fffe03f */
[----:B------:R-:W-:Y:S01]  /*23850*/  UMOV UR49, UR9 ;  /* 0x0000000900317c82 */ /* 0x000fe20008000000 */
[----:B------:R-:W-:Y:S01]  /*23860*/  UMOV UR50, UR10 ;  /* 0x0000000a00327c82 */ /* 0x000fe20008000000 */
[----:B------:R-:W-:Y:S01]  /*23870*/  UIADD3 UR8, UR6, 0x23000, URZ ;  /* 0x0002300006087890 */ /* 0x000fe2000fffe03f */
[----:B------:R1:W-:Y:S01]  /*23880*/  UTMALDG.5D.IM2COL [UR16], [UR56], UR39 ;  /* 0x00000010380073b4 */ /* 0x0003e20008060027 */
[----:B0-----:R-:W-:Y:S01]  /*23890*/  R2UR UR43, R66 ;  /* 0x00000000422b72ca */ /* 0x001fe200000e0000 */
[----:B------:R-:W-:Y:S01]  /*238a0*/  UIADD3 UR40, UR6, 0x22800, URZ ;  /* 0x0002280006287890 */ /* 0x000fe2000fffe03f */
[----:B------:R-:W-:Y:S01]  /*238b0*/  UMOV UR41, UR9 ;  /* 0x0000000900297c82 */ /* 0x000fe20008000000 */
[----:B------:R-:W-:Y:S01]  /*238c0*/  UMOV UR42, UR10 ;  /* 0x0000000a002a7c82 */ /* 0x000fe20008000000 */
[----:B--2---:R-:W-:Y:S01]  /*238d0*/  R2UR UR36, R11 ;  /* 0x000000000b2472ca */ /* 0x004fe200000e0000 */
[----:B------:R-:W-:Y:S01]  /*238e0*/  UIADD3 UR32, UR6, 0x20000, URZ ;  /* 0x0002000006207890 */ /* 0x000fe2000fffe03f */
[----:B------:R-:W-:Y:S01]  /*238f0*/  R2UR UR37, R9 ;  /* 0x00000000092572ca */ /* 0x000fe200000e0000 */
[----:B------:R-:W-:Y:S01]  /*23900*/  UMOV UR33, UR9 ;  /* 0x0000000900217c82 */ /* 0x000fe20008000000 */
[----:B------:R-:W-:Y:S01]  /*23910*/  R2UR UR38, R10 ;  /* 0x000000000a2672ca */ /* 0x000fe200000e0000 */
[----:B------:R-:W-:Y:S01]  /*23920*/  UMOV UR34, UR10 ;  /* 0x0000000a00227c82 */ /* 0x000fe20008000000 */
[----:B------:R-:W-:-:S02]  /*23930*/  R2UR UR35, R2 ;  /* 0x00000000022372ca */ /* 0x000fc400000e0000 */
[----:B---3--:R-:W-:Y:S01]  /*23940*/  R2UR UR27, R63 ;  /* 0x000000003f1b72ca */ /* 0x008fe200000e0000 */
[----:B------:R-:W-:Y:S01]  /*23950*/  UIADD3 UR24, UR6, 0x21000, URZ ;  /* 0x0002100006187890 */ /* 0x000fe2000fffe03f */
[----:B------:R-:W-:Y:S01]  /*23960*/  MOV R18, UR43 ;  /* 0x0000002b00127c02 */ /* 0x000fe20008000f00 */
[----:B------:R-:W-:Y:S01]  /*23970*/  UMOV UR26, UR10 ;  /* 0x0000000a001a7c82 */ /* 0x000fe20008000000 */
[----:B------:R-:W-:Y:S01]  /*23980*/  MOV R11, UR31 ;  /* 0x0000001f000b7c02 */ /* 0x000fe20008000f00 */
[----:B------:R-:W-:Y:S01]  /*23990*/  UMOV UR28, UR36 ;  /* 0x00000024001c7c82 */ /* 0x000fe20008000000 */
[----:B------:R-:W-:Y:S01]  /*239a0*/  UMOV UR52, UR36 ;  /* 0x0000002400347c82 */ /* 0x000fe20008000000 */
[----:B------:R-:W-:Y:S01]  /*239b0*/  UMOV UR29, UR37 ;  /* 0x00000025001d7c82 */ /* 0x000fe20008000000 */
[----:B-1----:R-:W-:Y:S01]  /*239c0*/  R2UR UR19, R62 ;  /* 0x000000003e1372ca */ /* 0x002fe200000e0000 */
[----:B------:R-:W-:Y:S01]  /*239d0*/  UIADD3 UR16, UR6, 0x20800, URZ ;  /* 0x0002080006107890 */ /* 0x000fe2000fffe03f */
[----:B------:R-:W-:Y:S01]  /*239e0*/  R2UR UR31, R11 ;  /* 0x000000000b1f72ca */ /* 0x000fe200000e0000 */
[----:B------:R-:W-:Y:S01]  /*239f0*/  UMOV UR56, 0x0 ;  /* 0x0000000000387882 */ /* 0x000fe20000000000 */
[----:B------:R-:W-:Y:S01]  /*23a00*/  UMOV UR57, 0x10000000 ;  /* 0x1000000000397882 */ /* 0x000fe20000000000 */
[----:B------:R-:W-:Y:S01]  /*23a10*/  UMOV UR20, UR36 ;  /* 0x0000002400147c82 */ /* 0x000fe20008000000 */
[----:B------:R-:W-:Y:S01]  /*23a20*/  UMOV UR21, UR37 ;  /* 0x0000002500157c82 */ /* 0x000fe20008000000 */
[----:B------:R-:W-:Y:S01]  /*23a30*/  UMOV UR22, UR38 ;  /* 0x0000002600167c82 */ /* 0x000fe20008000000 */
[----:B------:R-:W-:Y:S01]  /*23a40*/  UMOV UR18, UR10 ;  /* 0x0000000a00127c82 */ /* 0x000fe20008000000 */
[----:B------:R-:W-:Y:S01]  /*23a50*/  UMOV UR30, UR38 ;  /* 0x00000026001e7c82 */ /* 0x000fe20008000000 */
[----:B------:R0:W-:Y:S01]  /*23a60*/  UTMALDG.5D.MULTICAST [UR32], [UR4], UR7, desc[UR56] ;  /* 0x00003820040073b4 */ /* 0x0001e20008021807 */
[----:B------:R-:W-:Y:S01]  /*23a70*/  MOV R12, UR27 ;  /* 0x0000001b000c7c02 */ /* 0x000fe20008000f00 */
[----:B------:R-:W-:Y:S01]  /*23a80*/  UMOV UR53, UR37 ;  /* 0x0000002500357c82 */ /* 0x000fe20008000000 */
[----:B------:R-:W-:Y:S01]  /*23a90*/  UMOV UR54, UR38 ;  /* 0x0000002600367c82 */ /* 0x000fe20008000000 */
[----:B------:R-:W-:Y:S01]  /*23aa0*/  UMOV UR44, UR36 ;  /* 0x00000024002c7c82 */ /* 0x000fe20008000000 */
[----:B------:R-:W-:Y:S01]  /*23ab0*/  UMOV UR45, UR37 ;  /* 0x00000025002d7c82 */ /* 0x000fe20008000000 */
[----:B------:R-:W-:Y:S01]  /*23ac0*/  UMOV UR46, UR38 ;  /* 0x00000026002e7c82 */ /* 0x000fe20008000000 */
[----:B------:R-:W-:Y:S01]  /*23ad0*/  UMOV UR12, UR36 ;  /* 0x00000024000c7c82 */ /* 0x000fe20008000000 */
[----:B------:R1:W-:Y:S01]  /*23ae0*/  UTMALDG.5D.MULTICAST [UR16], [UR4], UR7, desc[UR56] ;  /* 0x00003810040073b4 */ /* 0x0003e20008021807 */
[----:B------:R-:W-:Y:S01]  /*23af0*/  UMOV UR13, UR37 ;  /* 0x00000025000d7c82 */ /* 0x000fe20008000000 */
[----:B------:R-:W-:Y:S01]  /*23b00*/  UMOV UR14, UR38 ;  /* 0x00000026000e7c82 */ /* 0x000fe20008000000 */
[----:B------:R-:W-:-:S02]  /*23b10*/  MOV R27, UR19 ;  /* 0x00000013001b7c02 */ /* 0x000fc40008000f00 */
[----:B------:R-:W-:Y:S02]  /*23b20*/  MOV R21, UR28 ;  /* 0x0000001c00157c02 */ /* 0x000fe40008000f00 */
[----:B------:R-:W-:Y:S01]  /*23b30*/  MOV R11, UR31 ;  /* 0x0000001f000b7c02 */ /* 0x000fe20008000f00 */
[----:B------:R2:W-:Y:S01]  /*23b40*/  UTMALDG.5D.MULTICAST [UR24], [UR4], UR7, desc[UR56] ;  /* 0x00003818040073b4 */ /* 0x0005e20008021807 */
[----:B------:R-:W-:Y:S02]  /*23b50*/  MOV R24, UR22 ;  /* 0x0000001600187c02 */ /* 0x000fe40008000f00 */
[----:B------:R-:W-:Y:S02]  /*23b60*/  R2UR UR31, R11 ;  /* 0x000000000b1f72ca */ /* 0x000fe400000e0000 */
[----:B------:R-:W-:Y:S02]  /*23b70*/  MOV R25, UR21 ;  /* 0x0000001500197c02 */ /* 0x000fe40008000f00 */
[----:B------:R-:W-:Y:S01]  /*23b80*/  MOV R26, UR20 ;  /* 0x00000014001a7c02 */ /* 0x000fe20008000f00 */
[----:B0-----:R-:W-:-:S08]  /*23b90*/  UIADD3 UR32, UR6, 0x20400, URZ ;  /* 0x0002040006207890 */ /* 0x001fd0000fffe03f */
[----:B------:R-:W-:Y:S01]  /*23ba0*/  UMOV UR34, UR31 ;  /* 0x0000001f00227c82 */ /* 0x000fe20008000000 */
[----:B-1----:R-:W-:Y:S01]  /*23bb0*/  R2UR UR19, R72 ;  /* 0x00000000481372ca */ /* 0x002fe200000e0000 */
[----:B------:R-:W-:Y:S01]  /*23bc0*/  UIADD3 UR16, UR6, 0x25800, URZ ;  /* 0x0002580006107890 */ /* 0x000fe2000fffe03f */
[----:B--2---:R-:W-:Y:S01]  /*23bd0*/  R2UR UR27, R16 ;  /* 0x00000000101b72ca */ /* 0x004fe200000e0000 */
[----:B------:R-:W-:Y:S01]  /*23be0*/  UIADD3 UR24, UR6, 0x21800, URZ ;  /* 0x0002180006187890 */ /* 0x000fe2000fffe03f */
[----:B------:R-:W-:-:S09]  /*23bf0*/  MOV R16, UR51 ;  /* 0x0000003300107c02 */ /* 0x000fd20008000f00 */
[----:B------:R-:W-:Y:S02]  /*23c00*/  UMOV UR55, UR19 ;  /* 0x0000001300377c82 */ /* 0x000fe40008000000 */
[----:B------:R-:W-:-:S04]  /*23c10*/  MOV R11, UR55 ;  /* 0x00000037000b7c02 */ /* 0x000fc80008000f00 */
[----:B------:R-:W-:Y:S01]  /*23c20*/  R2UR UR55, R11 ;  /* 0x000000000b3772ca */ /* 0x000fe200000e0000 */
[----:B------:R-:W-:Y:S01]  /*23c30*/  VIADD R11, R8, 0xffffffff ;  /* 0xffffffff080b7836 */ /* 0x000fe20000000000 */
[----:B------:R0:W-:Y:S01]  /*23c40*/  UTMALDG.5D.MULTICAST [UR24], [UR4], UR7, desc[UR56] ;  /* 0x00003818040073b4 */ /* 0x0001e20008021807 */
[----:B------:R-:W-:Y:S02]  /*23c50*/  UMOV UR15, UR27 ;  /* 0x0000001b000f7c82 */ /* 0x000fe40008000000 */
[----:B------:R-:W-:Y:S01]  /*23c60*/  IMAD.MOV.U32 R8, RZ, RZ, R11 ;  /* 0x000000ffff087224 */ /* 0x000fe200078e000b */
[----:B------:R-:W-:Y:S01]  /*23c70*/  SEL R11, R15, RZ, P3 ;  /* 0x000000ff0f0b7207 */ /* 0x000fe20001800000 */
[----:B------:R1:W-:Y:S01]  /*23c80*/  UTMALDG.5D.MULTICAST [UR48], [UR4], UR7, desc[UR56] ;  /* 0x00003830040073b4 */ /* 0x0003e20008021807 */
[----:B------:R2:W-:Y:S01]  /*23c90*/  UTMALDG.5D.MULTICAST [UR40], [UR4], UR7, desc[UR56] ;  /* 0x00003828040073b4 */ /* 0x0005e20008021807 */
[----:B------:R3:W-:Y:S01]  /*23ca0*/  UTMALDG.5D.MULTICAST [UR8], [UR4], UR7, desc[UR56] ;  /* 0x00003808040073b4 */ /* 0x0007e20008021807 */
[----:B0-----:R-:W-:Y:S01]  /*23cb0*/  R2UR UR27, R69 ;  /* 0x00000000451b72ca */ /* 0x001fe200000e0000 */
[----:B------:R-:W-:Y:S01]  /*23cc0*/  UIADD3 UR24, UR6, 0x24000, URZ ;  /* 0x0002400006187890 */ /* 0x000fe2000fffe03f */
[----:B-1----:R-:W-:Y:S01]  /*23cd0*/  R2UR UR51, R68 ;  /* 0x00000000443372ca */ /* 0x002fe200000e0000 */
[----:B------:R-:W-:Y:S01]  /*23ce0*/  UIADD3 UR48, UR6, 0x23800, URZ ;  /* 0x0002380006307890 */ /* 0x000fe2000fffe03f */
[----:B--2---:R-:W-:Y:S01]  /*23cf0*/  R2UR UR43, R70 ;  /* 0x00000000462b72ca */ /* 0x004fe200000e0000 */
[----:B------:R-:W-:-:S10]  /*23d00*/  UIADD3 UR40, UR6, 0x24800, URZ ;  /* 0x0002480006287890 */ /* 0x000fd4000fffe03f */
[----:B------:R0:W-:Y:S01]  /*23d10*/  UTMALDG.5D.MULTICAST [UR48], [UR4], UR7, desc[UR56] ;  /* 0x00003830040073b4 */ /* 0x0001e20008021807 */
[----:B------:R-:W-:Y:S01]  /*23d20*/  UMOV UR17, UR51 ;  /* 0x0000003300117c82 */ /* 0x000fe20008000000 */
[----:B---3--:R-:W-:Y:S01]  /*23d30*/  R2UR UR13, R76 ;  /* 0x000000004c0d72ca */ /* 0x008fe200000e0000 */
[----:B------:R-:W-:Y:S01]  /*23d40*/  UMOV UR12, UR15 ;  /* 0x0000000f000c7c82 */ /* 0x000fe20008000000 */
[----:B------:R-:W-:Y:S01]  /*23d50*/  MOV R28, UR17 ;  /* 0x00000011001c7c02 */ /* 0x000fe20008000f00 */
[----:B------:R-:W-:Y:S01]  /*23d60*/  UMOV UR17, UR9 ;  /* 0x0000000900117c82 */ /* 0x000fe20008000000 */
[----:B------:R-:W-:Y:S01]  /*23d70*/  UMOV UR10, UR31 ;  /* 0x0000001f000a7c82 */ /* 0x000fe20008000000 */
[----:B------:R1:W-:Y:S01]  /*23d80*/  UTMALDG.5D.MULTICAST [UR24], [UR4], UR7, desc[UR56] ;  /* 0x00003818040073b4 */ /* 0x0003e20008021807 */
[----:B------:R-:W-:Y:S01]  /*23d90*/  UMOV UR8, UR43 ;  /* 0x0000002b00087c82 */ /* 0x000fe20008000000 */
[----:B------:R2:W-:Y:S06]  /*23da0*/  UTMALDG.5D.MULTICAST [UR40], [UR4], UR7, desc[UR56] ;  /* 0x00003828040073b4 */ /* 0x0005ec0008021807 */
[----:B------:R-:W-:Y:S01]  /*23db0*/  IMAD.U32 R30, RZ, RZ, UR13 ;  /* 0x0000000dff1e7e24 */ /* 0x000fe2000f8e00ff */
[----:B------:R-:W-:Y:S01]  /*23dc0*/  UMOV UR13, UR37 ;  /* 0x00000025000d7c82 */ /* 0x000fe20008000000 */
[----:B0-----:R-:W-:Y:S01]  /*23dd0*/  R2UR UR51, R71 ;  /* 0x00000000473372ca */ /* 0x001fe200000e0000 */
[----:B------:R-:W-:Y:S01]  /*23de0*/  UIADD3 UR48, UR6, 0x25000, URZ ;  /* 0x0002500006307890 */ /* 0x000fe2000fffe03f */
[----:B-1----:R-:W-:Y:S01]  /*23df0*/  UMOV UR25, UR27 ;  /* 0x0000001b00197c82 */ /* 0x002fe20008000000 */
[----:B------:R-:W-:Y:S01]  /*23e00*/  R2UR UR27, R12 ;  /* 0x000000000c1b72ca */ /* 0x000fe200000e0000 */
[----:B------:R-:W-:Y:S01]  /*23e10*/  UIADD3 UR24, UR6, 0x26800, URZ ;  /* 0x0002680006187890 */ /* 0x000fe2000fffe03f */
[----:B------:R-:W-:Y:S01]  /*23e20*/  MOV R23, UR25 ;  /* 0x0000001900177c02 */ /* 0x000fe20008000f00 */
[----:B------:R-:W-:-:S07]  /*23e30*/  UMOV UR25, UR9 ;  /* 0x0000000900197c82 */ /* 0x000fce0008000000 */
[----:B------:R0:W-:Y:S01]  /*23e40*/  UTMALDG.5D.MULTICAST [UR48], [UR4], UR7, desc[UR56] ;  /* 0x00003830040073b4 */ /* 0x0001e20008021807 */
[----:B------:R-:W-:Y:S01]  /*23e50*/  UMOV UR58, UR51 ;  /* 0x00000033003a7c82 */ /* 0x000fe20008000000 */
[----:B------:R-:W-:Y:S01]  /*23e60*/  MOV R12, UR30 ;  /* 0x0000001e000c7c02 */ /* 0x000fe20008000f00 */
[----:B--2---:R-:W-:Y:S01]  /*23e70*/  UIADD3 UR40, UR6, 0x26000, URZ ;  /* 0x0002600006287890 */ /* 0x004fe2000fffe03f */
[----:B------:R-:W-:Y:S01]  /*23e80*/  R2UR UR43, R73 ;  /* 0x00000000492b72ca */ /* 0x000fe200000e0000 */
[----:B------:R1:W-:Y:S01]  /*23e90*/  UTMALDG.5D.MULTICAST [UR16], [UR4], UR7, desc[UR56] ;  /* 0x00003810040073b4 */ /* 0x0003e20008021807 */
[----:B------:R-:W-:Y:S02]  /*23ea0*/  MOV R22, UR27 ;  /* 0x0000001b00167c02 */ /* 0x000fe40008000f00 */
[----:B------:R-:W-:-:S09]  /*23eb0*/  R2UR UR27, R74 ;  /* 0x000000004a1b72ca */ /* 0x000fd200000e0000 */
[----:B------:R2:W-:Y:S01]  /*23ec0*/  UTMALDG.5D.MULTICAST [UR40], [UR4], UR7, desc[UR56] ;  /* 0x00003828040073b4 */ /* 0x0005e20008021807 */
[----:B------:R-:W-:Y:S02]  /*23ed0*/  UMOV UR47, UR43 ;  /* 0x0000002b002f7c82 */ /* 0x000fe40008000000 */
[----:B------:R-:W-:Y:S01]  /*23ee0*/  MOV R9, UR47 ;  /* 0x0000002f00097c02 */ /* 0x000fe20008000f00 */
[----:B------:R-:W-:Y:S01]  /*23ef0*/  UMOV UR39, UR27 ;  /* 0x0000001b00277c82 */ /* 0x000fe20008000000 */
[----:B------:R3:W-:Y:S02]  /*23f00*/  UTMALDG.5D.MULTICAST [UR24], [UR4], UR7, desc[UR56] ;  /* 0x00003818040073b4 */ /* 0x0007e40008021807 */
[----:B------:R-:W-:Y:S02]  /*23f10*/  R2UR UR47, R9 ;  /* 0x00000000092f72ca */ /* 0x000fe400000e0000 */
[----:B------:R-:W-:Y:S02]  /*23f20*/  SEL R9, RZ, 0x1, P5 ;  /* 0x00000001ff097807 */ /* 0x000fe40002800000 */
[----:B0-----:R-:W-:Y:S01]  /*23f30*/  R2UR UR51, R16 ;  /* 0x00000000103372ca */ /* 0x001fe200000e0000 */
[----:B------:R-:W-:Y:S01]  /*23f40*/  UIADD3 UR48, UR6, 0x27800, URZ ;  /* 0x0002780006307890 */ /* 0x000fe2000fffe03f */
[----:B------:R-:W-:-:S02]  /*23f50*/  MOV R16, UR29 ;  /* 0x0000001d00107c02 */ /* 0x000fc40008000f00 */
[----:B------:R-:W-:Y:S02]  /*23f60*/  LOP3.LUT R6, R6, R9, RZ, 0x3c, !PT ;  /* 0x0000000906067212 */ /* 0x000fe400078e3cff */
[----:B------:R-:W-:Y:S02]  /*23f70*/  SEL R9, R14, RZ, P4 ;  /* 0x000000ff0e097207 */ /* 0x000fe40002000000 */
[----:B-1----:R-:W-:Y:S01]  /*23f80*/  R2UR UR19, R75 ;  /* 0x000000004b1372ca */ /* 0x002fe200000e0000 */
[----:B------:R-:W-:Y:S01]  /*23f90*/  UIADD3 UR16, UR6, 0x27000, URZ ;  /* 0x0002700006107890 */ /* 0x000fe2000fffe03f */
[----:B--2---:R-:W-:Y:S01]  /*23fa0*/  R2UR UR43, R18 ;  /* 0x00000000122b72ca */ /* 0x004fe200000e0000 */
[----:B------:R-:W-:Y:S01]  /*23fb0*/  UIADD3 UR40, UR6, 0x21c00, URZ ;  /* 0x00021c0006287890 */ /* 0x000fe2000fffe03f */
[----:B------:R-:W-:Y:S01]  /*23fc0*/  MOV R18, UR52 ;  /* 0x0000003400127c02 */ /* 0x000fe20008000f00 */
[----:B------:R-:W-:-:S08]  /*23fd0*/  UMOV UR42, UR31 ;  /* 0x0000001f002a7c82 */ /* 0x000fd00008000000 */
[----:B------:R0:W-:Y:S01]  /*23fe0*/  UTMALDG.5D.MULTICAST [UR16], [UR4], UR7, desc[UR56] ;  /* 0x00003810040073b4 */ /* 0x0001e20008021807 */
[----:B------:R-:W-:Y:S01]  /*23ff0*/  UMOV UR23, UR19 ;  /* 0x0000001300177c82 */ /* 0x000fe20008000000 */
[----:B---3--:R-:W-:Y:S01]  /*24000*/  R2UR UR28, R21 ;  /* 0x00000000151c72ca */ /* 0x008fe200000e0000 */
[----:B------:R-:W-:Y:S01]  /*24010*/  UIADD3 UR24, UR6, 0x21400, URZ ;  /* 0x0002140006187890 */ /* 0x000fe2000fffe03f */
[----:B------:R-:W-:Y:S01]  /*24020*/  MOV R21, UR51 ;  /* 0x0000003300157c02 */ /* 0x000fe20008000f00 */
[----:B------:R-:W-:Y:S01]  /*24030*/  UMOV UR26, UR31 ;  /* 0x0000001f001a7c82 */ /* 0x000fe20008000000 */
[----:B------:R-:W-:Y:S02]  /*24040*/  R2UR UR51, R30 ;  /* 0x000000001e3372ca */ /* 0x000fe400000e0000 */
[----:B------:R-:W-:Y:S02]  /*24050*/  R2UR UR25, R23 ;  /* 0x00000000171972ca */ /* 0x000fe400000e0000 */
[----:B------:R-:W-:-:S02]  /*24060*/  R2UR UR30, R12 ;  /* 0x000000000c1e72ca */ /* 0x000fc400000e0000 */
[----:B------:R-:W-:Y:S02]  /*24070*/  R2UR UR29, R16 ;  /* 0x00000000101d72ca */ /* 0x000fe400000e0000 */
[----:B------:R-:W-:Y:S02]  /*24080*/  R2UR UR27, R22 ;  /* 0x00000000161b72ca */ /* 0x000fe400000e0000 */
[----:B------:R-:W-:Y:S02]  /*24090*/  MOV R12, UR54 ;  /* 0x00000036000c7c02 */ /* 0x000fe40008000f00 */
[----:B------:R-:W-:Y:S01]  /*240a0*/  MOV R16, UR53 ;  /* 0x0000003500107c02 */ /* 0x000fe20008000f00 */
[----:B------:R1:W-:Y:S01]  /*240b0*/  UTMALDG.5D.MULTICAST [UR48], [UR4], UR7, desc[UR56] ;  /* 0x00003830040073b4 */ /* 0x0003e20008021807 */
[----:B------:R-:W-:Y:S01]  /*240c0*/  MOV R22, UR46 ;  /* 0x0000002e00167c02 */ /* 0x000fe20008000f00 */
[----:B------:R-:W-:Y:S01]  /*240d0*/  UMOV UR15, UR51 ;  /* 0x00000033000f7c82 */ /* 0x000fe20008000000 */
[----:B------:R-:W-:Y:S01]  /*240e0*/  MOV R23, UR45 ;  /* 0x0000002d00177c02 */ /* 0x000fe20008000f00 */
[----:B------:R2:W-:Y:S01]  /*240f0*/  UTMALDG.5D.MULTICAST [UR32], [UR4], UR7, desc[UR56] ;  /* 0x00003820040073b4 */ /* 0x0005e20008021807 */
[----:B0-----:R-:W-:Y:S01]  /*24100*/  R2UR UR17, R28 ;  /* 0x000000001c1172ca */ /* 0x001fe200000e0000 */
[----:B------:R-:W-:Y:S01]  /*24110*/  UIADD3 UR16, UR6, 0x20c00, URZ ;  /* 0x00020c0006107890 */ /* 0x000fe2000fffe03f */
[----:B------:R-:W-:Y:S01]  /*24120*/  R2UR UR22, R24 ;  /* 0x00000000181672ca */ /* 0x000fe200000e0000 */
[----:B------:R-:W-:Y:S01]  /*24130*/  UMOV UR18, UR31 ;  /* 0x0000001f00127c82 */ /* 0x000fe20008000000 */
[----:B------:R-:W-:-:S02]  /*24140*/  R2UR UR21, R25 ;  /* 0x00000000191572ca */ /* 0x000fc400000e0000 */
[----:B------:R-:W-:Y:S02]  /*24150*/  R2UR UR20, R26 ;  /* 0x000000001a1472ca */ /* 0x000fe400000e0000 */
[----:B------:R-:W-:Y:S02]  /*24160*/  R2UR UR19, R27 ;  /* 0x000000001b1372ca */ /* 0x000fe400000e0000 */
[----:B------:R-:W-:Y:S02]  /*24170*/  MOV R24, UR44 ;  /* 0x0000002c00187c02 */ /* 0x000fe40008000f00 */
[----:B------:R-:W-:Y:S01]  /*24180*/  MOV R25, UR43 ;  /* 0x0000002b00197c02 */ /* 0x000fe20008000f00 */
[----:B------:R-:W-:Y:S01]  /*24190*/  UMOV UR43, UR12 ;  /* 0x0000000c002b7c82 */ /* 0x000fe20008000000 */
[----:B------:R-:W-:Y:S01]  /*241a0*/  UMOV UR12, UR36 ;  /* 0x00000024000c7c82 */ /* 0x000fe20008000000 */
[----:B-1----:R-:W-:Y:S01]  /*241b0*/  R2UR UR54, R12 ;  /* 0x000000000c3672ca */ /* 0x002fe200000e0000 */
[----:B------:R-:W-:Y:S01]  /*241c0*/  UIADD3 UR48, UR6, 0x22400, URZ ;  /* 0x0002240006307890 */ /* 0x000fe2000fffe03f */
[----:B------:R-:W-:Y:S01]  /*241d0*/  R2UR UR53, R16 ;  /* 0x00000000103572ca */ /* 0x000fe200000e0000 */
[----:B------:R-:W-:Y:S01]  /*241e0*/  UMOV UR50, UR31 ;  /* 0x0000001f00327c82 */ /* 0x000fe20008000000 */
[----:B------:R-:W-:Y:S01]  /*241f0*/  R2UR UR52, R18 ;  /* 0x00000000123472ca */ /* 0x000fe200000e0000 */
[C---:B------:R-:W-:Y:S01]  /*24200*/  VIADD R16, R10.reuse, 0x1 ;  /* 0x000000010a107836 */ /* 0x040fe20000000000 */
[----:B------:R-:W-:Y:S01]  /*24210*/  R2UR UR51, R21 ;  /* 0x00000000153372ca */ /* 0x000fe200000e0000 */
[----:B--2---:R-:W-:Y:S01]  /*24220*/  UMOV UR35, UR17 ;  /* 0x0000001100237c82 */ /* 0x004fe20008000000 */
[----:B------:R-:W-:Y:S01]  /*24230*/  UMOV UR17, UR9 ;  /* 0x0000000900117c82 */ /* 0x000fe20008000000 */
[----:B------:R-:W-:Y:S01]  /*24240*/  UIADD3 UR32, UR6, 0x23c00, URZ ;  /* 0x00023c0006207890 */ /* 0x000fe2000fffe03f */
[----:B------:R0:W-:Y:S01]  /*24250*/  UTMALDG.5D.MULTICAST [UR16], [UR4], UR7, desc[UR56] ;  /* 0x00003810040073b4 */ /* 0x0001e20008021807 */
[----:B------:R-:W-:-:S02]  /*24260*/  @P4 IADD3 R16, R10, RZ, RZ ;  /* 0x000000ff0a104210 */ /* 0x000fc40007ffe0ff */
[----:B------:R-:W-:-:S03]  /*24270*/  SEL R12, R13, RZ, P2 ;  /* 0x000000ff0d0c7207 */ /* 0x000fc60001000000 */
[----:B------:R-:W-:Y:S01]  /*24280*/  IMAD.MOV.U32 R10, RZ, RZ, R16 ;  /* 0x000000ffff0a7224 */ /* 0x000fe200078e0010 */
[----:B0-----:R-:W-:Y:S01]  /*24290*/  UMOV UR19, UR25 ;  /* 0x0000001900137c82 */ /* 0x001fe20008000000 */
[----:B------:R-:W-:Y:S01]  /*242a0*/  UMOV UR25, UR9 ;  /* 0x0000000900197c82 */ /* 0x000fe20008000000 */
[----:B------:R-:W-:Y:S01]  /*242b0*/  UIADD3 UR16, UR6, 0x24400, URZ ;  /* 0x0002440006107890 */ /* 0x000fe2000fffe03f */
[----:B------:R0:W-:Y:S01]  /*242c0*/  UTMALDG.5D.MULTICAST [UR24], [UR4], UR7, desc[UR56] ;  /* 0x00003818040073b4 */ /* 0x0001e20008021807 */
[----:B------:R-:W-:Y:S01]  /*242d0*/  UMOV UR20, UR36 ;  /* 0x0000002400147c82 */ /* 0x000fe20008000000 */
[----:B------:R-:W-:Y:S01]  /*242e0*/  UMOV UR21, UR37 ;  /* 0x0000002500157c82 */ /* 0x000fe20008000000 */
[----:B------:R-:W-:Y:S01]  /*242f0*/  UMOV UR22, UR38 ;  /* 0x0000002600167c82 */ /* 0x000fe20008000000 */
[----:B------:R1:W-:Y:S01]  /*24300*/  UTMALDG.5D.MULTICAST [UR40], [UR4], UR7, desc[UR56] ;  /* 0x00003828040073b4 */ /* 0x0003e20008021807 */
[----:B------:R-:W-:Y:S01]  /*24310*/  UTMALDG.5D.MULTICAST [UR48], [UR4], UR7, desc[UR56] ;  /* 0x00003830040073b4 */ /* 0x000fe20008021807 */
[----:B0-----:R-:W-:Y:S01]  /*24320*/  UMOV UR27, UR8 ;  /* 0x00000008001b7c82 */ /* 0x001fe20008000000 */
[----:B------:R-:W-:-:S02]  /*24330*/  UIADD3 UR8, UR6, 0x23400, URZ ;  /* 0x0002340006087890 */ /* 0x000fc4000fffe03f */
[----:B------:R-:W-:Y:S01]  /*24340*/  UIADD3 UR24, UR6, 0x24c00, URZ ;  /* 0x00024c0006187890 */ /* 0x000fe2000fffe03f */
[----:B------:R-:W-:Y:S01]  /*24350*/  UMOV UR28, UR36 ;  /* 0x00000024001c7c82 */ /* 0x000fe20008000000 */
[----:B------:R-:W-:Y:S01]  /*24360*/  UMOV UR29, UR37 ;  /* 0x00000025001d7c82 */ /* 0x000fe20008000000 */
[----:B------:R-:W-:Y:S01]  /*24370*/  UMOV UR30, UR38 ;  /* 0x00000026001e7c82 */ /* 0x000fe20008000000 */
[----:B-1----:R-:W-:Y:S01]  /*24380*/  R2UR UR46, R22 ;  /* 0x00000000162e72ca */ /* 0x002fe200000e0000 */
[----:B------:R-:W-:Y:S01]  /*24390*/  UIADD3 UR40, UR6, 0x22c00, URZ ;  /* 0x00022c0006287890 */ /* 0x000fe2000fffe03f */
[----:B------:R-:W-:Y:S02]  /*243a0*/  R2UR UR45, R23 ;  /* 0x00000000172d72ca */ /* 0x000fe400000e0000 */
[----:B------:R-:W-:Y:S02]  /*243b0*/  R2UR UR44, R24 ;  /* 0x00000000182c72ca */ /* 0x000fe400000e0000 */
[----:B------:R-:W-:-:S13]  /*243c0*/  R2UR UR43, R25 ;  /* 0x00000000192b72ca */ /* 0x000fda00000e0000 */
[----:B------:R-:W-:Y:S01]  /*243d0*/  UTMALDG.5D.MULTICAST [UR40], [UR4], UR7, desc[UR56] ;  /* 0x00003828040073b4 */ /* 0x000fe20008021807 */
[----:B------:R0:W-:Y:S01]  /*243e0*/  UTMALDG.5D.MULTICAST [UR8], [UR4], UR7, desc[UR56] ;  /* 0x00003808040073b4 */ /* 0x0001e20008021807 */
[----:B------:R-:W-:Y:S01]  /*243f0*/  UTMALDG.5D.MULTICAST [UR32], [UR4], UR7, desc[UR56] ;  /* 0x00003820040073b4 */ /* 0x000fe20008021807 */
[----:B------:R1:W-:Y:S01]  /*24400*/  UTMALDG.5D.MULTICAST [UR16], [UR4], UR7, desc[UR56] ;  /* 0x00003810040073b4 */ /* 0x0003e20008021807 */
[----:B------:R2:W-:Y:S01]  /*24410*/  UTMALDG.5D.MULTICAST [UR24], [UR4], UR7, desc[UR56] ;  /* 0x00003818040073b4 */ /* 0x0005e20008021807 */
[----:B0-----:R-:W-:Y:S01]  /*24420*/  UIADD3 UR8, UR6, 0x25400, URZ ;  /* 0x0002540006087890 */ /* 0x001fe2000fffe03f */
[----:B------:R-:W-:-:S08]  /*24430*/  UMOV UR11, UR58 ;  /* 0x0000003a000b7c82 */ /* 0x000fd00008000000 */
[----:B------:R0:W-:Y:S01]  /*24440*/  UTMALDG.5D.MULTICAST [UR8], [UR4], UR7, desc[UR56] ;  /* 0x00003808040073b4 */ /* 0x0001e20008021807 */
[----:B-1----:R-:W-:Y:S01]  /*24450*/  UIADD3 UR16, UR6, 0x25c00, URZ ;  /* 0x00025c0006107890 */ /* 0x002fe2000fffe03f */
[----:B------:R-:W-:Y:S01]  /*24460*/  UMOV UR19, UR55 ;  /* 0x0000003700137c82 */ /* 0x000fe20008000000 */
[----:B--2---:R-:W-:-:S07]  /*24470*/  UIADD3 UR24, UR6, 0x26c00, URZ ;  /* 0x00026c0006187890 */ /* 0x004fce000fffe03f */
[----:B------:R1:W-:Y:S01]  /*24480*/  UTMALDG.5D.MULTICAST [UR16], [UR4], UR7, desc[UR56] ;  /* 0x00003810040073b4 */ /* 0x0003e20008021807 */
[----:B------:R-:W-:Y:S01]  /*24490*/  UMOV UR27, UR39 ;  /* 0x00000027001b7c82 */ /* 0x000fe20008000000 */
[----:B0-----:R-:W-:Y:S01]  /*244a0*/  UIADD3 UR8, UR6, 0x26400, URZ ;  /* 0x0002640006087890 */ /* 0x001fe2000fffe03f */
[----:B------:R-:W-:-:S08]  /*244b0*/  UMOV UR11, UR47 ;  /* 0x0000002f000b7c82 */ /* 0x000fd00008000000 */
[----:B------:R0:W-:Y:S01]  /*244c0*/  UTMALDG.5D.MULTICAST [UR8], [UR4], UR7, desc[UR56] ;  /* 0x00003808040073b4 */ /* 0x0001e20008021807 */
[----:B-1----:R-:W-:Y:S01]  /*244d0*/  UIADD3 UR16, UR6, 0x27400, URZ ;  /* 0x0002740006107890 */ /* 0x002fe2000fffe03f */
[----:B------:R1:W-:Y:S01]  /*244e0*/  UTMALDG.5D.MULTICAST [UR24], [UR4], UR7, desc[UR56] ;  /* 0x00003818040073b4 */ /* 0x0003e20008021807 */
[----:B------:R-:W-:-:S07]  /*244f0*/  UMOV UR19, UR23 ;  /* 0x0000001700137c82 */ /* 0x000fce0008000000 */
[----:B------:R1:W-:Y:S01]  /*24500*/  UTMALDG.5D.MULTICAST [UR16], [UR4], UR7, desc[UR56] ;  /* 0x00003810040073b4 */ /* 0x0003e20008021807 */
[----:B0-----:R-:W-:Y:S01]  /*24510*/  UIADD3 UR8, UR6, 0x27c00, URZ ;  /* 0x00027c0006087890 */ /* 0x001fe2000fffe03f */
[----:B------:R-:W-:-:S08]  /*24520*/  UMOV UR11, UR15 ;  /* 0x0000000f000b7c82 */ /* 0x000fd00008000000 */
[----:B------:R1:W-:Y:S02]  /*24530*/  UTMALDG.5D.MULTICAST [UR8], [UR4], UR7, desc[UR56] ;  /* 0x00003808040073b4 */ /* 0x0003e40008021807 */
[----:B-1----:R-:W-:Y:S05]  /*24540*/  @P6 BRA `(.L_x_532) ;  /* 0xffffff7400cc6947 */ /* 0x002fea000383ffff */
.L_x_528:
[----:B------:R-:W-:Y:S05]  /*24550*/  WARPSYNC.ALL ;  /* 0x0000000000007948 */ /* 0x000fea0003800000 */
[----:B------:R-:W-:-:S13]  /*24560*/  ELECT P0, URZ, PT ;  /* 0x00000000003f782f */ /* 0x000fda0003800000 */
[----:B------:R-:W-:Y:S05]  /*24570*/  @!P0 EXIT ;  /* 0x000000000000894d */ /* 0x000fea0003800000 */
[----:B------:R-:W-:-:S13]  /*24580*/  R2UR UR4, R3 ;  /* 0x00000000030472ca */ /* 0x000fda00000e0000 */
[----:B------:R-:W-:-:S04]  /*24590*/  ULOP3.LUT UR4, UR4, 0x2, URZ, 0xfc, !UPT ;  /* 0x0000000204047892 */ /* 0x000fc8000f8efc3f */
[----:B------:R-:W-:-:S06]  /*245a0*/  UISETP.NE.AND UP0, UPT, UR4, 0x3, UPT ;  /* 0x000000030400788c */ /* 0x000fcc000bf05270 */
[----:B------:R-:W-:-:S13]  /*245b0*/  PLOP3.LUT P0, PT, PT, PT, UP0, 0x80, 0x0 ;  /* 0x000000000000781c */ /* 0x000fda0003f0f008 */
[----:B------:R-:W-:Y:S05]  /*245c0*/  @!P0 BRA `(.L_x_533) ;  /* 0x0000000000048947 */ /* 0x000fea0003800000 */
[----:B------:R-:W-:Y:S01]  /*245d0*/  BPT.TRAP 0x1 ;  /* 0x000000040000795c */ /* 0x000fe20000300000 */
.L_x_533:
[----:B------:R-:W-:Y:S01]  /*245e0*/  R2UR UR8, R0 ;  /* 0x00000000000872ca */ /* 0x000fe200000e0000 */
[----:B------:R-:W-:Y:S01]  /*245f0*/  UMOV UR5, 0x400 ;  /* 0x0000040000057882 */ /* 0x000fe20000000000 */
[----:B------:R-:W-:-:S11]  /*24600*/  R2UR UR6, R19 ;  /* 0x00000000130672ca */ /* 0x000fd600000e0000 */
[----:B------:R-:W-:Y:S02]  /*24610*/  ULOP3.LUT UP0, URZ, UR8, 0x2, URZ, 0xc0, !UPT ;  /* 0x00000002083f7892 */ /* 0x000fe4000f80c03f */
[----:B------:R-:W-:Y:S02]  /*24620*/  USHF.L.U32 UR4, UR8, 0x3, URZ ;  /* 0x0000000308047899 */ /* 0x000fe4000800063f */
[----:B------:R-:W-:Y:S02]  /*24630*/  USEL UR7, URZ, 0x1, UP0 ;  /* 0x000000013f077887 */ /* 0x000fe40008000000 */
[----:B------:R-:W-:Y:S02]  /*24640*/  ULEA UR5, UR6, UR5, 0x18 ;  /* 0x0000000506057291 */ /* 0x000fe4000f8ec03f */
[----:B------:R-:W-:Y:S02]  /*24650*/  ULOP3.LUT UR6, UR4, 0x8, URZ, 0xc0, !UPT ;  /* 0x0000000804067892 */ /* 0x000fe4000f8ec03f */
[----:B------:R-:W-:Y:S01]  /*24660*/  IMAD.U32 R0, RZ, RZ, UR7 ;  /* 0x00000007ff007e24 */ /* 0x000fe2000f8e00ff */
[----:B------:R-:W-:-:S02]  /*24670*/  UIADD3 UR5, UR5, 0x30010, URZ ;  /* 0x0003001005057890 */ /* 0x000fc4000fffe03f */
[----:B------:R-:W-:Y:S02]  /*24680*/  ULOP3.LUT UR4, UR8, 0x1, URZ, 0xc0, !UPT ;  /* 0x0000000108047892 */ /* 0x000fe4000f8ec03f */
[----:B------:R-:W-:Y:S01]  /*24690*/  SHF.L.U32 R0, R0, 0x1f, RZ ;  /* 0x0000001f00007819 */ /* 0x000fe200000006ff */
[----:B------:R-:W-:-:S12]  /*246a0*/  UIADD3 UR6, UR5, UR6, URZ ;  /* 0x0000000605067290 */ /* 0x000fd8000fffe03f */
.L_x_534:
[----:B0-----:R-:W-:-:S04]  /*246b0*/  IMAD.U32 R3, RZ, RZ, UR6 ;  /* 0x00000006ff037e24 */ /* 0x001fc8000f8e00ff */
[----:B------:R0:W1:Y:S03]  /*246c0*/  SYNCS.PHASECHK.TRANS64.TRYWAIT P0, [R3+URZ], R0 ;  /* 0x00000000030075a7 */ /* 0x000066000800017f */
[----:B-1----:R-:W-:Y:S05]  /*246d0*/  @!P0 NANOSLEEP.SYNCS 0x989680 ;  /* 0x009896800000895d */ /* 0x002fea0003900000 */
[----:B------:R-:W1:Y:S02]  /*246e0*/  @!P0 SYNCS.PHASECHK.TRANS64 P0, [R3+URZ], R0 ;  /* 0x00000000030085a7 */ /* 0x000e64000800007f */
[----:B-1----:R-:W-:Y:S05]  /*246f0*/  @!P0 BRA `(.L_x_534) ;  /* 0xfffffffc00ec8947 */ /* 0x002fea000383ffff */
[----:B------:R-:W-:-:S04]  /*24700*/  UIADD3 UR4, UR4, 0x1, URZ ;  /* 0x0000000104047890 */ /* 0x000fc8000fffe03f */
[----:B------:R-:W-:Y:S02]  /*24710*/  UISETP.EQ.XOR UP0, UPT, UR4, 0x2, !UP0 ;  /* 0x000000020400788c */ /* 0x000fe4000c702a70 */
[----:B------:R-:W-:Y:S02]  /*24720*/  UISETP.NE.AND UP1, UPT, UR4, 0x2, UPT ;  /* 0x000000020400788c */ /* 0x000fe4000bf25270 */
[----:B------:R-:W-:Y:S02]  /*24730*/  USEL UR6, URZ, 0x1, !UP0 ;  /* 0x000000013f067887 */ /* 0x000fe4000c000000 */
[----:B------:R-:W-:-:S04]  /*24740*/  USEL UR4, UR4, URZ, UP1 ;  /* 0x0000003f04047287 */ /* 0x000fc80008800000 */
[----:B0-----:R-:W-:Y:S01]  /*24750*/  IMAD.U32 R0, RZ, RZ, UR6 ;  /* 0x00000006ff007e24 */ /* 0x001fe2000f8e00ff */
[----:B------:R-:W-:-:S04]  /*24760*/  ULEA UR4, UR4, UR5, 0x3 ;  /* 0x0000000504047291 */ /* 0x000fc8000f8e183f */
[----:B------:R-:W-:-:S08]  /*24770*/  SHF.L.U32 R0, R0, 0x1f, RZ ;  /* 0x0000001f00007819 */ /* 0x000fd000000006ff */
.L_x_535:
[----:B0-----:R-:W-:-:S04]  /*24780*/  IMAD.U32 R3, RZ, RZ, UR4 ;  /* 0x00000004ff037e24 */ /* 0x001fc8000f8e00ff */
[----:B------:R0:W1:Y:S03]  /*24790*/  SYNCS.PHASECHK.TRANS64.TRYWAIT P0, [R3+URZ], R0 ;  /* 0x00000000030075a7 */ /* 0x000066000800017f */
[----:B-1----:R-:W-:Y:S05]  /*247a0*/  @!P0 NANOSLEEP.SYNCS 0x989680 ;  /* 0x009896800000895d */ /* 0x002fea0003900000 */
[----:B------:R-:W1:Y:S02]  /*247b0*/  @!P0 SYNCS.PHASECHK.TRANS64 P0, [R3+URZ], R0 ;  /* 0x00000000030085a7 */ /* 0x000e64000800007f */
[----:B-1----:R-:W-:Y:S05]  /*247c0*/  @P0 EXIT ;  /* 0x000000000000094d */ /* 0x002fea0003800000 */
[----:B------:R-:W-:Y:S05]  /*247d0*/  BRA `(.L_x_535) ;  /* 0xfffffffc00e87947 */ /* 0x000fea000383ffff */
.L_x_536:
[----:B------:R-:W-:-:S00]  /*247e0*/  BRA `(.L_x_536) ;  /* 0xfffffffc00fc7947 */ /* 0x000fc0000383ffff */
[----:B------:R-:W-:-:S00]  /*247f0*/  NOP ;  /* 0x0000000000007918 */ /* 0x000fc00000000000 */
        /* <DEDUP_REMOVED lines=8> */
.L_x_537:


//--------------------- .nv.shared._ZN7cutlass13device_kernelINS_4conv6kernel13ConvUniversalINS1_16ConvProblemShapeILNS1_8OperatorE0ELi3EEENS1_10collective14CollectiveConvINS1_46MainloopSm90TmaGmmaWarpSpecializedImplicitGemmILS5_0ELi2ELi3EN4cute5tupleIJNSA_1CILi2EEENSC_ILi1EEESE_EEENS1_36KernelImplicitTmaWarpSpecializedSm90ELi1EEENSB_IJNSC_ILi256EEENSC_ILi128EEENSB_IJNSC_ILi64EEEEEEEEENS_10tfloat32_tESN_NSA_8TiledMMAINSA_8MMA_AtomIJNSA_4SM904GMMA30MMA_64x128x8_F32TF32TF32_SS_TNILNSR_7ScaleInE1ELST_1EEEEEENSA_6LayoutINSB_IJSE_SE_SE_EEENSB_IJNSC_ILi0EEESY_SY_EEEEENSB_IJNSA_10UnderscoreES11_S11_EEEEENS7_6detail26Sm90ImplicitGemmTileTraitsINSA_20SM90_TMA_LOAD_IM2COLENSA_14ComposedLayoutINSA_7SwizzleILi3ELi4ELi3EEENSA_18smem_ptr_flag_bitsILi32EEENSW_INSB_IJNSB_IJNSC_ILi8EEENSC_ILi32EEEEEENSB_IJS1D_SD_EEENSB_IJSE_SD_EEEEEENSB_IJNSB_IJS1D_NSC_ILi512EEEEEENSB_IJSE_SI_EEENSB_IJSY_NSC_ILi16384EEEEEEEEEEEEEvEENS15_INSA_23SM90_TMA_LOAD_MULTICASTENS17_IS19_S1B_NSW_INSB_IJNSB_IJS1C_NSC_ILi16EEEEEES1F_S1G_EEENSB_IJS1J_S1K_NSB_IJSY_NSC_ILi8192EEEEEEEEEEEEEvEEEENS_8epilogue10collective6detail29Sm90TmaWarpSpecializedAdapterINS23_15DefaultEpilogueISN_NSB_IJNSB_IJllllEEESE_SY_EEES28_NS22_6thread17LinearCombinationISN_Li1EffLNS29_9ScaleType4KindE0ELNS_15FloatRoundStyleE2ESN_EENS_4gemm15EpilogueDefaultEEEEEvvEEEEvNT_6ParamsE --------------------------
	.section	.nv.shared._ZN7cutlass13device_kernelINS_4conv6kernel13ConvUniversalINS1_16ConvProblemShapeILNS1_8OperatorE0ELi3EEENS1_10collective14CollectiveConvINS1_46MainloopSm90TmaGmmaWarpSpecializedImplicitGemmILS5_0ELi2ELi3EN4cute5tupleIJNSA_1CILi2EEENSC_ILi1EEESE_EEENS1_36KernelImplicitTmaWarpSpecializedSm90ELi1EEENSB_IJNSC_ILi256EEENSC_ILi128EEENSB_IJNSC_ILi64EEEEEEEEENS_10tfloat32_tESN_NSA_8TiledMMAINSA_8MMA_AtomIJNSA_4SM904GMMA30MMA_64x128x8_F32TF32TF32_SS_TNILNSR_7ScaleInE1ELST_1EEEEEENSA_6LayoutINSB_IJSE_SE_SE_EEENSB_IJNSC_ILi0EEESY_SY_EEEEENSB_IJNSA_10UnderscoreES11_S11_EEEEENS7_6detail26Sm90ImplicitGemmTileTraitsINSA_20SM90_TMA_LOAD_IM2COLENSA_14ComposedLayoutINSA_7SwizzleILi3ELi4ELi3EEENSA_18smem_ptr_flag_bitsILi32EEENSW_INSB_IJNSB_IJNSC_ILi8EEENSC_ILi32EEEEEENSB_IJS1D_SD_EEENSB_IJSE_SD_EEEEEENSB_IJNSB_IJS1D_NSC_ILi512EEEEEENSB_IJSE_SI_EEENSB_IJSY_NSC_ILi16384EEEEEEEEEEEEEvEENS15_INSA_23SM90_TMA_LOAD_MULTICASTENS17_IS19_S1B_NSW_INSB_IJNSB_IJS1C_NSC_ILi16EEEEEES1F_S1G_EEENSB_IJS1J_S1K_NSB_IJSY_NSC_ILi8192EEEEEEEEEEEEEvEEEENS_8epilogue10collective6detail29Sm90TmaWarpSpecializedAdapterINS23_15DefaultEpilogueISN_NSB_IJNSB_IJllllEEESE_SY_EEES28_NS22_6thread17LinearCombinationISN_Li1EffLNS29_9ScaleType4KindE0ELNS_15FloatRoundStyleE2ESN_EENS_4gemm15EpilogueDefaultEEEEEvvEEEEvNT_6ParamsE,"aw",@nobits
	.sectionflags	@""
	.align	16
	.zero		1024


//--------------------- .nv.shared.reserved.0     --------------------------
	.section	.nv.shared.reserved.0,"aw",@nobits
	.weak		__nv_reservedSMEM_offset_0_alias
	.size		__nv_reservedSMEM_offset_0_alias, 0, 0
	.other		__nv_reservedSMEM_offset_0_alias,@"STO_CUDA_RESERVED_SHARED STV_DEFAULT"
__nv_reservedSMEM_offset_0_alias:
	.zero		0


//--------------------- .nv.global                --------------------------
	.section	.nv.global,"aw",@nobits
.nv.global:
	.type		_ZN39_INTERNAL_81734350_4_k_cu_a6d14f30_40254cute1_E,@object
	.size		_ZN39_INTERNAL_81734350_4_k_cu_a6d14f30_40254cute1_E,(_ZN39_INTERNAL_81734350_4_k_cu_a6d14f30_40254cuda3std3__45__cpo6cbeginE - _ZN39_INTERNAL_81734350_4_k_cu_a6d14f30_40254cute1_E)
_ZN39_INTERNAL_81734350_4_k_cu_a6d14f30_40254cute1_E:
	.zero		1
	.type		_ZN39_INTERNAL_81734350_4_k_cu_a6d14f30_40254cuda3std3__45__cpo6cbeginE,@object
	.size		_ZN39_INTERNAL_81734350_4_k_cu_a6d14f30_40254cuda3std3__45__cpo6cbeginE,(_ZN39_INTERNAL_81734350_4_k_cu_a6d14f30_40254cuda3std3__48in_placeE - _ZN39_INTERNAL_81734350_4_k_cu_a6d14f30_40254cuda3std3__45__cpo6cbeginE)
_ZN39_INTERNAL_81734350_4_k_cu_a6d14f30_40254cuda3std3__45__cpo6cbeginE:
	.zero		1
	.type		_ZN39_INTERNAL_81734350_4_k_cu_a6d14f30_40254cuda3std3__48in_placeE,@object
	.size		_ZN39_INTERNAL_81734350_4_k_cu_a6d14f30_40254cuda3std3__48in_placeE,(_ZN39_INTERNAL_81734350_4_k_cu_a6d14f30_40254cuda3std6ranges3__45__cpo9iter_moveE - _ZN39_INTERNAL_81734350_4_k_cu_a6d14f30_40254cuda3std3__48in_placeE)
_ZN39_INTERNAL_81734350_4_k_cu_a6d14f30_40254cuda3std3__48in_placeE:
	.zero		1
	.type		_ZN39_INTERNAL_81734350_4_k_cu_a6d14f30_40254cuda3std6ranges3__45__cpo9iter_moveE,@object
	.size		_ZN39_INTERNAL_81734350_4_k_cu_a6d14f30_40254cuda3std6ranges3__45__cpo9iter_moveE,(_ZN39_INTERNAL_81734350_4_k_cu_a6d14f30_40254cuda3std3__45__cpo5beginE - _ZN39_INTERNAL_81734350_4_k_cu_a6d14f30_40254cuda3std6ranges3__45__cpo9iter_moveE)
_ZN39_INTERNAL_81734350_4_k_cu_a6d14f30_40254cuda3std6ranges3__45__cpo9iter_moveE:
	.zero		1
	.type		_ZN39_INTERNAL_81734350_4_k_cu_a6d14f30_40254cuda3std3__45__cpo5beginE,@object
	.size		_ZN39_INTERNAL_81734350_4_k_cu_a6d14f30_40254cuda3std3__45__cpo5beginE,(_ZN39_INTERNAL_81734350_4_k_cu_a6d14f30_40254cuda3std3__441_GLOBAL__N__81734350_4_k_cu_a6d14f30_40256ignoreE - _ZN39_INTERNAL_81734350_4_k_cu_a6d14f30_40254cuda3std3__45__cpo5beginE)
_ZN39_INTERNAL_81734350_4_k_cu_a6d14f30_40254cuda3std3__45__cpo5beginE:
	.zero		1
	.type		_ZN39_INTERNAL_81734350_4_k_cu_a6d14f30_40254cuda3std3__441_GLOBAL__N__81734350_4_k_cu_a6d14f30_40256ignoreE,@object
	.size		_ZN39_INTERNAL_81734350_4_k_cu_a6d14f30_40254cuda3std3__441_GLOBAL__N__81734350_4_k_cu_a6d14f30_40256ignoreE,(_ZN39_INTERNAL_81734350_4_k_cu_a6d14f30_40254cute7productE - _ZN39_INTERNAL_81734350_4_k_cu_a6d14f30_40254cuda3std3__441_GLOBAL__N__81734350_4_k_cu_a6d14f30_40256ignoreE)
_ZN39_INTERNAL_81734350_4_k_cu_a6d14f30_40254cuda3std3__441_GLOBAL__N__81734350_4_k_cu_a6d14f30_40256ignoreE:
	.zero		1
	.type		_ZN39_INTERNAL_81734350_4_k_cu_a6d14f30_40254cute7productE,@object
	.size		_ZN39_INTERNAL_81734350_4_k_cu_a6d14f30_40254cute7productE,(_ZN39_INTERNAL_81734350_4_k_cu_a6d14f30_40254cuda3std3__45__cpo3endE - _ZN39_INTERNAL_81734350_4_k_cu_a6d14f30_40254cute7productE)
_ZN39_INTERNAL_81734350_4_k_cu_a6d14f30_40254cute7productE:
	.zero		1
	.type		_ZN39_INTERNAL_81734350_4_k_cu_a6d14f30_40254cuda3std3__45__cpo3endE,@object
	.size		_ZN39_INTERNAL_81734350_4_k_cu_a6d14f30_40254cuda3std3__45__cpo3endE,(_ZN39_INTERNAL_81734350_4_k_cu_a6d14f30_40254cuda3std3__419piecewise_constructE - _ZN39_INTERNAL_81734350_4_k_cu_a6d14f30_40254cuda3std3__45__cpo3endE)
_ZN39_INTERNAL_81734350_4_k_cu_a6d14f30_40254cuda3std3__45__cpo3endE:
	.zero		1
	.type		_ZN39_INTERNAL_81734350_4_k_cu_a6d14f30_40254cuda3std3__419piecewise_constructE,@object
	.size		_ZN39_INTERNAL_81734350_4_k_cu_a6d14f30_40254cuda3std3__419piecewise_constructE,(_ZN39_INTERNAL_81734350_4_k_cu_a6d14f30_40254cuda3std3__45__cpo4cendE - _ZN39_INTERNAL_81734350_4_k_cu_a6d14f30_40254cuda3std3__419piecewise_constructE)
_ZN39_INTERNAL_81734350_4_k_cu_a6d14f30_40254cuda3std3__419piecewise_constructE:
	.zero		1
	.type		_ZN39_INTERNAL_81734350_4_k_cu_a6d14f30_40254cuda3std3__45__cpo4cendE,@object
	.size		_ZN39_INTERNAL_81734350_4_k_cu_a6d14f30_40254cuda3std3__45__cpo4cendE,(_ZN39_INTERNAL_81734350_4_k_cu_a6d14f30_40254cuda3std6ranges3__45__cpo4swapE - _ZN39_INTERNAL_81734350_4_k_cu_a6d14f30_40254cuda3std3__45__cpo4cendE)
_ZN39_INTERNAL_81734350_4_k_cu_a6d14f30_40254cuda3std3__45__cpo4cendE:
	.zero		1
	.type		_ZN39_INTERNAL_81734350_4_k_cu_a6d14f30_40254cuda3std6ranges3__45__cpo4swapE,@object
	.size		_ZN39_INTERNAL_81734350_4_k_cu_a6d14f30_40254cuda3std6ranges3__45__cpo4swapE,(.L_7 - _ZN39_INTERNAL_81734350_4_k_cu_a6d14f30_40254cuda3std6ranges3__45__cpo4swapE)
_ZN39_INTERNAL_81734350_4_k_cu_a6d14f30_40254cuda3std6ranges3__45__cpo4swapE:
	.zero		1
.L_7:


//--------------------- .nv.constant0._ZN7cutlass13device_kernelINS_4conv6kernel13ConvUniversalINS1_16ConvProblemShapeILNS1_8OperatorE0ELi3EEENS1_10collective14CollectiveConvINS1_46MainloopSm90TmaGmmaWarpSpecializedImplicitGemmILS5_0ELi2ELi3EN4cute5tupleIJNSA_1CILi2EEENSC_ILi1EEESE_EEENS1_36KernelImplicitTmaWarpSpecializedSm90ELi1EEENSB_IJNSC_ILi256EEENSC_ILi128EEENSB_IJNSC_ILi64EEEEEEEEENS_10tfloat32_tESN_NSA_8TiledMMAINSA_8MMA_AtomIJNSA_4SM904GMMA30MMA_64x128x8_F32TF32TF32_SS_TNILNSR_7ScaleInE1ELST_1EEEEEENSA_6LayoutINSB_IJSE_SE_SE_EEENSB_IJNSC_ILi0EEESY_SY_EEEEENSB_IJNSA_10UnderscoreES11_S11_EEEEENS7_6detail26Sm90ImplicitGemmTileTraitsINSA_20SM90_TMA_LOAD_IM2COLENSA_14ComposedLayoutINSA_7SwizzleILi3ELi4ELi3EEENSA_18smem_ptr_flag_bitsILi32EEENSW_INSB_IJNSB_IJNSC_ILi8EEENSC_ILi32EEEEEENSB_IJS1D_SD_EEENSB_IJSE_SD_EEEEEENSB_IJNSB_IJS1D_NSC_ILi512EEEEEENSB_IJSE_SI_EEENSB_IJSY_NSC_ILi16384EEEEEEEEEEEEEvEENS15_INSA_23SM90_TMA_LOAD_MULTICASTENS17_IS19_S1B_NSW_INSB_IJNSB_IJS1C_NSC_ILi16EEEEEES1F_S1G_EEENSB_IJS1J_S1K_NSB_IJSY_NSC_ILi8192EEEEEEEEEEEEEvEEEENS_8epilogue10collective6detail29Sm90TmaWarpSpecializedAdapterINS23_15DefaultEpilogueISN_NSB_IJNSB_IJllllEEESE_SY_EEES28_NS22_6thread17LinearCombinationISN_Li1EffLNS29_9ScaleType4KindE0ELNS_15FloatRoundStyleE2ESN_EENS_4gemm15EpilogueDefaultEEEEEvvEEEEvNT_6ParamsE --------------------------
	.section	.nv.constant0._ZN7cutlass13device_kernelINS_4conv6kernel13ConvUniversalINS1_16ConvProblemShapeILNS1_8OperatorE0ELi3EEENS1_10collective14CollectiveConvINS1_46MainloopSm90TmaGmmaWarpSpecializedImplicitGemmILS5_0ELi2ELi3EN4cute5tupleIJNSA_1CILi2EEENSC_ILi1EEESE_EEENS1_36KernelImplicitTmaWarpSpecializedSm90ELi1EEENSB_IJNSC_ILi256EEENSC_ILi128EEENSB_IJNSC_ILi64EEEEEEEEENS_10tfloat32_tESN_NSA_8TiledMMAINSA_8MMA_AtomIJNSA_4SM904GMMA30MMA_64x128x8_F32TF32TF32_SS_TNILNSR_7ScaleInE1ELST_1EEEEEENSA_6LayoutINSB_IJSE_SE_SE_EEENSB_IJNSC_ILi0EEESY_SY_EEEEENSB_IJNSA_10UnderscoreES11_S11_EEEEENS7_6detail26Sm90ImplicitGemmTileTraitsINSA_20SM90_TMA_LOAD_IM2COLENSA_14ComposedLayoutINSA_7SwizzleILi3ELi4ELi3EEENSA_18smem_ptr_flag_bitsILi32EEENSW_INSB_IJNSB_IJNSC_ILi8EEENSC_ILi32EEEEEENSB_IJS1D_SD_EEENSB_IJSE_SD_EEEEEENSB_IJNSB_IJS1D_NSC_ILi512EEEEEENSB_IJSE_SI_EEENSB_IJSY_NSC_ILi16384EEEEEEEEEEEEEvEENS15_INSA_23SM90_TMA_LOAD_MULTICASTENS17_IS19_S1B_NSW_INSB_IJNSB_IJS1C_NSC_ILi16EEEEEES1F_S1G_EEENSB_IJS1J_S1K_NSB_IJSY_NSC_ILi8192EEEEEEEEEEEEEvEEEENS_8epilogue10collective6detail29Sm90TmaWarpSpecializedAdapterINS23_15DefaultEpilogueISN_NSB_IJNSB_IJllllEEESE_SY_EEES28_NS22_6thread17LinearCombinationISN_Li1EffLNS29_9ScaleType4KindE0ELNS_15FloatRoundStyleE2ESN_EENS_4gemm15EpilogueDefaultEEEEEvvEEEEvNT_6ParamsE,"a",@progbits
	.sectionflags	@""
	.align	4
.nv.constant0._ZN7cutlass13device_kernelINS_4conv6kernel13ConvUniversalINS1_16ConvProblemShapeILNS1_8OperatorE0ELi3EEENS1_10collective14CollectiveConvINS1_46MainloopSm90TmaGmmaWarpSpecializedImplicitGemmILS5_0ELi2ELi3EN4cute5tupleIJNSA_1CILi2EEENSC_ILi1EEESE_EEENS1_36KernelImplicitTmaWarpSpecializedSm90ELi1EEENSB_IJNSC_ILi256EEENSC_ILi128EEENSB_IJNSC_ILi64EEEEEEEEENS_10tfloat32_tESN_NSA_8TiledMMAINSA_8MMA_AtomIJNSA_4SM904GMMA30MMA_64x128x8_F32TF32TF32_SS_TNILNSR_7ScaleInE1ELST_1EEEEEENSA_6LayoutINSB_IJSE_SE_SE_EEENSB_IJNSC_ILi0EEESY_SY_EEEEENSB_IJNSA_10UnderscoreES11_S11_EEEEENS7_6detail26Sm90ImplicitGemmTileTraitsINSA_20SM90_TMA_LOAD_IM2COLENSA_14ComposedLayoutINSA_7SwizzleILi3ELi4ELi3EEENSA_18smem_ptr_flag_bitsILi32EEENSW_INSB_IJNSB_IJNSC_ILi8EEENSC_ILi32EEEEEENSB_IJS1D_SD_EEENSB_IJSE_SD_EEEEEENSB_IJNSB_IJS1D_NSC_ILi512EEEEEENSB_IJSE_SI_EEENSB_IJSY_NSC_ILi16384EEEEEEEEEEEEEvEENS15_INSA_23SM90_TMA_LOAD_MULTICASTENS17_IS19_S1B_NSW_INSB_IJNSB_IJS1C_NSC_ILi16EEEEEES1F_S1G_EEENSB_IJS1J_S1K_NSB_IJSY_NSC_ILi8192EEEEEEEEEEEEEvEEEENS_8epilogue10collective6detail29Sm90TmaWarpSpecializedAdapterINS23_15DefaultEpilogueISN_NSB_IJNSB_IJllllEEESE_SY_EEES28_NS22_6thread17LinearCombinationISN_Li1EffLNS29_9ScaleType4KindE0ELNS_15FloatRoundStyleE2ESN_EENS_4gemm15EpilogueDefaultEEEEEvvEEEEvNT_6ParamsE:
	.zero		1664


//--------------------- SYMBOLS --------------------------

	.type		.nv.reservedSmem.offset0,@object
	.size		.nv.reservedSmem.offset0,0x4
